def matmul_kernel(
    a_ptr,
    b_ptr,
    c_ptr,
    M,
    N,
    K,
    stride_am,
    stride_ak,
    stride_bk,
    stride_bn,
    stride_cm,
    stride_cn,
    BLOCK_M: tl.constexpr,
    BLOCK_N: tl.constexpr,
    BLOCK_K: tl.constexpr,
    GROUP_M: tl.constexpr,
):
    pid = tl.program_id(axis=0)
    num_pid_m = tl.cdiv(M, BLOCK_M)
    num_pid_n = tl.cdiv(N, BLOCK_N)
    num_pid_in_group = GROUP_M * num_pid_n
    group_id = pid // num_pid_in_group
    first_pid_m = group_id * GROUP_M
    group_size_m = min(num_pid_m - first_pid_m, GROUP_M)
    pid_m = first_pid_m + ((pid % num_pid_in_group) % group_size_m)
    pid_n = (pid % num_pid_in_group) // group_size_m

    offs_am = (pid_m * BLOCK_M + tl.arange(0, BLOCK_M)) % M
    offs_bn = (pid_n * BLOCK_N + tl.arange(0, BLOCK_N)) % N
    offs_k = tl.arange(0, BLOCK_K)
    a_ptrs = a_ptr + offs_am[:, None] * stride_am + offs_k[None, :] * stride_ak
    b_ptrs = b_ptr + offs_k[:, None] * stride_bk + offs_bn[None, :] * stride_bn

    acc = tl.zeros((BLOCK_M, BLOCK_N), dtype=tl.float32)
    for kk in range(0, tl.cdiv(K, BLOCK_K)):
        a = tl.load(a_ptrs, mask=offs_k[None, :] < K - kk * BLOCK_K, other=0.0)
        b = tl.load(b_ptrs, mask=offs_k[:, None] < K - kk * BLOCK_K, other=0.0)
        acc = tl.dot(a, b, acc)
        a_ptrs += BLOCK_K * stride_ak
        b_ptrs += BLOCK_K * stride_bk

    c = acc.to(c_ptr.dtype.element_ty)
    offs_cm = pid_m * BLOCK_M + tl.arange(0, BLOCK_M)
    offs_cn = pid_n * BLOCK_N + tl.arange(0, BLOCK_N)
    c_ptrs = c_ptr + offs_cm[:, None] * stride_cm + offs_cn[None, :] * stride_cn
    mask = (offs_cm[:, None] < M) & (offs_cn[None, :] < N)
    tl.store(c_ptrs, c, mask=mask)

# config = {"BLOCK_K": 128, "BLOCK_M": 512, "BLOCK_N": 32, "GROUP_M": 8, "arch": "sm_100", "dtype": "fp8e4m3", "num_ctas": 1, "num_stages": 4, "num_warps": 8}
# arch = sm_100


// ===== COMPILED SASS (sm_100a) =====

	.target	sm_100a

	.elftype	@"ET_EXEC"


//--------------------- .note.nv.tkinfo           --------------------------
	.section	.note.nv.tkinfo,"",@"SHT_NOTE"
	.sectionflags	@"SHF_NOTE_NV_TKINFO"
	.tkinfo
        /*0018*/ 	.word	0x00000081
        /*0030*/ 	.string	""
        /*0030*/ 	.string	"ptxas-blackwell"
        /*0030*/ 	.string	"Cuda compilation tools, release 12.9, V12.9.86"
        /*0030*/ 	.string	"Build cuda_12.9.r12.9/compiler.36037853_0"
        /*0030*/ 	.string	"-v  -suppress-debug-info  -lineinfo  -arch sm_100a "



//--------------------- .note.nv.cuver            --------------------------
	.section	.note.nv.cuver,"",@"SHT_NOTE"
	.sectionflags	@"SHF_NOTE_NV_CUVER"
        /*0018*/ 	.short	0x0001
        /*001a*/ 	.short	0x0064
        /*001c*/ 	.short	0x0001
        /*001e*/ 	.short	0x0000
        /*0020*/ 	.short	0x0001
        /*0022*/ 	.short	0x0000


//--------------------- .nv.info                  --------------------------
	.section	.nv.info,"",@"SHT_CUDA_INFO"
	.align	4


	//----- nvinfo : EIATTR_REGCOUNT
	.align		4
        /*0000*/ 	.byte	0x04, 0x2f
        /*0002*/ 	.short	(.L_4 - .L_3)
	.align		4
.L_3:
        /*0004*/ 	.word	index@(matmul_kernel)
        /*0008*/ 	.word	0x00000080


	//----- nvinfo : EIATTR_FRAME_SIZE
	.align		4
.L_4:
        /*000c*/ 	.byte	0x04, 0x11
        /*000e*/ 	.short	(.L_6 - .L_5)
	.align		4
.L_5:
        /*0010*/ 	.word	index@($__internal_2_$__cuda_sm10x_tcgen05_guardrail_trap_unallocated_columns_being_dealloced)
        /*0014*/ 	.word	0x00000cb8


	//----- nvinfo : EIATTR_FRAME_SIZE
	.align		4
.L_6:
        /*0018*/ 	.byte	0x04, 0x11
        /*001a*/ 	.short	(.L_8 - .L_7)
	.align		4
.L_7:
        /*001c*/ 	.word	index@($__internal_1_$__cuda_sm10x_tcgen05_guardrail_trap_phase_invalid_during_alloc)
        /*0020*/ 	.word	0x00000cb8


	//----- nvinfo : EIATTR_FRAME_SIZE
	.align		4
.L_8:
        /*0024*/ 	.byte	0x04, 0x11
        /*0026*/ 	.short	(.L_10 - .L_9)
	.align		4
.L_9:
        /*0028*/ 	.word	index@($__internal_0_$__cuda_sm10x_tcgen05_guardrail_trap_col_being_dealloced_not_returned_by_alloc)
        /*002c*/ 	.word	0x00000cb8


	//----- nvinfo : EIATTR_FRAME_SIZE
	.align		4
.L_10:
        /*0030*/ 	.byte	0x04, 0x11
        /*0032*/ 	.short	(.L_12 - .L_11)
	.align		4
.L_11:
        /*0034*/ 	.word	index@(matmul_kernel)
        /*0038*/ 	.word	0x00000cb8


	//----- nvinfo : EIATTR_MIN_STACK_SIZE
	.align		4
.L_12:
        /*003c*/ 	.byte	0x04, 0x12
        /*003e*/ 	.short	(.L_14 - .L_13)
	.align		4
.L_13:
        /*0040*/ 	.word	index@(matmul_kernel)
        /*0044*/ 	.word	0x00000cb8
.L_14:


//--------------------- .nv.info.matmul_kernel    --------------------------
	.section	.nv.info.matmul_kernel,"",@"SHT_CUDA_INFO"
	.sectionflags	@""
	.align	4


	//----- nvinfo : EIATTR_CUDA_API_VERSION
	.align		4
        /*0000*/ 	.byte	0x04, 0x37
        /*0002*/ 	.short	(.L_16 - .L_15)
.L_15:
        /*0004*/ 	.word	0x00000081


	//----- nvinfo : EIATTR_KPARAM_INFO
	.align		4
.L_16:
        /*0008*/ 	.byte	0x04, 0x17
        /*000a*/ 	.short	(.L_18 - .L_17)
.L_17:
        /*000c*/ 	.word	0x00000000
        /*0010*/ 	.short	0x000d
        /*0012*/ 	.short	0x0048
        /*0014*/ 	.byte	0x00, 0xf4, 0x21, 0x00


	//----- nvinfo : EIATTR_KPARAM_INFO
	.align		4
.L_18:
        /*0018*/ 	.byte	0x04, 0x17
        /*001a*/ 	.short	(.L_20 - .L_19)
.L_19:
        /*001c*/ 	.word	0x00000000
        /*0020*/ 	.short	0x000c
        /*0022*/ 	.short	0x0040
        /*0024*/ 	.byte	0x00, 0xf4, 0x21, 0x00


	//----- nvinfo : EIATTR_KPARAM_INFO
	.align		4
.L_20:
        /*0028*/ 	.byte	0x04, 0x17
        /*002a*/ 	.short	(.L_22 - .L_21)
.L_21:
        /*002c*/ 	.word	0x00000000
        /*0030*/ 	.short	0x000b
        /*0032*/ 	.short	0x0038
        /*0034*/ 	.byte	0x00, 0xf0, 0x11, 0x00


	//----- nvinfo : EIATTR_KPARAM_INFO
	.align		4
.L_22:
        /*0038*/ 	.byte	0x04, 0x17
        /*003a*/ 	.short	(.L_24 - .L_23)
.L_23:
        /*003c*/ 	.word	0x00000000
        /*0040*/ 	.short	0x000a
        /*0042*/ 	.short	0x0034
        /*0044*/ 	.byte	0x00, 0xf0, 0x11, 0x00


	//----- nvinfo : EIATTR_KPARAM_INFO
	.align		4
.L_24:
        /*0048*/ 	.byte	0x04, 0x17
        /*004a*/ 	.short	(.L_26 - .L_25)
.L_25:
        /*004c*/ 	.word	0x00000000
        /*0050*/ 	.short	0x0009
        /*0052*/ 	.short	0x0030
        /*0054*/ 	.byte	0x00, 0xf0, 0x11, 0x00


	//----- nvinfo : EIATTR_KPARAM_INFO
	.align		4
.L_26:
        /*0058*/ 	.byte	0x04, 0x17
        /*005a*/ 	.short	(.L_28 - .L_27)
.L_27:
        /*005c*/ 	.word	0x00000000
        /*0060*/ 	.short	0x0008
        /*0062*/ 	.short	0x002c
        /*0064*/ 	.byte	0x00, 0xf0, 0x11, 0x00


	//----- nvinfo : EIATTR_KPARAM_INFO
	.align		4
.L_28:
        /*0068*/ 	.byte	0x04, 0x17
        /*006a*/ 	.short	(.L_30 - .L_29)
.L_29:
        /*006c*/ 	.word	0x00000000
        /*0070*/ 	.short	0x0007
        /*0072*/ 	.short	0x0028
        /*0074*/ 	.byte	0x00, 0xf0, 0x11, 0x00


	//----- nvinfo : EIATTR_KPARAM_INFO
	.align		4
.L_30:
        /*0078*/ 	.byte	0x04, 0x17
        /*007a*/ 	.short	(.L_32 - .L_31)
.L_31:
        /*007c*/ 	.word	0x00000000
        /*0080*/ 	.short	0x0006
        /*0082*/ 	.short	0x0024
        /*0084*/ 	.byte	0x00, 0xf0, 0x11, 0x00


	//----- nvinfo : EIATTR_KPARAM_INFO
	.align		4
.L_32:
        /*0088*/ 	.byte	0x04, 0x17
        /*008a*/ 	.short	(.L_34 - .L_33)
.L_33:
        /*008c*/ 	.word	0x00000000
        /*0090*/ 	.short	0x0005
        /*0092*/ 	.short	0x0020
        /*0094*/ 	.byte	0x00, 0xf0, 0x11, 0x00


	//----- nvinfo : EIATTR_KPARAM_INFO
	.align		4
.L_34:
        /*0098*/ 	.byte	0x04, 0x17
        /*009a*/ 	.short	(.L_36 - .L_35)
.L_35:
        /*009c*/ 	.word	0x00000000
        /*00a0*/ 	.short	0x0004
        /*00a2*/ 	.short	0x001c
        /*00a4*/ 	.byte	0x00, 0xf0, 0x11, 0x00


	//----- nvinfo : EIATTR_KPARAM_INFO
	.align		4
.L_36:
        /*00a8*/ 	.byte	0x04, 0x17
        /*00aa*/ 	.short	(.L_38 - .L_37)
.L_37:
        /*00ac*/ 	.word	0x00000000
        /*00b0*/ 	.short	0x0003
        /*00b2*/ 	.short	0x0018
        /*00b4*/ 	.byte	0x00, 0xf0, 0x11, 0x00


	//----- nvinfo : EIATTR_KPARAM_INFO
	.align		4
.L_38:
        /*00b8*/ 	.byte	0x04, 0x17
        /*00ba*/ 	.short	(.L_40 - .L_39)
.L_39:
        /*00bc*/ 	.word	0x00000000
        /*00c0*/ 	.short	0x0002
        /*00c2*/ 	.short	0x0010
        /*00c4*/ 	.byte	0x00, 0xf4, 0x21, 0x00


	//----- nvinfo : EIATTR_KPARAM_INFO
	.align		4
.L_40:
        /*00c8*/ 	.byte	0x04, 0x17
        /*00ca*/ 	.short	(.L_42 - .L_41)
.L_41:
        /*00cc*/ 	.word	0x00000000
        /*00d0*/ 	.short	0x0001
        /*00d2*/ 	.short	0x0008
        /*00d4*/ 	.byte	0x00, 0xf4, 0x21, 0x00


	//----- nvinfo : EIATTR_KPARAM_INFO
	.align		4
.L_42:
        /*00d8*/ 	.byte	0x04, 0x17
        /*00da*/ 	.short	(.L_44 - .L_43)
.L_43:
        /*00dc*/ 	.word	0x00000000
        /*00e0*/ 	.short	0x0000
        /*00e2*/ 	.short	0x0000
        /*00e4*/ 	.byte	0x00, 0xf4, 0x21, 0x00


	//----- nvinfo : EIATTR_AT_ENTRY_FRAGMENTS
	.align		4
.L_44:
        /*00e8*/ 	.byte	0x04, 0x4f
        /*00ea*/ 	.short	(.L_46 - .L_45)


	//   ....[0]....
.L_45:
        /*00ec*/ 	.word	0x00000004


	//----- nvinfo : EIATTR_RESERVED_SMEM_USED
	.align		4
.L_46:
        /*00f0*/ 	.byte	0x01, 0x41
	.zero		2


	//----- nvinfo : EIATTR_SPARSE_MMA_MASK
	.align		4
        /*00f4*/ 	.byte	0x03, 0x50
        /*00f6*/ 	.short	0x0000


	//----- nvinfo : EIATTR_TCGEN05_1CTA_USED
	.align		4
        /*00f8*/ 	.byte	0x01, 0x51
	.zero		2


	//----- nvinfo : EIATTR_MAXREG_COUNT
	.align		4
        /*00fc*/ 	.byte	0x03, 0x1b
        /*00fe*/ 	.short	0x00ff


	//----- nvinfo : EIATTR_NUM_BARRIERS
	.align		4
        /*0100*/ 	.byte	0x02, 0x4c
        /*0102*/ 	.byte	0x01
	.zero		1


	//----- nvinfo : EIATTR_ANNOTATIONS
	.align		4
        /*0104*/ 	.byte	0x04, 0x55
        /*0106*/ 	.short	(.L_48 - .L_47)


	//   ....[0]....
.L_47:
        /*0108*/ 	.word	0x00000001
        /*010c*/ 	.byte	0x00, 0x09, 0x00, 0x00, 0x01, 0x00, 0x00, 0x00, 0x50, 0x09, 0x00, 0x00, 0x01, 0x00, 0x00, 0x00
        /* <DEDUP_REMOVED lines=1437> */
        /*5aec*/ 	.byte	0x60, 0x08, 0x02, 0x00, 0x01, 0x00, 0x00, 0x00, 0xc0, 0x08, 0x02, 0x00


	//----- nvinfo : EIATTR_INT_WARP_WIDE_INSTR_OFFSETS
	.align		4
.L_48:
        /*5af8*/ 	.byte	0x04, 0x31
        /*5afa*/ 	.short	(.L_50 - .L_49)


	//   ....[0]....
.L_49:
        /*5afc*/ 	.word	0x00000c60


	//   ....[1]....
        /*5b00*/ 	.word	0x00000c70


	//   ....[2]....
        /*5b04*/ 	.word	0x00009e80


	//   ....[3]....
        /*5b08*/ 	.word	0x00022980


	//   ....[4]....
        /*5b0c*/ 	.word	0x000229d0


	//----- nvinfo : EIATTR_COOP_GROUP_MASK_REGIDS
	.align		4
.L_50:
        /*5b10*/ 	.byte	0x04, 0x29
        /*5b12*/ 	.short	(.L_52 - .L_51)


	//   ....[0]....
.L_51:
        /*5b14*/ 	.word	0xffffffff


	//   ....[1]....
        /*5b18*/ 	.word	0xffffffff


	//   ....[2]....
        /*5b1c*/ 	.word	0xffffffff


	//   ....[3]....
        /*5b20*/ 	.word	0xffffffff


	//----- nvinfo : EIATTR_COOP_GROUP_INSTR_OFFSETS
	.align		4
.L_52:
        /*5b24*/ 	.byte	0x04, 0x28
        /*5b26*/ 	.short	(.L_54 - .L_53)


	//   ....[0]....
.L_53:
        /*5b28*/ 	.word	0x00000070


	//   ....[1]....
        /*5b2c*/ 	.word	0x00000330


	//   ....[2]....
        /*5b30*/ 	.word	0x00022810


	//   ....[3]....
        /*5b34*/ 	.word	0x00022a80


	//----- nvinfo : EIATTR_VRC_CTA_INIT_COUNT
	.align		4
.L_54:
        /*5b38*/ 	.byte	0x02, 0x4a
        /*5b3a*/ 	.byte	0x80
	.zero		1


	//----- nvinfo : EIATTR_MBARRIER_INSTR_OFFSETS
	.align		4
        /*5b3c*/ 	.byte	0x04, 0x39
        /*5b3e*/ 	.short	(.L_56 - .L_55)


	//   ....[0]....
.L_55:
        /*5b40*/ 	.word	0x00000dc0
        /*5b44*/ 	.word	0x000000ff
        /*5b48*/ 	.word	0x00000000
        /*5b4c*/ 	.short	0x0100
        /*5b4e*/ 	.byte	0x06
	.zero		1


	//   ....[1]....
        /*5b50*/ 	.word	0x00009eb0
        /*5b54*/ 	.word	0x000000ff
        /*5b58*/ 	.word	0x00022008
        /*5b5c*/ 	.short	0x0100
        /*5b5e*/ 	.byte	0x04
	.zero		1


	//   ....[2]....
        /*5b60*/ 	.word	0x00015fd0
        /*5b64*/ 	.word	0x000000ff
        /*5b68*/ 	.word	0x00000000
        /*5b6c*/ 	.short	0x010a
        /*5b6e*/ 	.byte	0x06
	.zero		1


	//   ....[3]....
        /*5b70*/ 	.word	0x00020780
        /*5b74*/ 	.word	0x000000ff
        /*5b78*/ 	.word	0x00000000
        /*5b7c*/ 	.short	0x010a
        /*5b7e*/ 	.byte	0x06
	.zero		1


	//   ....[4]....
        /*5b80*/ 	.word	0x000207e0
        /*5b84*/ 	.word	0x000000ff
        /*5b88*/ 	.word	0x00022000
        /*5b8c*/ 	.short	0x0108
        /*5b8e*/ 	.byte	0x04
	.zero		1


	//   ....[5]....
        /*5b90*/ 	.word	0x00020830
        /*5b94*/ 	.word	0x000000ff
        /*5b98*/ 	.word	0x00022008
        /*5b9c*/ 	.short	0x0108
        /*5b9e*/ 	.byte	0x04
	.zero		1


	//   ....[6]....
        /*5ba0*/ 	.word	0x00022aa0
        /*5ba4*/ 	.word	0x000000ff
        /*5ba8*/ 	.word	0x00000000
        /*5bac*/ 	.short	0x010a
        /*5bae*/ 	.byte	0x06
	.zero		1


	//   ....[7]....
        /*5bb0*/ 	.word	0x00022ad0
        /*5bb4*/ 	.word	0x000000ff
        /*5bb8*/ 	.word	0x00000000
        /*5bbc*/ 	.short	0x010a
        /*5bbe*/ 	.byte	0x06
	.zero		1


	//----- nvinfo : EIATTR_NUM_MBARRIERS
	.align		4
.L_56:
        /*5bc0*/ 	.byte	0x03, 0x38
        /*5bc2*/ 	.short	0x0002


	//----- nvinfo : EIATTR_EXIT_INSTR_OFFSETS
	.align		4
        /*5bc4*/ 	.byte	0x04, 0x1c
        /*5bc6*/ 	.short	(.L_58 - .L_57)


	//   ....[0]....
.L_57:
        /*5bc8*/ 	.word	0x00022a90


	//----- nvinfo : EIATTR_REQNTID
	.align		4
.L_58:
        /*5bcc*/ 	.byte	0x04, 0x10
        /*5bce*/ 	.short	(.L_60 - .L_59)
.L_59:
        /*5bd0*/ 	.word	0x00000100
        /*5bd4*/ 	.word	0x00000001
        /*5bd8*/ 	.word	0x00000001


	//----- nvinfo : EIATTR_CRS_STACK_SIZE
	.align		4
.L_60:
        /*5bdc*/ 	.byte	0x04, 0x1e
        /*5bde*/ 	.short	(.L_62 - .L_61)
.L_61:
        /*5be0*/ 	.word	0x00000000


	//----- nvinfo : EIATTR_CBANK_PARAM_SIZE
	.align		4
.L_62:
        /*5be4*/ 	.byte	0x03, 0x19
        /*5be6*/ 	.short	0x0050


	//----- nvinfo : EIATTR_PARAM_CBANK
	.align		4
        /*5be8*/ 	.byte	0x04, 0x0a
        /*5bea*/ 	.short	(.L_64 - .L_63)
	.align		4
.L_63:
        /*5bec*/ 	.word	index@(.nv.constant0.matmul_kernel)
        /*5bf0*/ 	.short	0x0380
        /*5bf2*/ 	.short	0x0050


	//----- nvinfo : EIATTR_SW_WAR
	.align		4
.L_64:
        /*5bf4*/ 	.byte	0x04, 0x36
        /*5bf6*/ 	.short	(.L_66 - .L_65)
.L_65:
        /*5bf8*/ 	.word	0x00000008
.L_66:


//--------------------- .nv.compat                --------------------------
	.section	.nv.compat,"",@"SHT_CUDA_COMPAT_INFO"
	.align	4
        /*0000*/ 	.byte	0x02, 0x02, 0x02, 0x00, 0x02, 0x05, 0x05, 0x00, 0x02, 0x03, 0x00, 0x00, 0x02, 0x06, 0x01, 0x00


//--------------------- .nv.callgraph             --------------------------
	.section	.nv.callgraph,"",@"SHT_CUDA_CALLGRAPH"
	.align	4
	.sectionentsize	8
	.align		4
        /*0000*/ 	.word	0x00000000
	.align		4
        /*0004*/ 	.word	0xffffffff
	.align		4
        /*0008*/ 	.word	0x00000000
	.align		4
        /*000c*/ 	.word	0xfffffffe
	.align		4
        /*0010*/ 	.word	0x00000000
	.align		4
        /*0014*/ 	.word	0xfffffffd
	.align		4
        /*0018*/ 	.word	0x00000000
	.align		4
        /*001c*/ 	.word	0xfffffffc


//--------------------- .text.matmul_kernel       --------------------------
	.section	.text.matmul_kernel,"ax",@progbits
	.align	128
        .global         matmul_kernel
        .type           matmul_kernel,@function
        .size           matmul_kernel,(.L_x_20 - matmul_kernel)
        .other          matmul_kernel,@"STO_CUDA_ENTRY STV_DEFAULT"
matmul_kernel:
.text.matmul_kernel:
[----:B------:R-:W0:Y:S01]  /*0000*/  LDC R1, c[0x0][0x37c] ;  /* 0x0000df00ff017b82 */ /* 0x000e220000000800 */
[----:B------:R-:W1:Y:S01]  /*0010*/  S2R R0, SR_TID.X ;  /* 0x0000000000007919 */ /* 0x000e620000002100 */
[----:B0-----:R-:W-:Y:S01]  /*0020*/  VIADD R1, R1, 0xfffff348 ;  /* 0xfffff34801017836 */ /* 0x001fe20000000000 */
[----:B-1----:R-:W-:-:S13]  /*0030*/  ISETP.GE.U32.AND P0, PT, R0, 0x20, PT ;  /* 0x000000200000780c */ /* 0x002fda0003f06070 */
[----:B------:R-:W-:Y:S02]  /*0040*/  VOTEU.ANY UP0, P0 ;  /* 0x0000000000ff7886 */ /* 0x000fe40000000100 */
[----:B------:R-:W-:Y:S05]  /*0050*/  BRA.U UP0, `(.L_x_0) ;  /* 0x0000000100b87547 */ /* 0x000fea000b800000 */
[----:B------:R-:W0:Y:S01]  /*0060*/  S2UR UR6, SR_CgaCtaId ;  /* 0x00000000000679c3 */ /* 0x000e220000008800 */
[----:B------:R-:W-:Y:S01]  /*0070*/  NOP ;  /* 0x0000000000007918 */ /* 0x000fe20000000000 */
[----:B------:R-:W-:Y:S02]  /*0080*/  UMOV UR4, 0x40 ;  /* 0x0000004000047882 */ /* 0x000fe40000000000 */
[----:B0-----:R-:W-:-:S09]  /*0090*/  ULEA UR4, UR6, UR4, 0x18 ;  /* 0x0000000406047291 */ /* 0x001fd2000f8ec0ff */
[----:B------:R-:W0:Y:S01]  /*00a0*/  LDS.U8 R0, [UR4] ;  /* 0x00000004ff007984 */ /* 0x000e220008000000 */
[----:B------:R-:W-:Y:S02]  /*00b0*/  UMOV UR4, 0x400 ;  /* 0x0000040000047882 */ /* 0x000fe40000000000 */
[----:B------:R-:W-:Y:S01]  /*00c0*/  ULEA UR4, UR6, UR4, 0x18 ;  /* 0x0000000406047291 */ /* 0x000fe2000f8ec0ff */
[----:B0-----:R-:W-:-:S13]  /*00d0*/  ISETP.NE.AND P0, PT, R0, RZ, PT ;  /* 0x000000ff0000720c */ /* 0x001fda0003f05270 */
[----:B------:R-:W-:Y:S05]  /*00e0*/  @P0 BRA `(.L_x_1) ;  /* 0x00000000007c0947 */ /* 0x000fea0003800000 */
[----:B------:R-:W-:-:S13]  /*00f0*/  ELECT P0, URZ, PT ;  /* 0x0000000000ff782f */ /* 0x000fda0003800000 */
[----:B------:R-:W-:Y:S05]  /*0100*/  @!P0 BRA `(.L_x_2) ;  /* 0x0000000000848947 */ /* 0x000fea0003800000 */
[----:B------:R-:W-:Y:S01]  /*0110*/  UMOV UR5, 0x4 ;  /* 0x0000000400057882 */ /* 0x000fe20000000000 */
[----:B------:R-:W-:Y:S02]  /*0120*/  IMAD.MOV.U32 R4, RZ, RZ, 0x1 ;  /* 0x00000001ff047424 */ /* 0x000fe400078e00ff */
[----:B------:R-:W-:Y:S02]  /*0130*/  IMAD.MOV.U32 R5, RZ, RZ, 0xf ;  /* 0x0000000fff057424 */ /* 0x000fe400078e00ff */
[----:B------:R-:W-:Y:S04]  /*0140*/  DEPBAR.LE SB0, 0x36 ;  /* 0x00008d800000791a */ /* 0x000fe80000000000 */
[----:B------:R-:W0:Y:S02]  /*0150*/  UTCATOMSWS.FIND_AND_SET.ALIGN UP1, UR5, UR5 ;  /* 0x00000005000575e3 */ /* 0x000e240008020800 */
[----:B0-----:R-:W-:-:S04]  /*0160*/  PLOP3.LUT P0, PT, PT, PT, UP1, 0x80, 0x8 ;  /* 0x000000000008781c */ /* 0x001fc80003f0f018 */
[----:B------:R-:W-:-:S04]  /*0170*/  SEL R0, RZ, 0xffffffff, !P0 ;  /* 0xffffffffff007807 */ /* 0x000fc80004000000 */
[----:B------:R-:W-:Y:S01]  /*0180*/  ISETP.NE.AND P0, PT, R0, RZ, PT ;  /* 0x000000ff0000720c */ /* 0x000fe20003f05270 */
[----:B------:R-:W-:-:S12]  /*0190*/  IMAD.U32 R0, RZ, RZ, UR5 ;  /* 0x00000005ff007e24 */ /* 0x000fd8000f8e00ff */
[----:B------:R-:W-:Y:S05]  /*01a0*/  @P0 BRA `(.L_x_3) ;  /* 0x0000000000240947 */ /* 0x000fea0003800000 */
.L_x_4:
[----:B------:R-:W-:Y:S05]  /*01b0*/  NANOSLEEP 0x64 ;  /* 0x000000640000795d */ /* 0x000fea0003800000 */
[----:B------:R-:W-:-:S05]  /*01c0*/  UMOV UR5, 0x4 ;  /* 0x0000000400057882 */ /* 0x000fca0000000000 */
[----:B------:R-:W-:Y:S04]  /*01d0*/  DEPBAR.LE SB0, 0x36 ;  /* 0x00008d800000791a */ /* 0x000fe80000000000 */
[----:B------:R-:W0:Y:S02]  /*01e0*/  UTCATOMSWS.FIND_AND_SET.ALIGN UP1, UR5, UR5 ;  /* 0x00000005000575e3 */ /* 0x000e240008020800 */
[----:B0-----:R-:W-:-:S04]  /*01f0*/  PLOP3.LUT P0, PT, PT, PT, UP1, 0x80, 0x8 ;  /* 0x000000000008781c */ /* 0x001fc80003f0f018 */
[----:B------:R-:W-:-:S04]  /*0200*/  SEL R0, RZ, 0xffffffff, !P0 ;  /* 0xffffffffff007807 */ /* 0x000fc80004000000 */
[----:B------:R-:W-:Y:S01]  /*0210*/  ISETP.NE.AND P0, PT, R0, RZ, PT ;  /* 0x000000ff0000720c */ /* 0x000fe20003f05270 */
[----:B------:R-:W-:-:S12]  /*0220*/  IMAD.U32 R0, RZ, RZ, UR5 ;  /* 0x00000005ff007e24 */ /* 0x000fd8000f8e00ff */
[----:B------:R-:W-:Y:S05]  /*0230*/  @!P0 BRA `(.L_x_4) ;  /* 0xfffffffc00dc8947 */ /* 0x000fea000383ffff */
.L_x_3:
[C---:B------:R-:W-:Y:S01]  /*0240*/  VIADD R3, R0.reuse, 0x10 ;  /* 0x0000001000037836 */ /* 0x040fe20000000000 */
[----:B------:R-:W-:Y:S01]  /*0250*/  UMOV UR5, 0x50 ;  /* 0x0000005000057882 */ /* 0x000fe20000000000 */
[----:B------:R-:W-:Y:S01]  /*0260*/  SHF.L.U32 R2, R5, R0, RZ ;  /* 0x0000000005027219 */ /* 0x000fe200000006ff */
[----:B------:R-:W-:Y:S01]  /*0270*/  ULEA UR5, UR6, UR5, 0x18 ;  /* 0x0000000506057291 */ /* 0x000fe2000f8ec0ff */
[----:B------:R-:W-:Y:S01]  /*0280*/  IMAD.SHL.U32 R0, R0, 0x20, RZ ;  /* 0x0000002000007824 */ /* 0x000fe200078e00ff */
[----:B------:R-:W-:-:S04]  /*0290*/  SHF.L.U32 R3, R4, R3, RZ ;  /* 0x0000000304037219 */ /* 0x000fc800000006ff */
[----:B------:R-:W-:-:S05]  /*02a0*/  LOP3.LUT R2, R3, R2, RZ, 0xfc, !PT ;  /* 0x0000000203027212 */ /* 0x000fca00078efcff */
[----:B------:R0:W-:Y:S04]  /*02b0*/  ATOMS.OR RZ, [UR5], R2 ;  /* 0x00000002ffff798c */ /* 0x0001e8000b000005 */
[----:B------:R0:W-:Y:S01]  /*02c0*/  STS [UR4], R0 ;  /* 0x00000000ff007988 */ /* 0x0001e20008000804 */
[----:B------:R-:W-:Y:S05]  /*02d0*/  BRA `(.L_x_2) ;  /* 0x0000000000107947 */ /* 0x000fea0003800000 */
.L_x_1:
[----:B------:R-:W-:Y:S01]  /*02e0*/  IMAD.MOV.U32 R0, RZ, RZ, -0x1 ;  /* 0xffffffffff007424 */ /* 0x000fe200078e00ff */
[----:B------:R-:W-:-:S04]  /*02f0*/  MOV R2, 0x320 ;  /* 0x0000032000027802 */ /* 0x000fc80000000f00 */
[----:B------:R0:W-:Y:S03]  /*0300*/  STS [UR4], R0 ;  /* 0x00000000ff007988 */ /* 0x0001e60008000804 */
[----:B0-----:R-:W-:Y:S05]  /*0310*/  CALL.REL.NOINC `($__internal_1_$__cuda_sm10x_tcgen05_guardrail_trap_phase_invalid_during_alloc) ;  /* 0x0000022800047944 */ /* 0x001fea0003c00000 */
.L_x_2:
[----:B------:R-:W-:Y:S05]  /*0320*/  WARPSYNC.ALL ;  /* 0x0000000000007948 */ /* 0x000fea0003800000 */
[----:B------:R-:W-:Y:S01]  /*0330*/  NOP ;  /* 0x0000000000007918 */ /* 0x000fe20000000000 */
.L_x_0:
[----:B------:R-:W1:Y:S01]  /*0340*/  LDC.64 R36, c[0x0][0x398] ;  /* 0x0000e600ff247b82 */ /* 0x000e620000000a00 */
[----:B------:R-:W2:Y:S01]  /*0350*/  S2R R5, SR_CTAID.X ;  /* 0x0000000000057919 */ /* 0x000ea20000002500 */
[----:B------:R-:W-:Y:S01]  /*0360*/  UMOV UR4, 0x400 ;  /* 0x0000040000047882 */ /* 0x000fe20000000000 */
[----:B------:R-:W3:Y:S01]  /*0370*/  LDCU UR12, c[0x0][0x3a4] ;  /* 0x00007480ff0c77ac */ /* 0x000ee20008000800 */
[----:B------:R-:W4:Y:S01]  /*0380*/  S2R R15, SR_TID.X ;  /* 0x00000000000f7919 */ /* 0x000f220000002100 */
[----:B------:R-:W0:Y:S03]  /*0390*/  LDCU.128 UR16, c[0x0][0x380] ;  /* 0x00007000ff1077ac */ /* 0x000e260008000c00 */
[----:B------:R-:W5:Y:S01]  /*03a0*/  S2UR UR9, SR_CgaCtaId ;  /* 0x00000000000979c3 */ /* 0x000f620000008800 */
[----:B------:R-:W-:-:S07]  /*03b0*/  UMOV UR10, 0x1 ;  /* 0x00000001000a7882 */ /* 0x000fce0000000000 */
[----:B------:R-:W0:Y:S02]  /*03c0*/  LDC R17, c[0x0][0x3a0] ;  /* 0x0000e800ff117b82 */ /* 0x000e240000000800 */
[----:B01----:R-:W-:-:S06]  /*03d0*/  VIADD R0, R37, 0x1f ;  /* 0x0000001f25007836 */ /* 0x003fcc0000000000 */
[----:B------:R-:W0:Y:S01]  /*03e0*/  LDC.64 R32, c[0x0][0x3a8] ;  /* 0x0000ea00ff207b82 */ /* 0x000e220000000a00 */
[----:B------:R-:W-:Y:S01]  /*03f0*/  SHF.R.S32.HI R3, RZ, 0x1f, R0 ;  /* 0x0000001fff037819 */ /* 0x000fe20000011400 */
[----:B-----5:R-:W-:-:S03]  /*0400*/  ULEA UR4, UR9, UR4, 0x18 ;  /* 0x0000000409047291 */ /* 0x020fc6000f8ec0ff */
[----:B------:R-:W-:Y:S02]  /*0410*/  LEA.HI R3, R3, R0, RZ, 0x5 ;  /* 0x0000000003037211 */ /* 0x000fe400078f28ff */
[----:B--2---:R-:W-:Y:S01]  /*0420*/  IABS R8, R5 ;  /* 0x0000000500087213 */ /* 0x004fe20000000000 */
[----:B------:R-:W-:Y:S01]  /*0430*/  UIADD3 UR6, UPT, UPT, UR4, 0x22000, URZ ;  /* 0x0002200004067890 */ /* 0x000fe2000fffe0ff */
[----:B------:R-:W-:Y:S02]  /*0440*/  SHF.R.S32.HI R3, RZ, 0x5, R3 ;  /* 0x00000005ff037819 */ /* 0x000fe40000011403 */
[----:B----4-:R-:W-:-:S03]  /*0450*/  LOP3.LUT R12, R15, 0xff, RZ, 0xc0, !PT ;  /* 0x000000ff0f0c7812 */ /* 0x010fc600078ec0ff */
[----:B------:R-:W-:-:S05]  /*0460*/  IMAD.SHL.U32 R4, R3, 0x8, RZ ;  /* 0x0000000803047824 */ /* 0x000fca00078e00ff */
[-C--:B------:R-:W-:Y:S02]  /*0470*/  IABS R7, R4.reuse ;  /* 0x0000000400077213 */ /* 0x080fe40000000000 */
[----:B------:R-:W-:Y:S02]  /*0480*/  IABS R10, R4 ;  /* 0x00000004000a7213 */ /* 0x000fe40000000000 */
[----:B------:R-:W1:Y:S08]  /*0490*/  I2F.RP R0, R7 ;  /* 0x0000000700007306 */ /* 0x000e700000209400 */
[----:B-1----:R-:W1:Y:S02]  /*04a0*/  MUFU.RCP R0, R0 ;  /* 0x0000000000007308 */ /* 0x002e640000001000 */
[----:B-1----:R-:W-:-:S02]  /*04b0*/  VIADD R2, R0, 0xffffffe ;  /* 0x0ffffffe00027836 */ /* 0x002fc40000000000 */
[----:B------:R-:W-:-:S04]  /*04c0*/  IMAD.MOV R0, RZ, RZ, -R10 ;  /* 0x000000ffff007224 */ /* 0x000fc800078e0a0a */
[----:B------:R1:W2:Y:S02]  /*04d0*/  F2I.FTZ.U32.TRUNC.NTZ R3, R2 ;  /* 0x0000000200037305 */ /* 0x0002a4000021f000 */
[----:B-1----:R-:W-:Y:S02]  /*04e0*/  IMAD.MOV.U32 R2, RZ, RZ, RZ ;  /* 0x000000ffff027224 */ /* 0x002fe400078e00ff */
[----:B--2---:R-:W-:-:S04]  /*04f0*/  IMAD.MOV R6, RZ, RZ, -R3 ;  /* 0x000000ffff067224 */ /* 0x004fc800078e0a03 */
[----:B------:R-:W-:Y:S02]  /*0500*/  IMAD R9, R6, R7, RZ ;  /* 0x0000000706097224 */ /* 0x000fe400078e02ff */
[----:B------:R-:W-:Y:S02]  /*0510*/  IMAD.MOV.U32 R6, RZ, RZ, R8 ;  /* 0x000000ffff067224 */ /* 0x000fe400078e0008 */
[----:B------:R-:W-:-:S06]  /*0520*/  IMAD.HI.U32 R3, R3, R9, R2 ;  /* 0x0000000903037227 */ /* 0x000fcc00078e0002 */
[----:B------:R-:W-:-:S04]  /*0530*/  IMAD.HI.U32 R3, R3, R6, RZ ;  /* 0x0000000603037227 */ /* 0x000fc800078e00ff */
[----:B------:R-:W-:Y:S01]  /*0540*/  IMAD R0, R3, R0, R6 ;  /* 0x0000000003007224 */ /* 0x000fe200078e0206 */
[----:B------:R-:W-:Y:S04]  /*0550*/  BAR.SYNC.DEFER_BLOCKING 0x0 ;  /* 0x0000000000007b1d */ /* 0x000fe80000010000 */
[----:B------:R-:W-:-:S13]  /*0560*/  ISETP.GT.U32.AND P1, PT, R7, R0, PT ;  /* 0x000000000700720c */ /* 0x000fda0003f24070 */
[----:B------:R-:W-:Y:S02]  /*0570*/  @!P1 IMAD.IADD R0, R0, 0x1, -R7 ;  /* 0x0000000100009824 */ /* 0x000fe400078e0a07 */
[----:B------:R-:W-:Y:S01]  /*0580*/  @!P1 VIADD R3, R3, 0x1 ;  /* 0x0000000103039836 */ /* 0x000fe20000000000 */
[----:B------:R-:W-:Y:S02]  /*0590*/  ISETP.NE.AND P1, PT, R4, RZ, PT ;  /* 0x000000ff0400720c */ /* 0x000fe40003f25270 */
[----:B------:R-:W-:Y:S02]  /*05a0*/  ISETP.GE.U32.AND P0, PT, R0, R7, PT ;  /* 0x000000070000720c */ /* 0x000fe40003f06070 */
[----:B------:R-:W-:-:S04]  /*05b0*/  LOP3.LUT R0, R5, R4, RZ, 0x3c, !PT ;  /* 0x0000000405007212 */ /* 0x000fc800078e3cff */
[----:B------:R-:W-:Y:S01]  /*05c0*/  ISETP.GE.AND P2, PT, R0, RZ, PT ;  /* 0x000000ff0000720c */ /* 0x000fe20003f46270 */
[----:B------:R-:W-:-:S06]  /*05d0*/  VIADD R0, R36, 0x1ff ;  /* 0x000001ff24007836 */ /* 0x000fcc0000000000 */
[----:B------:R-:W-:-:S04]  /*05e0*/  @P0 VIADD R3, R3, 0x1 ;  /* 0x0000000103030836 */ /* 0x000fc80000000000 */
[----:B------:R-:W-:Y:S01]  /*05f0*/  IMAD.MOV.U32 R2, RZ, RZ, R3 ;  /* 0x000000ffff027224 */ /* 0x000fe200078e0003 */
[----:B------:R-:W-:-:S03]  /*0600*/  SHF.R.S32.HI R3, RZ, 0x1f, R0 ;  /* 0x0000001fff037819 */ /* 0x000fc60000011400 */
[----:B------:R-:W-:Y:S01]  /*0610*/  @!P2 IMAD.MOV R2, RZ, RZ, -R2 ;  /* 0x000000ffff02a224 */ /* 0x000fe200078e0a02 */
[----:B------:R-:W-:Y:S02]  /*0620*/  @!P1 LOP3.LUT R2, RZ, R4, RZ, 0x33, !PT ;  /* 0x00000004ff029212 */ /* 0x000fe400078e33ff */
[----:B------:R-:W-:-:S03]  /*0630*/  LEA.HI R3, R3, R0, RZ, 0x9 ;  /* 0x0000000003037211 */ /* 0x000fc600078f48ff */
[----:B------:R-:W-:Y:S02]  /*0640*/  IMAD.SHL.U32 R6, R2, 0x8, RZ ;  /* 0x0000000802067824 */ /* 0x000fe400078e00ff */
[----:B------:R-:W-:-:S03]  /*0650*/  IMAD.MOV R2, RZ, RZ, -R2 ;  /* 0x000000ffff027224 */ /* 0x000fc600078e0a02 */
[----:B------:R-:W-:Y:S01]  /*0660*/  LEA.HI.SX32 R3, R3, -R6, 0x17 ;  /* 0x8000000603037211 */ /* 0x000fe200078fbaff */
[----:B------:R-:W-:-:S03]  /*0670*/  IMAD R8, R4, R2, R5 ;  /* 0x0000000204087224 */ /* 0x000fc600078e0205 */
[----:B------:R-:W-:-:S04]  /*0680*/  VIMNMX R11, PT, PT, R3, 0x8, PT ;  /* 0x00000008030b7848 */ /* 0x000fc80003fe0100 */
[-C--:B------:R-:W-:Y:S02]  /*0690*/  IABS R7, R11.reuse ;  /* 0x0000000b00077213 */ /* 0x080fe40000000000 */
[----:B------:R-:W-:Y:S02]  /*06a0*/  IABS R4, R11 ;  /* 0x0000000b00047213 */ /* 0x000fe40000000000 */
[----:B------:R-:W1:Y:S08]  /*06b0*/  I2F.RP R0, R7 ;  /* 0x0000000700007306 */ /* 0x000e700000209400 */
[----:B-1----:R-:W1:Y:S02]  /*06c0*/  MUFU.RCP R0, R0 ;  /* 0x0000000000007308 */ /* 0x002e640000001000 */
[----:B-1----:R-:W-:-:S02]  /*06d0*/  VIADD R3, R0, 0xffffffe ;  /* 0x0ffffffe00037836 */ /* 0x002fc40000000000 */
[----:B------:R-:W-:-:S04]  /*06e0*/  IMAD.MOV R0, RZ, RZ, -R4 ;  /* 0x000000ffff007224 */ /* 0x000fc800078e0a04 */
[----:B------:R-:W1:Y:S02]  /*06f0*/  F2I.FTZ.U32.TRUNC.NTZ R3, R3 ;  /* 0x0000000300037305 */ /* 0x000e64000021f000 */
[----:B-1----:R-:W-:-:S04]  /*0700*/  IMAD.MOV R9, RZ, RZ, -R3 ;  /* 0x000000ffff097224 */ /* 0x002fc800078e0a03 */
[----:B------:R-:W-:Y:S01]  /*0710*/  IMAD.MOV.U32 R2, RZ, RZ, R9 ;  /* 0x000000ffff027224 */ /* 0x000fe200078e0009 */
[----:B------:R-:W-:-:S03]  /*0720*/  IABS R9, R8 ;  /* 0x0000000800097213 */ /* 0x000fc60000000000 */
[----:B------:R-:W-:Y:S02]  /*0730*/  IMAD R5, R2, R7, RZ ;  /* 0x0000000702057224 */ /* 0x000fe400078e02ff */
[----:B------:R-:W-:-:S04]  /*0740*/  IMAD.MOV.U32 R2, RZ, RZ, RZ ;  /* 0x000000ffff027224 */ /* 0x000fc800078e00ff */
[----:B------:R-:W-:Y:S01]  /*0750*/  IMAD.HI.U32 R2, R3, R5, R2 ;  /* 0x0000000503027227 */ /* 0x000fe200078e0002 */
[----:B------:R-:W-:-:S04]  /*0760*/  IABS R5, R36 ;  /* 0x0000002400057213 */ /* 0x000fc80000000000 */
[----:B------:R-:W1:Y:S01]  /*0770*/  I2F.RP R4, R5 ;  /* 0x0000000500047306 */ /* 0x000e620000209400 */
[----:B------:R-:W-:-:S04]  /*0780*/  IMAD.HI.U32 R40, R2, R9, RZ ;  /* 0x0000000902287227 */ /* 0x000fc800078e00ff */
[----:B------:R-:W-:-:S05]  /*0790*/  IMAD R0, R40, R0, R9 ;  /* 0x0000000028007224 */ /* 0x000fca00078e0209 */
[----:B------:R-:W-:Y:S01]  /*07a0*/  ISETP.GT.U32.AND P1, PT, R7, R0, PT ;  /* 0x000000000700720c */ /* 0x000fe20003f24070 */
[----:B-1----:R-:W1:-:S12]  /*07b0*/  MUFU.RCP R4, R4 ;  /* 0x0000000400047308 */ /* 0x002e580000001000 */
[----:B------:R-:W-:Y:S02]  /*07c0*/  @!P1 IMAD.IADD R0, R0, 0x1, -R7 ;  /* 0x0000000100009824 */ /* 0x000fe400078e0a07 */
[----:B------:R-:W-:Y:S01]  /*07d0*/  @!P1 VIADD R40, R40, 0x1 ;  /* 0x0000000128289836 */ /* 0x000fe20000000000 */
[----:B------:R-:W-:Y:S02]  /*07e0*/  ISETP.NE.AND P1, PT, R11, RZ, PT ;  /* 0x000000ff0b00720c */ /* 0x000fe40003f25270 */
[----:B------:R-:W-:Y:S02]  /*07f0*/  ISETP.GE.U32.AND P0, PT, R0, R7, PT ;  /* 0x000000070000720c */ /* 0x000fe40003f06070 */
[----:B------:R-:W-:Y:S01]  /*0800*/  LOP3.LUT R0, R8, R11, RZ, 0x3c, !PT ;  /* 0x0000000b08007212 */ /* 0x000fe200078e3cff */
[----:B-1----:R-:W-:-:S03]  /*0810*/  VIADD R2, R4, 0xffffffe ;  /* 0x0ffffffe04027836 */ /* 0x002fc60000000000 */
[----:B------:R-:W-:Y:S01]  /*0820*/  ISETP.GE.AND P2, PT, R0, RZ, PT ;  /* 0x000000ff0000720c */ /* 0x000fe20003f46270 */
[----:B------:R1:W2:Y:S06]  /*0830*/  F2I.FTZ.U32.TRUNC.NTZ R3, R2 ;  /* 0x0000000200037305 */ /* 0x0002ac000021f000 */
[----:B------:R-:W-:Y:S02]  /*0840*/  @P0 VIADD R40, R40, 0x1 ;  /* 0x0000000128280836 */ /* 0x000fe40000000000 */
[----:B-1----:R-:W-:-:S04]  /*0850*/  IMAD.MOV.U32 R2, RZ, RZ, RZ ;  /* 0x000000ffff027224 */ /* 0x002fc800078e00ff */
[----:B------:R-:W-:Y:S01]  /*0860*/  @!P2 IMAD.MOV R40, RZ, RZ, -R40 ;  /* 0x000000ffff28a224 */ /* 0x000fe200078e0a28 */
[----:B------:R-:W-:Y:S01]  /*0870*/  @!P1 LOP3.LUT R40, RZ, R11, RZ, 0x33, !PT ;  /* 0x0000000bff289212 */ /* 0x000fe200078e33ff */
[----:B--2---:R-:W-:-:S04]  /*0880*/  IMAD.MOV R4, RZ, RZ, -R3 ;  /* 0x000000ffff047224 */ /* 0x004fc800078e0a03 */
[----:B------:R-:W-:-:S04]  /*0890*/  IMAD.MOV R0, RZ, RZ, -R40 ;  /* 0x000000ffff007224 */ /* 0x000fc800078e0a28 */
[----:B------:R-:W-:-:S04]  /*08a0*/  IMAD R0, R11, R0, R8 ;  /* 0x000000000b007224 */ /* 0x000fc800078e0208 */
[----:B------:R-:W-:Y:S02]  /*08b0*/  IMAD.IADD R0, R6, 0x1, R0 ;  /* 0x0000000106007824 */ /* 0x000fe400078e0200 */
[----:B------:R-:W1:Y:S02]  /*08c0*/  LDS R6, [UR4] ;  /* 0x00000004ff067984 */ /* 0x000e640008000800 */
[----:B------:R-:W-:Y:S02]  /*08d0*/  IMAD R14, R0, 0x200, R12 ;  /* 0x00000200000e7824 */ /* 0x000fe400078e020c */
[----:B------:R-:W-:Y:S02]  /*08e0*/  IMAD.MOV.U32 R0, RZ, RZ, R4 ;  /* 0x000000ffff007224 */ /* 0x000fe400078e0004 */
[----:B------:R-:W-:Y:S01]  /*08f0*/  VIADD R13, R14, 0x100 ;  /* 0x000001000e0d7836 */ /* 0x000fe20000000000 */
[----:B------:R2:W-:Y:S01]  /*0900*/  STL [R1+0xa34], R14 ;  /* 0x000a340e01007387 */ /* 0x0005e20000100800 */
[----:B------:R-:W-:Y:S01]  /*0910*/  IMAD R7, R0, R5, RZ ;  /* 0x0000000500077224 */ /* 0x000fe200078e02ff */
[----:B------:R-:W-:-:S02]  /*0920*/  IABS R0, R14 ;  /* 0x0000000e00007213 */ /* 0x000fc40000000000 */
[----:B------:R-:W-:Y:S01]  /*0930*/  IABS R4, R13 ;  /* 0x0000000d00047213 */ /* 0x000fe20000000000 */
[----:B------:R-:W-:Y:S01]  /*0940*/  IMAD.HI.U32 R2, R3, R7, R2 ;  /* 0x0000000703027227 */ /* 0x000fe200078e0002 */
[----:B------:R2:W-:Y:S01]  /*0950*/  STL [R1+0xa38], R13 ;  /* 0x000a380d01007387 */ /* 0x0005e20000100800 */
[----:B------:R-:W-:Y:S02]  /*0960*/  BAR.SYNC.DEFER_BLOCKING 0x0 ;  /* 0x0000000000007b1d */ /* 0x000fe40000010000 */
[----:B------:R-:W-:Y:S01]  /*0970*/  IMAD.MOV.U32 R3, RZ, RZ, R0 ;  /* 0x000000ffff037224 */ /* 0x000fe200078e0000 */
[----:B------:R-:W-:-:S03]  /*0980*/  ISETP.GE.AND P2, PT, R13, RZ, PT ;  /* 0x000000ff0d00720c */ /* 0x000fc60003f46270 */
[----:B------:R-:W-:-:S04]  /*0990*/  IMAD.HI.U32 R0, R2, R3, RZ ;  /* 0x0000000302007227 */ /* 0x000fc800078e00ff */
[----:B------:R-:W-:-:S04]  /*09a0*/  IMAD.HI.U32 R2, R2, R4, RZ ;  /* 0x0000000402027227 */ /* 0x000fc800078e00ff */
[----:B------:R-:W-:Y:S02]  /*09b0*/  IMAD.MOV R2, RZ, RZ, -R2 ;  /* 0x000000ffff027224 */ /* 0x000fe400078e0a02 */
[----:B------:R-:W-:Y:S02]  /*09c0*/  IMAD.MOV R0, RZ, RZ, -R0 ;  /* 0x000000ffff007224 */ /* 0x000fe400078e0a00 */
[C---:B------:R-:W-:Y:S02]  /*09d0*/  IMAD R2, R5.reuse, R2, R4 ;  /* 0x0000000205027224 */ /* 0x040fe400078e0204 */
[C---:B------:R-:W-:Y:S01]  /*09e0*/  IMAD R0, R5.reuse, R0, R3 ;  /* 0x0000000005007224 */ /* 0x040fe200078e0203 */
[----:B------:R-:W-:Y:S02]  /*09f0*/  SHF.R.U32.HI R3, RZ, 0x5, R15 ;  /* 0x00000005ff037819 */ /* 0x000fe4000001160f */
[C---:B------:R-:W-:Y:S02]  /*0a00*/  ISETP.GT.U32.AND P1, PT, R5.reuse, R2, PT ;  /* 0x000000020500720c */ /* 0x040fe40003f24070 */
[----:B------:R-:W-:-:S02]  /*0a10*/  ISETP.GT.U32.AND P0, PT, R5, R0, PT ;  /* 0x000000000500720c */ /* 0x000fc40003f04070 */
[----:B------:R-:W-:Y:S01]  /*0a20*/  R2UR UR11, R3 ;  /* 0x00000000030b72ca */ /* 0x000fe200000e0000 */
[----:B------:R-:W-:Y:S01]  /*0a30*/  VIADD R3, R17, 0xffffffff ;  /* 0xffffffff11037836 */ /* 0x000fe20000000000 */
[----:B-1----:R-:W-:-:S04]  /*0a40*/  R2UR UR5, R6 ;  /* 0x00000000060572ca */ /* 0x002fc800000e0000 */
[----:B------:R-:W-:Y:S01]  /*0a50*/  ISETP.GE.U32.AND P5, PT, R3, 0x7fffff80, PT ;  /* 0x7fffff800300780c */ /* 0x000fe20003fa6070 */
[----:B------:R-:W-:Y:S02]  /*0a60*/  VIADD R3, R17, 0xfffffff7 ;  /* 0xfffffff711037836 */ /* 0x000fe40000000000 */
[--C-:B------:R-:W-:Y:S02]  /*0a70*/  @!P1 IMAD.IADD R2, R2, 0x1, -R5.reuse ;  /* 0x0000000102029824 */ /* 0x100fe400078e0a05 */
[----:B------:R-:W-:Y:S01]  /*0a80*/  @!P0 IMAD.IADD R0, R0, 0x1, -R5 ;  /* 0x0000000100008824 */ /* 0x000fe200078e0a05 */
[----:B------:R-:W-:Y:S01]  /*0a90*/  ISETP.GE.U32.AND P4, PT, R3, 0x7fffff78, PT ;  /* 0x7fffff780300780c */ /* 0x000fe20003f86070 */
[----:B------:R-:W-:Y:S01]  /*0aa0*/  USHF.L.U32 UR7, UR11, 0x15, URZ ;  /* 0x000000150b077899 */ /* 0x000fe200080006ff */
[C---:B------:R-:W-:Y:S01]  /*0ab0*/  ISETP.GT.U32.AND P1, PT, R5.reuse, R2, PT ;  /* 0x000000020500720c */ /* 0x040fe20003f24070 */
[----:B------:R-:W-:Y:S01]  /*0ac0*/  USHF.L.U32 UR8, UR11, 0x4, URZ ;  /* 0x000000040b087899 */ /* 0x000fe200080006ff */
[----:B------:R-:W-:Y:S01]  /*0ad0*/  ISETP.GT.U32.AND P0, PT, R5, R0, PT ;  /* 0x000000000500720c */ /* 0x000fe20003f04070 */
[----:B------:R-:W-:Y:S01]  /*0ae0*/  ULOP3.LUT UR7, UR7, 0x600000, URZ, 0xc0, !UPT ;  /* 0x0060000007077892 */ /* 0x000fe2000f8ec0ff */
[----:B------:R-:W-:Y:S01]  /*0af0*/  LOP3.LUT R3, RZ, R36, RZ, 0x33, !PT ;  /* 0x00000024ff037212 */ /* 0x000fe200078e33ff */
[----:B------:R-:W-:-:S04]  /*0b00*/  ULOP3.LUT UR8, UR8, 0x40, URZ, 0xc0, !UPT ;  /* 0x0000004008087892 */ /* 0x000fc8000f8ec0ff */
[----:B------:R-:W-:-:S04]  /*0b10*/  UIADD3 UR7, UPT, UPT, UR8, UR7, UR5 ;  /* 0x0000000708077290 */ /* 0x000fc8000fffe005 */
[--C-:B------:R-:W-:Y:S01]  /*0b20*/  @!P1 IMAD.IADD R2, R2, 0x1, -R5.reuse ;  /* 0x0000000102029824 */ /* 0x100fe200078e0a05 */
[----:B------:R-:W-:Y:S01]  /*0b30*/  ISETP.GE.AND P1, PT, R14, RZ, PT ;  /* 0x000000ff0e00720c */ /* 0x000fe20003f26270 */
[----:B------:R-:W-:Y:S01]  /*0b40*/  @!P0 IMAD.IADD R0, R0, 0x1, -R5 ;  /* 0x0000000100008824 */ /* 0x000fe200078e0a05 */
[----:B------:R-:W-:Y:S01]  /*0b50*/  ISETP.NE.AND P0, PT, R36, RZ, PT ;  /* 0x000000ff2400720c */ /* 0x000fe20003f05270 */
[----:B------:R-:W-:Y:S02]  /*0b60*/  @!P2 IMAD.MOV R2, RZ, RZ, -R2 ;  /* 0x000000ffff02a224 */ /* 0x000fe400078e0a02 */
[----:B------:R-:W-:-:S08]  /*0b70*/  VIADD R5, R17, 0xffffffe7 ;  /* 0xffffffe711057836 */ /* 0x000fd00000000000 */
[----:B------:R-:W-:Y:S01]  /*0b80*/  @!P1 IMAD.MOV R0, RZ, RZ, -R0 ;  /* 0x000000ffff009224 */ /* 0x000fe200078e0a00 */
[----:B------:R-:W-:-:S04]  /*0b90*/  ISETP.NE.U32.AND P1, PT, R12, RZ, PT ;  /* 0x000000ff0c00720c */ /* 0x000fc80003f25070 */
[C---:B------:R-:W-:Y:S02]  /*0ba0*/  SEL R4, R3.reuse, R0, !P0 ;  /* 0x0000000003047207 */ /* 0x040fe40004000000 */
[----:B------:R-:W-:Y:S01]  /*0bb0*/  SEL R3, R3, R2, !P0 ;  /* 0x0000000203037207 */ /* 0x000fe20004000000 */
[----:B------:R-:W-:Y:S01]  /*0bc0*/  VIADD R2, R17, 0xffffffef ;  /* 0xffffffef11027836 */ /* 0x000fe20000000000 */
[----:B0-23--:R-:W-:Y:S06]  /*0bd0*/  BRA.U UP0, `(.L_x_5) ;  /* 0x0000000100187547 */ /* 0x00dfec000b800000 */
[----:B------:R-:W-:Y:S01]  /*0be0*/  ELECT P0, URZ, PT ;  /* 0x0000000000ff782f */ /* 0x000fe20003800000 */
[----:B------:R-:W-:Y:S01]  /*0bf0*/  IMAD.MOV.U32 R0, RZ, RZ, 0x1 ;  /* 0x00000001ff007424 */ /* 0x000fe200078e00ff */
[----:B------:R-:W-:Y:S01]  /*0c00*/  UMOV UR8, 0x40 ;  /* 0x0000004000087882 */ /* 0x000fe20000000000 */
[----:B------:R-:W-:Y:S01]  /*0c10*/  UVIRTCOUNT.DEALLOC.SMPOOL 0x80 ;  /* 0x000000800000784c */ /* 0x000fe20000000000 */
[----:B------:R-:W-:-:S09]  /*0c20*/  ULEA UR8, UR9, UR8, 0x18 ;  /* 0x0000000809087291 */ /* 0x000fd2000f8ec0ff */
[----:B------:R0:W-:Y:S03]  /*0c30*/  @P0 STS.U8 [UR8], R0 ;  /* 0x00000000ff000988 */ /* 0x0001e60008000008 */
.L_x_5:
[----:B------:R-:W-:Y:S01]  /*0c40*/  STTM.x64 tmem[UR7], RZ ;  /* 0x000000ff000079ed */ /* 0x000fe20008340007 */
[----:B------:R-:W1:Y:S02]  /*0c50*/  FENCE.VIEW.ASYNC.T ;  /* 0x00000000000073c6 */ /* 0x000e640000000200 */
[----:B-1----:R-:W-:Y:S01]  /*0c60*/  VOTEU.ALL UP1, P1 ;  /* 0x0000000000ff7886 */ /* 0x002fe20000820000 */
[----:B------:R-:W-:Y:S01]  /*0c70*/  VOTEU.ALL UP2, P1 ;  /* 0x0000000000ff7886 */ /* 0x000fe20000840000 */
[----:B0-----:R-:W-:Y:S01]  /*0c80*/  VIADD R0, R17, 0xffffffdf ;  /* 0xffffffdf11007836 */ /* 0x001fe20000000000 */
[----:B------:R-:W-:Y:S01]  /*0c90*/  ISETP.GE.U32.AND P0, PT, R2, 0x7fffff70, PT ;  /* 0x7fffff700200780c */ /* 0x000fe20003f06070 */
[----:B------:R-:W-:Y:S01]  /*0ca0*/  IMAD R2, R4, UR12, RZ ;  /* 0x0000000c04027c24 */ /* 0x000fe2000f8e02ff */
[----:B------:R-:W-:-:S04]  /*0cb0*/  @!UP1 UIADD3 UR8, UPT, UPT, -UR10, 0x100000, URZ ;  /* 0x001000000a089890 */ /* 0x000fc8000fffe1ff */
[----:B------:R-:W-:Y:S02]  /*0cc0*/  @!UP1 USHF.L.U32 UR9, UR8, 0xb, URZ ;  /* 0x0000000b08099899 */ /* 0x000fe400080006ff */
[----:B------:R-:W-:Y:S01]  /*0cd0*/  @!UP1 USHF.L.U32 UR8, UR8, 0x1, URZ ;  /* 0x0000000108089899 */ /* 0x000fe200080006ff */
[----:B------:R-:W-:Y:S01]  /*0ce0*/  BAR.SYNC.DEFER_BLOCKING 0x0 ;  /* 0x0000000000007b1d */ /* 0x000fe20000010000 */
[----:B------:R-:W-:Y:S01]  /*0cf0*/  ISETP.GE.U32.AND P3, PT, R0, 0x7fffff60, PT ;  /* 0x7fffff600000780c */ /* 0x000fe20003f66070 */
[----:B------:R-:W-:Y:S01]  /*0d00*/  IMAD R4, R3, UR12, RZ ;  /* 0x0000000c03047c24 */ /* 0x000fe2000f8e02ff */
[C---:B------:R-:W-:Y:S02]  /*0d10*/  IADD3 R0, P6, PT, R2.reuse, UR16, RZ ;  /* 0x0000001002007c10 */ /* 0x040fe4000ffde0ff */
[----:B------:R-:W-:Y:S01]  /*0d20*/  PRMT R66, RZ, 0x7610, R66 ;  /* 0x00007610ff427816 */ /* 0x000fe20000000042 */
[----:B------:R-:W0:Y:S01]  /*0d30*/  LDCU.64 UR14, c[0x0][0x358] ;  /* 0x00006b00ff0e77ac */ /* 0x000e220008000a00 */
[----:B------:R-:W-:Y:S01]  /*0d40*/  LEA.HI.X.SX32 R2, R2, UR17, 0x1, P6 ;  /* 0x0000001102027c11 */ /* 0x000fe2000b0f0eff */
[----:B------:R-:W-:Y:S01]  /*0d50*/  @!P5 IMAD.MOV.U32 R6, RZ, RZ, R0 ;  /* 0x000000ffff06d224 */ /* 0x000fe200078e0000 */
[----:B------:R-:W-:Y:S01]  /*0d60*/  STL [R1+0xbcc], R102 ;  /* 0x000bcc6601007387 */ /* 0x000fe20000100800 */
[----:B------:R-:W-:-:S02]  /*0d70*/  IADD3 R3, P6, PT, R4, UR16, RZ ;  /* 0x0000001004037c10 */ /* 0x000fc4000ffde0ff */
[----:B------:R-:W-:Y:S01]  /*0d80*/  ISETP.GE.U32.AND P2, PT, R5, 0x7fffff68, PT ;  /* 0x7fffff680500780c */ /* 0x000fe20003f46070 */
[----:B------:R-:W-:Y:S01]  /*0d90*/  @!P5 IMAD.MOV.U32 R7, RZ, RZ, R2 ;  /* 0x000000ffff07d224 */ /* 0x000fe200078e0002 */
[----:B------:R-:W-:Y:S04]  /*0da0*/  STL [R1+0xbc8], R101 ;  /* 0x000bc86501007387 */ /* 0x000fe80000100800 */
[----:B------:R-:W1:Y:S02]  /*0db0*/  FENCE.VIEW.ASYNC.S ;  /* 0x00000000000073c6 */ /* 0x000e640000000000 */
[----:B-1----:R1:W2:Y:S02]  /*0dc0*/  @!UP2 SYNCS.EXCH.64 URZ, [UR6], UR8 ;  /* 0x0000000806ffa5b2 */ /* 0x0022a40008000100 */
[----:B--2---:R-:W-:Y:S01]  /*0dd0*/  BAR.SYNC.DEFER_BLOCKING 0x0 ;  /* 0x0000000000007b1d */ /* 0x004fe20000010000 */
[----:B------:R-:W-:Y:S01]  /*0de0*/  LEA.HI.X.SX32 R4, R4, UR17, 0x1, P6 ;  /* 0x0000001104047c11 */ /* 0x000fe2000b0f0eff */
[----:B------:R-:W-:Y:S01]  /*0df0*/  IMAD.SHL.U32 R5, R32, 0x8, RZ ;  /* 0x0000000820057824 */ /* 0x000fe200078e00ff */
[----:B------:R-:W-:-:S02]  /*0e00*/  PRMT R65, RZ, 0x7610, R65 ;  /* 0x00007610ff417816 */ /* 0x000fc40000000041 */
[----:B------:R-:W-:Y:S01]  /*0e10*/  PRMT R64, RZ, 0x7610, R64 ;  /* 0x00007610ff407816 */ /* 0x000fe20000000040 */
[----:B------:R-:W-:Y:S01]  /*0e20*/  VIADD R8, R17, 0xffffffd7 ;  /* 0xffffffd711087836 */ /* 0x000fe20000000000 */
[----:B------:R-:W-:Y:S01]  /*0e30*/  PRMT R63, RZ, 0x7610, R63 ;  /* 0x00007610ff3f7816 */ /* 0x000fe2000000003f */
[----:B------:R-:W-:Y:S01]  /*0e40*/  STL [R1+0xbc4], R100 ;  /* 0x000bc46401007387 */ /* 0x000fe20000100800 */
[----:B------:R-:W-:Y:S01]  /*0e50*/  PRMT R62, RZ, 0x7610, R62 ;  /* 0x00007610ff3e7816 */ /* 0x000fe2000000003e */
[----:B------:R-:W2:Y:S02]  /*0e60*/  LDCU UR12, c[0x0][0x3b0] ;  /* 0x00007600ff0c77ac */ /* 0x000ea40008000800 */
[----:B------:R-:W-:Y:S04]  /*0e70*/  STL [R1+0xbc0], R99 ;  /* 0x000bc06301007387 */ /* 0x000fe80000100800 */
[----:B------:R-:W-:Y:S04]  /*0e80*/  STL [R1+0xbbc], R98 ;  /* 0x000bbc6201007387 */ /* 0x000fe80000100800 */
[----:B------:R-:W-:Y:S04]  /*0e90*/  STL [R1+0xbb8], R97 ;  /* 0x000bb86101007387 */ /* 0x000fe80000100800 */
[----:B0-----:R0:W3:Y:S04]  /*0ea0*/  @!P5 LDG.E.U8 R66, desc[UR14][R6.64] ;  /* 0x0000000e0642d981 */ /* 0x0010e8000c1e1100 */
[----:B------:R-:W-:Y:S04]  /*0eb0*/  STL [R1+0xbb4], R96 ;  /* 0x000bb46001007387 */ /* 0x000fe80000100800 */
        /* <DEDUP_REMOVED lines=33> */
[----:B------:R-:W-:Y:S01]  /*10d0*/  STL [R1+0xb2c], R61 ;  /* 0x000b2c3d01007387 */ /* 0x000fe20000100800 */
[----:B0-----:R-:W-:-:S03]  /*10e0*/  @!P5 IMAD.MOV.U32 R6, RZ, RZ, R3 ;  /* 0x000000ffff06d224 */ /* 0x001fc600078e0003 */
[----:B------:R-:W-:Y:S01]  /*10f0*/  STL [R1+0xb28], R50 ;  /* 0x000b283201007387 */ /* 0x000fe20000100800 */
[----:B------:R-:W-:-:S03]  /*1100*/  @!P5 IMAD.MOV.U32 R7, RZ, RZ, R4 ;  /* 0x000000ffff07d224 */ /* 0x000fc600078e0004 */
[----:B------:R-:W-:Y:S01]  /*1110*/  STL [R1+0xb24], R48 ;  /* 0x000b243001007387 */ /* 0x000fe20000100800 */
[----:B------:R-:W-:-:S03]  /*1120*/  SHF.R.S32.HI R9, RZ, 0x1f, R5 ;  /* 0x0000001fff097819 */ /* 0x000fc60000011405 */
[----:B------:R-:W-:Y:S01]  /*1130*/  STL [R1+0xb20], R46 ;  /* 0x000b202e01007387 */ /* 0x000fe20000100800 */
[----:B------:R-:W-:-:S03]  /*1140*/  IADD3 R11, P6, PT, R5, R0, RZ ;  /* 0x00000000050b7210 */ /* 0x000fc60007fde0ff */
[----:B------:R-:W-:Y:S04]  /*1150*/  STL [R1+0xb1c], R43 ;  /* 0x000b1c2b01007387 */ /* 0x000fe80000100800 */
[----:B------:R-:W-:Y:S04]  /*1160*/  STL [R1+0xb18], R49 ;  /* 0x000b183101007387 */ /* 0x000fe80000100800 */
[----:B------:R-:W-:Y:S04]  /*1170*/  STL [R1+0xb14], R41 ;  /* 0x000b142901007387 */ /* 0x000fe80000100800 */
[----:B------:R-:W-:Y:S04]  /*1180*/  STL [R1+0xb10], R38 ;  /* 0x000b102601007387 */ /* 0x000fe80000100800 */
[----:B------:R-:W-:Y:S04]  /*1190*/  STL [R1+0xb0c], R35 ;  /* 0x000b0c2301007387 */ /* 0x000fe80000100800 */
[----:B------:R-:W-:Y:S04]  /*11a0*/  STL [R1+0xb08], R47 ;  /* 0x000b082f01007387 */ /* 0x000fe80000100800 */
[----:B------:R0:W4:Y:S04]  /*11b0*/  @!P5 LDG.E.U8 R65, desc[UR14][R6.64] ;  /* 0x0000000e0641d981 */ /* 0x000128000c1e1100 */
[----:B------:R-:W-:Y:S04]  /*11c0*/  STL [R1+0xb04], R44 ;  /* 0x000b042c01007387 */ /* 0x000fe80000100800 */
[----:B------:R-:W-:Y:S01]  /*11d0*/  STL [R1+0xb00], R54 ;  /* 0x000b003601007387 */ /* 0x000fe20000100800 */
[----:B0-----:R-:W-:-:S02]  /*11e0*/  IMAD.MOV.U32 R7, RZ, RZ, R11 ;  /* 0x000000ffff077224 */ /* 0x001fc400078e000b */
[----:B------:R-:W-:Y:S01]  /*11f0*/  IMAD.X R6, R9, 0x1, R2, P6 ;  /* 0x0000000109067824 */ /* 0x000fe200030e0602 */
[----:B------:R-:W-:Y:S04]  /*1200*/  STL [R1+0xafc], R52 ;  /* 0x000afc3401007387 */ /* 0x000fe80000100800 */
[----:B------:R-:W-:Y:S01]  /*1210*/  STL [R1+0xa5c], R37 ;  /* 0x000a5c2501007387 */ /* 0x000fe20000100800 */
[----:B------:R-:W-:-:S03]  /*1220*/  @!P4 LOP3.LUT R7, R7, R6, RZ, 0x3c, !PT ;  /* 0x000000060707c212 */ /* 0x000fc600078e3cff */
[----:B------:R-:W-:Y:S04]  /*1230*/  STL [R1+0xa58], R40 ;  /* 0x000a582801007387 */ /* 0x000fe80000100800 */
[----:B------:R-:W-:Y:S01]  /*1240*/  STL [R1+0xa54], R33 ;  /* 0x000a542101007387 */ /* 0x000fe20000100800 */
[----:B------:R-:W-:Y:S02]  /*1250*/  PRMT R74, RZ, 0x7610, R74 ;  /* 0x00007610ff4a7816 */ /* 0x000fe4000000004a */
[----:B------:R-:W-:Y:S01]  /*1260*/  PRMT R53, RZ, 0x7610, R53 ;  /* 0x00007610ff357816 */ /* 0x000fe20000000035 */
[----:B---3--:R-:W-:Y:S04]  /*1270*/  STL [R1+0xaf8], R66 ;  /* 0x000af84201007387 */ /* 0x008fe80000100800 */
[----:B------:R-:W-:Y:S04]  /*1280*/  STL [R1+0xa0], R11 ;  /* 0x0000a00b01007387 */ /* 0x000fe80000100800 */
[----:B------:R0:W-:Y:S02]  /*1290*/  STL [R1+0x9c], R6 ;  /* 0x00009c0601007387 */ /* 0x0001e40000100800 */
[----:B0-----:R-:W-:-:S02]  /*12a0*/  @!P4 LOP3.LUT R6, R7, R6, RZ, 0x3c, !PT ;  /* 0x000000060706c212 */ /* 0x001fc400078e3cff */
[----:B------:R-:W-:Y:S02]  /*12b0*/  IADD3 R11, P6, PT, R5, R3, RZ ;  /* 0x00000003050b7210 */ /* 0x000fe40007fde0ff */
[----:B------:R-:W-:-:S05]  /*12c0*/  @!P4 LOP3.LUT R7, R7, R6, RZ, 0x3c, !PT ;  /* 0x000000060707c212 */ /* 0x000fca00078e3cff */
[----:B------:R0:W3:Y:S01]  /*12d0*/  @!P4 LDG.E.U8 R64, desc[UR14][R6.64] ;  /* 0x0000000e0640c981 */ /* 0x0000e2000c1e1100 */
[----:B------:R-:W-:Y:S02]  /*12e0*/  IMAD.SHL.U32 R5, R32, 0x10, RZ ;  /* 0x0000001020057824 */ /* 0x000fe400078e00ff */
[----:B0-----:R-:W-:Y:S02]  /*12f0*/  IMAD.MOV.U32 R7, RZ, RZ, R11 ;  /* 0x000000ffff077224 */ /* 0x001fe400078e000b */
[----:B------:R-:W-:Y:S01]  /*1300*/  IMAD.X R6, R9, 0x1, R4, P6 ;  /* 0x0000000109067824 */ /* 0x000fe200030e0604 */
[----:B------:R0:W-:Y:S04]  /*1310*/  STL [R1+0xa8], R11 ;  /* 0x0000a80b01007387 */ /* 0x0001e80000100800 */
[----:B------:R-:W-:Y:S01]  /*1320*/  @!P4 LOP3.LUT R7, R7, R6, RZ, 0x3c, !PT ;  /* 0x000000060707c212 */ /* 0x000fe200078e3cff */
[----:B------:R1:W-:Y:S01]  /*1330*/  STL [R1+0xa4], R6 ;  /* 0x0000a40601007387 */ /* 0x0003e20000100800 */
[----:B------:R-:W-:-:S02]  /*1340*/  SHF.R.S32.HI R9, RZ, 0x1f, R5 ;  /* 0x0000001fff097819 */ /* 0x000fc40000011405 */
[----:B0-----:R-:W-:Y:S02]  /*1350*/  IADD3 R11, P6, PT, R5, R0, RZ ;  /* 0x00000000050b7210 */ /* 0x001fe40007fde0ff */
[----:B-1----:R-:W-:-:S04]  /*1360*/  @!P4 LOP3.LUT R6, R7, R6, RZ, 0x3c, !PT ;  /* 0x000000060706c212 */ /* 0x002fc800078e3cff */
[----:B------:R-:W-:-:S05]  /*1370*/  @!P4 LOP3.LUT R7, R7, R6, RZ, 0x3c, !PT ;  /* 0x000000060707c212 */ /* 0x000fca00078e3cff */
[----:B------:R0:W2:Y:S02]  /*1380*/  @!P4 LDG.E.U8 R63, desc[UR14][R6.64] ;  /* 0x0000000e063fc981 */ /* 0x0000a4000c1e1100 */
[----:B0-----:R-:W-:Y:S02]  /*1390*/  IMAD.MOV.U32 R7, RZ, RZ, R11 ;  /* 0x000000ffff077224 */ /* 0x001fe400078e000b */
[----:B------:R-:W-:Y:S01]  /*13a0*/  IMAD.X R6, R9, 0x1, R2, P6 ;  /* 0x0000000109067824 */ /* 0x000fe200030e0602 */
[----:B------:R0:W-:Y:S04]  /*13b0*/  STL [R1+0x2ec], R11 ;  /* 0x0002ec0b01007387 */ /* 0x0001e80000100800 */
[----:B------:R-:W-:Y:S01]  /*13c0*/  @!P0 LOP3.LUT R7, R7, R6, RZ, 0x3c, !PT ;  /* 0x0000000607078212 */ /* 0x000fe200078e3cff */
[----:B------:R1:W-:Y:S01]  /*13d0*/  STL [R1+0x2e8], R6 ;  /* 0x0002e80601007387 */ /* 0x0003e20000100800 */
[----:B0-----:R-:W-:-:S02]  /*13e0*/  IADD3 R11, P6, PT, R5, R3, RZ ;  /* 0x00000003050b7210 */ /* 0x001fc40007fde0ff */
[----:B-1----:R-:W-:-:S04]  /*13f0*/  @!P0 LOP3.LUT R6, R7, R6, RZ, 0x3c, !PT ;  /* 0x0000000607068212 */ /* 0x002fc800078e3cff */
[----:B------:R-:W-:-:S05]  /*1400*/  @!P0 LOP3.LUT R7, R7, R6, RZ, 0x3c, !PT ;  /* 0x0000000607078212 */ /* 0x000fca00078e3cff */
[----:B------:R0:W2:Y:S01]  /*1410*/  @!P0 LDG.E.U8 R62, desc[UR14][R6.64] ;  /* 0x0000000e063e8981 */ /* 0x0000a2000c1e1100 */
[----:B------:R-:W-:Y:S02]  /*1420*/  IMAD R5, R32, 0x18, RZ ;  /* 0x0000001820057824 */ /* 0x000fe400078e02ff */
        /* <DEDUP_REMOVED lines=19> */
[----:B------:R-:W-:Y:S02]  /*1560*/  IMAD.SHL.U32 R5, R32, 0x20, RZ ;  /* 0x0000002020057824 */ /* 0x000fe400078e00ff */
[----:B0-----:R-:W-:Y:S02]  /*1570*/  IMAD.MOV.U32 R7, RZ, RZ, R11 ;  /* 0x000000ffff077224 */ /* 0x001fe400078e000b */
[----:B------:R-:W-:Y:S01]  /*1580*/  IMAD.X R6, R9, 0x1, R4, P6 ;  /* 0x0000000109067824 */ /* 0x000fe200030e0604 */
[----:B------:R0:W-:Y:S04]  /*1590*/  STL [R1+0x374], R11 ;  /* 0x0003740b01007387 */ /* 0x0001e80000100800 */
[----:B------:R-:W-:Y:S01]  /*15a0*/  @!P2 LOP3.LUT R7, R7, R6, RZ, 0x3c, !PT ;  /* 0x000000060707a212 */ /* 0x000fe200078e3cff */
[----:B------:R1:W-:Y:S01]  /*15b0*/  STL [R1+0x370], R6 ;  /* 0x0003700601007387 */ /* 0x0003e20000100800 */
[----:B------:R-:W-:-:S02]  /*15c0*/  PRMT R29, RZ, 0x7610, R29 ;  /* 0x00007610ff1d7816 */ /* 0x000fc4000000001d */
[----:B------:R-:W-:Y:S02]  /*15d0*/  SHF.R.S32.HI R9, RZ, 0x1f, R5 ;  /* 0x0000001fff097819 */ /* 0x000fe40000011405 */
        /* <DEDUP_REMOVED lines=9> */
[----:B------:R-:W-:-:S02]  /*1670*/  PRMT R23, RZ, 0x7610, R23 ;  /* 0x00007610ff177816 */ /* 0x000fc40000000017 */
[----:B0-----:R-:W-:Y:S02]  /*1680*/  IADD3 R11, P6, PT, R5, R3, RZ ;  /* 0x00000003050b7210 */ /* 0x001fe40007fde0ff */
[----:B-1----:R-:W-:-:S04]  /*1690*/  @!P3 LOP3.LUT R6, R7, R6, RZ, 0x3c, !PT ;  /* 0x000000060706b212 */ /* 0x002fc800078e3cff */
[----:B------:R-:W-:-:S05]  /*16a0*/  @!P3 LOP3.LUT R7, R7, R6, RZ, 0x3c, !PT ;  /* 0x000000060707b212 */ /* 0x000fca00078e3cff */
[----:B------:R0:W2:Y:S01]  /*16b0*/  @!P3 LDG.E.U8 R23, desc[UR14][R6.64] ;  /* 0x0000000e0617b981 */ /* 0x0000a2000c1e1100 */
[----:B------:R-:W-:Y:S02]  /*16c0*/  IMAD R5, R32, 0x28, RZ ;  /* 0x0000002820057824 */ /* 0x000fe400078e02ff */
[----:B0-----:R-:W-:Y:S02]  /*16d0*/  IMAD.MOV.U32 R7, RZ, RZ, R11 ;  /* 0x000000ffff077224 */ /* 0x001fe400078e000b */
[----:B------:R-:W-:Y:S01]  /*16e0*/  IMAD.X R6, R9, 0x1, R4, P6 ;  /* 0x0000000109067824 */ /* 0x000fe200030e0604 */
[----:B------:R-:W-:Y:S04]  /*16f0*/  STL [R1+0x400], R11 ;  /* 0x0004000b01007387 */ /* 0x000fe80000100800 */
[----:B------:R-:W-:Y:S01]  /*1700*/  @!P3 LOP3.LUT R7, R7, R6, RZ, 0x3c, !PT ;  /* 0x000000060707b212 */ /* 0x000fe200078e3cff */
[----:B------:R0:W-:Y:S01]  /*1710*/  STL [R1+0x3fc], R6 ;  /* 0x0003fc0601007387 */ /* 0x0001e20000100800 */
[----:B------:R-:W-:-:S02]  /*1720*/  ISETP.GE.U32.AND P5, PT, R8, 0x7fffff58, PT ;  /* 0x7fffff580800780c */ /* 0x000fc40003fa6070 */
[----:B------:R-:W-:Y:S02]  /*1730*/  PRMT R66, RZ, 0x7610, R66 ;  /* 0x00007610ff427816 */ /* 0x000fe40000000042 */
[----:B------:R-:W-:Y:S02]  /*1740*/  SHF.R.S32.HI R9, RZ, 0x1f, R5 ;  /* 0x0000001fff097819 */ /* 0x000fe40000011405 */
[----:B0-----:R-:W-:Y:S02]  /*1750*/  @!P3 LOP3.LUT R6, R7, R6, RZ, 0x3c, !PT ;  /* 0x000000060706b212 */ /* 0x001fe400078e3cff */
[----:B------:R-:W-:Y:S02]  /*1760*/  IADD3 R11, P6, PT, R5, R0, RZ ;  /* 0x00000000050b7210 */ /* 0x000fe40007fde0ff */
        /* <DEDUP_REMOVED lines=12> */
[----:B------:R-:W-:Y:S02]  /*1830*/  VIADD R8, R17, 0xffffffcf ;  /* 0xffffffcf11087836 */ /* 0x000fe40000000000 */
[----:B0-----:R-:W-:Y:S02]  /*1840*/  IMAD.MOV.U32 R7, RZ, RZ, R11 ;  /* 0x000000ffff077224 */ /* 0x001fe400078e000b */
[----:B------:R-:W-:Y:S01]  /*1850*/  IMAD.X R6, R9, 0x1, R4, P6 ;  /* 0x0000000109067824 */ /* 0x000fe200030e0604 */
[----:B------:R-:W-:Y:S04]  /*1860*/  STL [R1+0x480], R11 ;  /* 0x0004800b01007387 */ /* 0x000fe80000100800 */
[----:B------:R-:W-:Y:S01]  /*1870*/  @!P5 LOP3.LUT R7, R7, R6, RZ, 0x3c, !PT ;  /* 0x000000060707d212 */ /* 0x000fe200078e3cff */
[----:B------:R0:W-:Y:S01]  /*1880*/  STL [R1+0x47c], R6 ;  /* 0x00047c0601007387 */ /* 0x0001e20000100800 */
[----:B------:R-:W-:Y:S01]  /*1890*/  IMAD R5, R32, 0x30, RZ ;  /* 0x0000003020057824 */ /* 0x000fe200078e02ff */
[----:B------:R-:W-:-:S02]  /*18a0*/  ISETP.GE.U32.AND P4, PT, R8, 0x7fffff50, PT ;  /* 0x7fffff500800780c */ /* 0x000fc40003f86070 */
[----:B------:R-:W-:Y:S02]  /*18b0*/  PRMT R36, RZ, 0x7610, R36 ;  /* 0x00007610ff247816 */ /* 0x000fe40000000024 */
[C---:B0-----:R-:W-:Y:S02]  /*18c0*/  @!P5 LOP3.LUT R6, R7.reuse, R6, RZ, 0x3c, !PT ;  /* 0x000000060706d212 */ /* 0x041fe400078e3cff */
[----:B------:R-:W-:Y:S02]  /*18d0*/  SHF.R.S32.HI R9, RZ, 0x1f, R5 ;  /* 0x0000001fff097819 */ /* 0x000fe40000011405 */
[----:B------:R-:W-:Y:S02]  /*18e0*/  @!P5 LOP3.LUT R7, R7, R6, RZ, 0x3c, !PT ;  /* 0x000000060707d212 */ /* 0x000fe400078e3cff */
[----:B------:R-:W-:-:S03]  /*18f0*/  IADD3 R11, P6, PT, R5, R0, RZ ;  /* 0x00000000050b7210 */ /* 0x000fc60007fde0ff */
        /* <DEDUP_REMOVED lines=41> */
[----:B------:R-:W-:Y:S01]  /*1b90*/  IMAD.SHL.U32 R5, R32, 0x40, RZ ;  /* 0x0000004020057824 */ /* 0x000fe200078e00ff */
        /* <DEDUP_REMOVED lines=16> */
[----:B------:R0:W2:Y:S02]  /*1ca0*/  @!P2 LDG.E.U8 R51, desc[UR14][R6.64] ;  /* 0x0000000e0633a981 */ /* 0x0000a4000c1e1100 */
[----:B0-----:R-:W-:Y:S02]  /*1cb0*/  IMAD.MOV.U32 R7, RZ, RZ, R11 ;  /* 0x000000ffff077224 */ /* 0x001fe400078e000b */
[----:B------:R-:W-:Y:S01]  /*1cc0*/  IMAD.X R6, R9, 0x1, R4, P6 ;  /* 0x0000000109067824 */ /* 0x000fe200030e0604 */
[----:B------:R-:W-:Y:S04]  /*1cd0*/  STL [R1+0x600], R11 ;  /* 0x0006000b01007387 */ /* 0x000fe80000100800 */
[----:B------:R-:W-:Y:S01]  /*1ce0*/  @!P2 LOP3.LUT R7, R7, R6, RZ, 0x3c, !PT ;  /* 0x000000060707a212 */ /* 0x000fe200078e3cff */
[----:B------:R0:W-:Y:S01]  /*1cf0*/  STL [R1+0x5fc], R6 ;  /* 0x0005fc0601007387 */ /* 0x0001e20000100800 */
[----:B------:R-:W-:-:S02]  /*1d00*/  PRMT R102, RZ, 0x7610, R102 ;  /* 0x00007610ff667816 */ /* 0x000fc40000000066 */
[----:B0-----:R-:W-:-:S04]  /*1d10*/  @!P2 LOP3.LUT R6, R7, R6, RZ, 0x3c, !PT ;  /* 0x000000060706a212 */ /* 0x001fc800078e3cff */
[----:B------:R-:W-:-:S05]  /*1d20*/  @!P2 LOP3.LUT R7, R7, R6, RZ, 0x3c, !PT ;  /* 0x000000060707a212 */ /* 0x000fca00078e3cff */
[----:B------:R0:W2:Y:S01]  /*1d30*/  @!P2 LDG.E.U8 R102, desc[UR14][R6.64] ;  /* 0x0000000e0666a981 */ /* 0x0000a2000c1e1100 */
[----:B------:R-:W-:Y:S02]  /*1d40*/  VIADD R8, R17, 0xffffffb7 ;  /* 0xffffffb711087836 */ /* 0x000fe40000000000 */
[----:B------:R-:W-:-:S03]  /*1d50*/  IMAD R5, R32, 0x48, RZ ;  /* 0x0000004820057824 */ /* 0x000fc600078e02ff */
[----:B------:R-:W-:Y:S02]  /*1d60*/  ISETP.GE.U32.AND P3, PT, R8, 0x7fffff38, PT ;  /* 0x7fffff380800780c */ /* 0x000fe40003f66070 */
[----:B------:R-:W-:Y:S02]  /*1d70*/  SHF.R.S32.HI R9, RZ, 0x1f, R5 ;  /* 0x0000001fff097819 */ /* 0x000fe40000011405 */
[----:B------:R-:W-:-:S05]  /*1d80*/  IADD3 R11, P6, PT, R5, R0, RZ ;  /* 0x00000000050b7210 */ /* 0x000fca0007fde0ff */
[----:B0-----:R-:W-:Y:S02]  /*1d90*/  IMAD.MOV.U32 R7, RZ, RZ, R11 ;  /* 0x000000ffff077224 */ /* 0x001fe400078e000b */
[----:B------:R-:W-:-:S05]  /*1da0*/  IMAD.X R6, R9, 0x1, R2, P6 ;  /* 0x0000000109067824 */ /* 0x000fca00030e0602 */
[----:B------:R-:W-:Y:S02]  /*1db0*/  @!P3 LOP3.LUT R7, R7, R6, RZ, 0x3c, !PT ;  /* 0x000000060707b212 */ /* 0x000fe400078e3cff */
[----:B------:R-:W-:Y:S01]  /*1dc0*/  PRMT R45, RZ, 0x7610, R45 ;  /* 0x00007610ff2d7816 */ /* 0x000fe2000000002d */
[----:B------:R-:W-:Y:S01]  /*1dd0*/  VIADD R8, R17, 0xffffffaf ;  /* 0xffffffaf11087836 */ /* 0x000fe20000000000 */
[----:B------:R-:W-:-:S04]  /*1de0*/  PRMT R34, RZ, 0x7610, R34 ;  /* 0x00007610ff227816 */ /* 0x000fc80000000022 */
[----:B------:R-:W-:Y:S02]  /*1df0*/  ISETP.GE.U32.AND P5, PT, R8, 0x7fffff30, PT ;  /* 0x7fffff300800780c */ /* 0x000fe40003fa6070 */
        /* <DEDUP_REMOVED lines=9> */
[----:B------:R-:W-:-:S05]  /*1e90*/  VIADD R8, R17, 0xffffff97 ;  /* 0xffffff9711087836 */ /* 0x000fca0000000000 */
[----:B------:R-:W-:Y:S01]  /*1ea0*/  ISETP.GE.U32.AND P2, PT, R8, 0x7fffff18, PT ;  /* 0x7fffff180800780c */ /* 0x000fe20003f46070 */
[----:B------:R-:W-:Y:S01]  /*1eb0*/  VIADD R8, R17, 0xffffff8f ;  /* 0xffffff8f11087836 */ /* 0x000fe20000000000 */
[----:B------:R-:W-:Y:S02]  /*1ec0*/  PRMT R28, RZ, 0x7610, R28 ;  /* 0x00007610ff1c7816 */ /* 0x000fe4000000001c */
[----:B------:R-:W-:Y:S02]  /*1ed0*/  PRMT R25, RZ, 0x7610, R25 ;  /* 0x00007610ff197816 */ /* 0x000fe40000000019 */
[----:B------:R-:W-:Y:S02]  /*1ee0*/  PRMT R31, RZ, 0x7610, R31 ;  /* 0x00007610ff1f7816 */ /* 0x000fe4000000001f */
[----:B------:R-:W-:Y:S01]  /*1ef0*/  PRMT R101, RZ, 0x7610, R101 ;  /* 0x00007610ff657816 */ /* 0x000fe20000000065 */
[----:B--2---:R0:W-:Y:S04]  /*1f00*/  STL [R1+0x18c], R102 ;  /* 0x00018c6601007387 */ /* 0x0041e80000100800 */
[----:B0-----:R-:W2:Y:S04]  /*1f10*/  LDL.LU R102, [R1+0xbcc] ;  /* 0x000bcc0001667983 */ /* 0x001ea80000300800 */
[----:B------:R-:W-:Y:S04]  /*1f20*/  STL [R1+0x678], R11 ;  /* 0x0006780b01007387 */ /* 0x000fe80000100800 */
[----:B------:R0:W-:Y:S02]  /*1f30*/  STL [R1+0x674], R6 ;  /* 0x0006740601007387 */ /* 0x0001e40000100800 */
[----:B0-----:R-:W-:-:S02]  /*1f40*/  @!P3 LOP3.LUT R6, R7, R6, RZ, 0x3c, !PT ;  /* 0x000000060706b212 */ /* 0x001fc400078e3cff */
[----:B------:R-:W-:Y:S02]  /*1f50*/  IADD3 R11, P6, PT, R5, R3, RZ ;  /* 0x00000003050b7210 */ /* 0x000fe40007fde0ff */
        /* <DEDUP_REMOVED lines=62> */
[----:B------:R-:W-:Y:S01]  /*2340*/  ISETP.GE.U32.AND P3, PT, R8, 0x7fffff10, PT ;  /* 0x7fffff100800780c */ /* 0x000fe20003f66070 */
[----:B0-----:R-:W-:Y:S02]  /*2350*/  IMAD.MOV.U32 R7, RZ, RZ, R11 ;  /* 0x000000ffff077224 */ /* 0x001fe400078e000b */
[----:B------:R-:W-:Y:S01]  /*2360*/  IMAD.X R6, R9, 0x1, R4, P6 ;  /* 0x0000000109067824 */ /* 0x000fe200030e0604 */
[----:B------:R-:W-:Y:S04]  /*2370*/  STL [R1+0x800], R11 ;  /* 0x0008000b01007387 */ /* 0x000fe80000100800 */
[----:B------:R-:W-:Y:S01]  /*2380*/  @!P0 LOP3.LUT R7, R7, R6, RZ, 0x3c, !PT ;  /* 0x0000000607078212 */ /* 0x000fe200078e3cff */
[----:B------:R0:W-:Y:S01]  /*2390*/  STL [R1+0x7fc], R6 ;  /* 0x0007fc0601007387 */ /* 0x0001e20000100800 */
[----:B------:R-:W-:-:S02]  /*23a0*/  IMAD R5, R32, 0x68, RZ ;  /* 0x0000006820057824 */ /* 0x000fc400078e02ff */
[----:B------:R-:W-:Y:S01]  /*23b0*/  VIADD R8, R17, 0xffffff87 ;  /* 0xffffff8711087836 */ /* 0x000fe20000000000 */
[C---:B0-----:R-:W-:Y:S02]  /*23c0*/  @!P0 LOP3.LUT R6, R7.reuse, R6, RZ, 0x3c, !PT ;  /* 0x0000000607068212 */ /* 0x041fe400078e3cff */
[----:B------:R-:W-:Y:S02]  /*23d0*/  SHF.R.S32.HI R9, RZ, 0x1f, R5 ;  /* 0x0000001fff097819 */ /* 0x000fe40000011405 */
[----:B------:R-:W-:Y:S02]  /*23e0*/  @!P0 LOP3.LUT R7, R7, R6, RZ, 0x3c, !PT ;  /* 0x0000000607078212 */ /* 0x000fe400078e3cff */
[----:B------:R-:W-:Y:S02]  /*23f0*/  IADD3 R11, P6, PT, R5, R0, RZ ;  /* 0x00000000050b7210 */ /* 0x000fe40007fde0ff */
[----:B------:R-:W-:Y:S01]  /*2400*/  ISETP.GE.U32.AND P5, PT, R8, 0x7fffff08, PT ;  /* 0x7fffff080800780c */ /* 0x000fe20003fa6070 */
[C---:B------:R-:W-:Y:S01]  /*2410*/  VIADD R8, R17.reuse, 0xfffffffe ;  /* 0xfffffffe11087836 */ /* 0x040fe20000000000 */
[----:B------:R0:W2:Y:S04]  /*2420*/  @!P0 LDG.E.U8 R28, desc[UR14][R6.64] ;  /* 0x0000000e061c8981 */ /* 0x0000a8000c1e1100 */
[----:B------:R-:W-:Y:S01]  /*2430*/  ISETP.GE.U32.AND P4, PT, R8, 0x7fffff7f, PT ;  /* 0x7fffff7f0800780c */ /* 0x000fe20003f86070 */
[----:B------:R-:W-:-:S02]  /*2440*/  VIADD R8, R17, 0xfffffff6 ;  /* 0xfffffff611087836 */ /* 0x000fc40000000000 */
[----:B0-----:R-:W-:Y:S02]  /*2450*/  IMAD.MOV.U32 R7, RZ, RZ, R11 ;  /* 0x000000ffff077224 */ /* 0x001fe400078e000b */
[----:B------:R-:W-:Y:S01]  /*2460*/  IMAD.X R6, R9, 0x1, R2, P6 ;  /* 0x0000000109067824 */ /* 0x000fe200030e0602 */
[----:B------:R-:W-:Y:S01]  /*2470*/  STL [R1+0x878], R11 ;  /* 0x0008780b01007387 */ /* 0x000fe20000100800 */
[----:B------:R-:W-:-:S03]  /*2480*/  ISETP.GE.U32.AND P0, PT, R8, 0x7fffff77, PT ;  /* 0x7fffff770800780c */ /* 0x000fc60003f06070 */
[-C--:B------:R-:W-:Y:S01]  /*2490*/  @!P2 LOP3.LUT R7, R7, R6.reuse, RZ, 0x3c, !PT ;  /* 0x000000060707a212 */ /* 0x080fe200078e3cff */
[----:B------:R0:W-:Y:S01]  /*24a0*/  STL [R1+0x874], R6 ;  /* 0x0008740601007387 */ /* 0x0001e20000100800 */
[----:B------:R-:W-:Y:S01]  /*24b0*/  IADD3 R8, P6, PT, R5, R3, RZ ;  /* 0x0000000305087210 */ /* 0x000fe20007fde0ff */
[----:B------:R-:W-:Y:S01]  /*24c0*/  IMAD R5, R32, 0x70, RZ ;  /* 0x0000007020057824 */ /* 0x000fe200078e02ff */
[----:B0-----:R-:W-:-:S03]  /*24d0*/  @!P2 LOP3.LUT R6, R7, R6, RZ, 0x3c, !PT ;  /* 0x000000060706a212 */ /* 0x001fc600078e3cff */
[----:B------:R-:W-:Y:S01]  /*24e0*/  IMAD.X R11, R9, 0x1, R4, P6 ;  /* 0x00000001090b7824 */ /* 0x000fe200030e0604 */
[----:B------:R-:W-:Y:S01]  /*24f0*/  @!P2 LOP3.LUT R7, R7, R6, RZ, 0x3c, !PT ;  /* 0x000000060707a212 */ /* 0x000fe200078e3cff */
[----:B------:R-:W-:Y:S01]  /*2500*/  IMAD.MOV.U32 R9, RZ, RZ, R8 ;  /* 0x000000ffff097224 */ /* 0x000fe200078e0008 */
[----:B------:R0:W-:Y:S04]  /*2510*/  STL [R1+0x880], R8 ;  /* 0x0008800801007387 */ /* 0x0001e80000100800 */
[----:B------:R1:W2:Y:S04]  /*2520*/  @!P2 LDG.E.U8 R25, desc[UR14][R6.64] ;  /* 0x0000000e0619a981 */ /* 0x0002a8000c1e1100 */
[----:B------:R3:W-:Y:S01]  /*2530*/  STL [R1+0x87c], R11 ;  /* 0x00087c0b01007387 */ /* 0x0007e20000100800 */
[----:B0-----:R-:W-:Y:S01]  /*2540*/  IADD3 R8, P6, PT, R5, R0, RZ ;  /* 0x0000000005087210 */ /* 0x001fe20007fde0ff */
[----:B-1----:R-:W-:-:S02]  /*2550*/  IMAD.MOV.U32 R7, RZ, RZ, R11 ;  /* 0x000000ffff077224 */ /* 0x002fc400078e000b */
[----:B------:R-:W-:Y:S01]  /*2560*/  @!P2 IMAD.MOV.U32 R6, RZ, RZ, R9 ;  /* 0x000000ffff06a224 */ /* 0x000fe200078e0009 */
[----:B---3--:R-:W-:-:S04]  /*2570*/  SHF.R.S32.HI R11, RZ, 0x1f, R5 ;  /* 0x0000001fff0b7819 */ /* 0x008fc80000011405 */
[----:B------:R0:W3:Y:S02]  /*2580*/  @!P2 LDG.E.U8 R31, desc[UR14][R6.64] ;  /* 0x0000000e061fa981 */ /* 0x0000e4000c1e1100 */
[----:B0-----:R-:W-:Y:S02]  /*2590*/  IMAD.MOV.U32 R7, RZ, RZ, R8 ;  /* 0x000000ffff077224 */ /* 0x001fe400078e0008 */
[----:B------:R-:W-:Y:S01]  /*25a0*/  IMAD.X R6, R11, 0x1, R2, P6 ;  /* 0x000000010b067824 */ /* 0x000fe200030e0602 */
[----:B------:R-:W-:Y:S04]  /*25b0*/  STL [R1+0x8f8], R8 ;  /* 0x0008f80801007387 */ /* 0x000fe80000100800 */
[-C--:B------:R-:W-:Y:S01]  /*25c0*/  @!P3 LOP3.LUT R7, R7, R6.reuse, RZ, 0x3c, !PT ;  /* 0x000000060707b212 */ /* 0x080fe200078e3cff */
[----:B------:R0:W-:Y:S03]  /*25d0*/  STL [R1+0x8f4], R6 ;  /* 0x0008f40601007387 */ /* 0x0001e60000100800 */
[----:B0-----:R-:W-:-:S04]  /*25e0*/  @!P3 LOP3.LUT R6, R7, R6, RZ, 0x3c, !PT ;  /* 0x000000060706b212 */ /* 0x001fc800078e3cff */
[----:B------:R-:W-:-:S05]  /*25f0*/  @!P3 LOP3.LUT R7, R7, R6, RZ, 0x3c, !PT ;  /* 0x000000060707b212 */ /* 0x000fca00078e3cff */
[----:B------:R0:W2:Y:S01]  /*2600*/  @!P3 LDG.E.U8 R101, desc[UR14][R6.64] ;  /* 0x0000000e0665b981 */ /* 0x0000a2000c1e1100 */
[----:B------:R-:W-:-:S05]  /*2610*/  IADD3 R5, P6, PT, R5, R3, RZ ;  /* 0x0000000305057210 */ /* 0x000fca0007fde0ff */
[----:B0-----:R-:W-:Y:S02]  /*2620*/  IMAD.MOV.U32 R7, RZ, RZ, R5 ;  /* 0x000000ffff077224 */ /* 0x001fe400078e0005 */
[----:B------:R-:W-:Y:S01]  /*2630*/  IMAD.X R6, R11, 0x1, R4, P6 ;  /* 0x000000010b067824 */ /* 0x000fe200030e0604 */
[----:B------:R-:W-:Y:S04]  /*2640*/  STL [R1+0x900], R5 ;  /* 0x0009000501007387 */ /* 0x000fe80000100800 */
[-C--:B------:R-:W-:Y:S02]  /*2650*/  @!P3 LOP3.LUT R7, R7, R6.reuse, RZ, 0x3c, !PT ;  /* 0x000000060707b212 */ /* 0x080fe400078e3cff */
[----:B------:R-:W-:Y:S01]  /*2660*/  PRMT R13, RZ, 0x7610, R13 ;  /* 0x00007610ff0d7816 */ /* 0x000fe2000000000d */
[----:B--2---:R-:W-:Y:S04]  /*2670*/  STL [R1+0x16c], R101 ;  /* 0x00016c6501007387 */ /* 0x004fe80000100800 */
[----:B------:R0:W-:Y:S02]  /*2680*/  STL [R1+0x8fc], R6 ;  /* 0x0008fc0601007387 */ /* 0x0001e40000100800 */
[----:B0-----:R-:W-:-:S04]  /*2690*/  @!P3 LOP3.LUT R6, R7, R6, RZ, 0x3c, !PT ;  /* 0x000000060706b212 */ /* 0x001fc800078e3cff */
[----:B------:R-:W-:-:S05]  /*26a0*/  @!P3 LOP3.LUT R7, R7, R6, RZ, 0x3c, !PT ;  /* 0x000000060707b212 */ /* 0x000fca00078e3cff */
[----:B------:R0:W2:Y:S01]  /*26b0*/  @!P3 LDG.E.U8 R13, desc[UR14][R6.64] ;  /* 0x0000000e060db981 */ /* 0x0000a2000c1e1100 */
[----:B------:R-:W-:Y:S02]  /*26c0*/  VIADD R9, R17, 0xffffffee ;  /* 0xffffffee11097836 */ /* 0x000fe40000000000 */
[----:B------:R-:W-:-:S03]  /*26d0*/  IMAD R8, R32, 0x78, RZ ;  /* 0x0000007820087824 */ /* 0x000fc600078e02ff */
[----:B------:R-:W-:Y:S02]  /*26e0*/  ISETP.GE.U32.AND P2, PT, R9, 0x7fffff6f, PT ;  /* 0x7fffff6f0900780c */ /* 0x000fe40003f46070 */
[----:B------:R-:W-:Y:S02]  /*26f0*/  IADD3 R101, P6, PT, R8, R0, RZ ;  /* 0x0000000008657210 */ /* 0x000fe40007fde0ff */
[----:B------:R-:W-:-:S03]  /*2700*/  SHF.R.S32.HI R9, RZ, 0x1f, R8 ;  /* 0x0000001fff097819 */ /* 0x000fc60000011408 */
[----:B------:R-:W-:Y:S02]  /*2710*/  STL [R1+0x978], R101 ;  /* 0x0009786501007387 */ /* 0x000fe40000100800 */
[----:B------:R-:W-:Y:S01]  /*2720*/  IMAD.X R11, R9, 0x1, R2, P6 ;  /* 0x00000001090b7824 */ /* 0x000fe200030e0602 */
[----:B------:R-:W-:Y:S01]  /*2730*/  PRMT R15, RZ, 0x7610, R15 ;  /* 0x00007610ff0f7816 */ /* 0x000fe2000000000f */
[----:B0-----:R-:W-:Y:S02]  /*2740*/  @!P5 IMAD.MOV.U32 R6, RZ, RZ, R101 ;  /* 0x000000ffff06d224 */ /* 0x001fe400078e0065 */
[----:B------:R-:W-:Y:S02]  /*2750*/  @!P5 IMAD.MOV.U32 R7, RZ, RZ, R11 ;  /* 0x000000ffff07d224 */ /* 0x000fe400078e000b */
[----:B------:R-:W-:Y:S01]  /*2760*/  VIADD R5, R17, 0xffffffe6 ;  /* 0xffffffe611057836 */ /* 0x000fe20000000000 */
[----:B------:R-:W-:Y:S02]  /*2770*/  PRMT R12, RZ, 0x7610, R12 ;  /* 0x00007610ff0c7816 */ /* 0x000fe4000000000c */
[----:B------:R0:W3:Y:S02]  /*2780*/  @!P5 LDG.E.U8 R15, desc[UR14][R6.64] ;  /* 0x0000000e060fd981 */ /* 0x0000e4000c1e1100 */
[----:B------:R-:W-:-:S02]  /*2790*/  ISETP.GE.U32.AND P3, PT, R5, 0x7fffff67, PT ;  /* 0x7fffff670500780c */ /* 0x000fc40003f66070 */
[----:B------:R-:W-:Y:S01]  /*27a0*/  PRMT R10, RZ, 0x7610, R10 ;  /* 0x00007610ff0a7816 */ /* 0x000fe2000000000a */
[----:B--2---:R1:W-:Y:S02]  /*27b0*/  STL [R1+0x160], R13 ;  /* 0x0001600d01007387 */ /* 0x0043e40000100800 */
[----:B-1----:R-:W-:Y:S02]  /*27c0*/  IADD3 R13, P6, PT, R8, R3, RZ ;  /* 0x00000003080d7210 */ /* 0x002fe40007fde0ff */
[----:B------:R1:W-:Y:S03]  /*27d0*/  STL [R1+0x974], R11 ;  /* 0x0009740b01007387 */ /* 0x0003e60000100800 */
[----:B------:R-:W-:Y:S01]  /*27e0*/  IMAD.X R9, R9, 0x1, R4, P6 ;  /* 0x0000000109097824 */ /* 0x000fe200030e0604 */
[----:B------:R-:W-:Y:S01]  /*27f0*/  IADD3 R5, P6, PT, R0, R32, RZ ;  /* 0x0000002000057210 */ /* 0x000fe20007fde0ff */
[----:B0-----:R-:W-:-:S02]  /*2800*/  @!P5 IMAD.MOV.U32 R6, RZ, RZ, R13 ;  /* 0x000000ffff06d224 */ /* 0x001fc400078e000d */
[----:B------:R-:W-:Y:S01]  /*2810*/  @!P5 IMAD.MOV.U32 R7, RZ, RZ, R9 ;  /* 0x000000ffff07d224 */ /* 0x000fe200078e0009 */
[----:B-1----:R-:W-:Y:S01]  /*2820*/  SHF.R.S32.HI R11, RZ, 0x1f, R32 ;  /* 0x0000001fff0b7819 */ /* 0x002fe20000011420 */
[----:B------:R-:W-:-:S03]  /*2830*/  VIADD R8, R17, 0xffffffde ;  /* 0xffffffde11087836 */ /* 0x000fc60000000000 */
[----:B------:R0:W2:Y:S02]  /*2840*/  @!P5 LDG.E.U8 R12, desc[UR14][R6.64] ;  /* 0x0000000e060cd981 */ /* 0x0000a4000c1e1100 */
[----:B------:R-:W-:Y:S02]  /*2850*/  ISETP.GE.U32.AND P5, PT, R8, 0x7fffff5f, PT ;  /* 0x7fffff5f0800780c */ /* 0x000fe40003fa6070 */
[----:B------:R-:W-:Y:S01]  /*2860*/  STL [R1+0x980], R13 ;  /* 0x0009800d01007387 */ /* 0x000fe20000100800 */
[----:B------:R-:W-:Y:S02]  /*2870*/  @!P4 IMAD.MOV.U32 R8, RZ, RZ, R5 ;  /* 0x000000ffff08c224 */ /* 0x000fe400078e0005 */
[----:B0-----:R-:W-:Y:S01]  /*2880*/  IMAD.X R6, R11, 0x1, R2, P6 ;  /* 0x000000010b067824 */ /* 0x001fe200030e0602 */
[----:B------:R0:W-:Y:S03]  /*2890*/  STL [R1+0x97c], R9 ;  /* 0x00097c0901007387 */ /* 0x0001e60000100800 */
[----:B0-----:R-:W-:-:S05]  /*28a0*/  @!P4 IMAD.MOV.U32 R9, RZ, RZ, R6 ;  /* 0x000000ffff09c224 */ /* 0x001fca00078e0006 */
[----:B------:R0:W4:Y:S01]  /*28b0*/  @!P4 LDG.E.U8 R10, desc[UR14][R8.64] ;  /* 0x0000000e080ac981 */ /* 0x000122000c1e1100 */
[----:B------:R-:W-:-:S05]  /*28c0*/  IADD3 R7, P6, PT, R3, R32, RZ ;  /* 0x0000002003077210 */ /* 0x000fca0007fde0ff */
[----:B0-----:R-:W-:Y:S01]  /*28d0*/  IMAD.X R8, R11, 0x1, R4, P6 ;  /* 0x000000010b087824 */ /* 0x001fe200030e0604 */
[----:B------:R-:W-:-:S03]  /*28e0*/  PRMT R9, RZ, 0x7610, R9 ;  /* 0x00007610ff097816 */ /* 0x000fc60000000009 */
[----:B------:R-:W-:Y:S01]  /*28f0*/  @!P4 IMAD.MOV.U32 R11, RZ, RZ, R8 ;  /* 0x000000ffff0bc224 */ /* 0x000fe200078e0008 */
[----:B------:R-:W-:Y:S01]  /*2900*/  PRMT R83, RZ, 0x7610, R83 ;  /* 0x00007610ff537816 */ /* 0x000fe20000000053 */
[----:B--2---:R0:W-:Y:S04]  /*2910*/  STL [R1+0x158], R12 ;  /* 0x0001580c01007387 */ /* 0x0041e80000100800 */
[----:B------:R-:W-:Y:S04]  /*2920*/  STL [R1+0xa64], R5 ;  /* 0x000a640501007387 */ /* 0x000fe80000100800 */
[----:B------:R-:W-:Y:S04]  /*2930*/  STL [R1+0xa60], R6 ;  /* 0x000a600601007387 */ /* 0x000fe80000100800 */
[----:B---3--:R1:W-:Y:S01]  /*2940*/  STL [R1+0x15c], R15 ;  /* 0x00015c0f01007387 */ /* 0x0083e20000100800 */
[----:B0-----:R-:W-:-:S03]  /*2950*/  IMAD R12, R32, 0x9, RZ ;  /* 0x00000009200c7824 */ /* 0x001fc600078e02ff */
[----:B----4-:R0:W-:Y:S02]  /*2960*/  STL [R1+0x154], R10 ;  /* 0x0001540a01007387 */ /* 0x0101e40000100800 */
[----:B-1----:R-:W-:Y:S01]  /*2970*/  SHF.R.S32.HI R15, RZ, 0x1f, R12 ;  /* 0x0000001fff0f7819 */ /* 0x002fe2000001140c */
[----:B0-----:R-:W-:Y:S01]  /*2980*/  @!P4 IMAD.MOV.U32 R10, RZ, RZ, R7 ;  /* 0x000000ffff0ac224 */ /* 0x001fe200078e0007 */
[----:B------:R-:W-:-:S04]  /*2990*/  IADD3 R101, P6, PT, R12, R0, RZ ;  /* 0x000000000c657210 */ /* 0x000fc80007fde0ff */
[----:B------:R0:W2:Y:S02]  /*29a0*/  @!P4 LDG.E.U8 R9, desc[UR14][R10.64] ;  /* 0x0000000e0a09c981 */ /* 0x0000a4000c1e1100 */
[----:B0-----:R-:W-:Y:S02]  /*29b0*/  IMAD.X R11, R15, 0x1, R2, P6 ;  /* 0x000000010f0b7824 */ /* 0x001fe400030e0602 */
[----:B------:R-:W-:-:S05]  /*29c0*/  @!P0 IMAD.MOV.U32 R10, RZ, RZ, R101 ;  /* 0x000000ffff0a8224 */ /* 0x000fca00078e0065 */
[----:B------:R0:W3:Y:S04]  /*29d0*/  @!P0 LDG.E.U8 R83, desc[UR14][R10.64] ;  /* 0x0000000e0a538981 */ /* 0x0000e8000c1e1100 */
[----:B------:R-:W-:Y:S04]  /*29e0*/  STL [R1+0xa6c], R7 ;  /* 0x000a6c0701007387 */ /* 0x000fe80000100800 */
[----:B------:R1:W-:Y:S04]  /*29f0*/  STL [R1+0xb0], R101 ;  /* 0x0000b06501007387 */ /* 0x0003e80000100800 */
[----:B------:R-:W-:Y:S01]  /*2a00*/  STL [R1+0xa68], R8 ;  /* 0x000a680801007387 */ /* 0x000fe20000100800 */
[----:B------:R-:W-:-:S03]  /*2a10*/  PRMT R100, RZ, 0x7610, R100 ;  /* 0x00007610ff647816 */ /* 0x000fc60000000064 */
[----:B--2---:R2:W-:Y:S04]  /*2a20*/  STL [R1+0x14c], R9 ;  /* 0x00014c0901007387 */ /* 0x0045e80000100800 */
[----:B------:R0:W-:Y:S04]  /*2a30*/  STL [R1+0xac], R11 ;  /* 0x0000ac0b01007387 */ /* 0x0001e80000100800 */
[----:B-1----:R-:W4:Y:S01]  /*2a40*/  LDL.LU R101, [R1+0xbc8] ;  /* 0x000bc80001657983 */ /* 0x002f220000300800 */
[----:B--2---:R-:W-:-:S05]  /*2a50*/  IADD3 R9, P6, PT, R12, R3, RZ ;  /* 0x000000030c097210 */ /* 0x004fca0007fde0ff */
[----:B0-----:R-:W-:Y:S02]  /*2a60*/  IMAD.MOV.U32 R11, RZ, RZ, R9 ;  /* 0x000000ffff0b7224 */ /* 0x001fe400078e0009 */
[----:B------:R-:W-:Y:S01]  /*2a70*/  IMAD.X R10, R15, 0x1, R4, P6 ;  /* 0x000000010f0a7824 */ /* 0x000fe200030e0604 */
[----:B------:R-:W-:Y:S04]  /*2a80*/  STL [R1+0xbc], R9 ;  /* 0x0000bc0901007387 */ /* 0x000fe80000100800 */
[-C--:B------:R-:W-:Y:S01]  /*2a90*/  @!P0 LOP3.LUT R11, R11, R10.reuse, RZ, 0x3c, !PT ;  /* 0x0000000a0b0b8212 */ /* 0x080fe200078e3cff */
[----:B---3--:R-:W-:Y:S04]  /*2aa0*/  STL [R1+0x148], R83 ;  /* 0x0001485301007387 */ /* 0x008fe80000100800 */
[----:B------:R0:W-:Y:S02]  /*2ab0*/  STL [R1+0xb4], R10 ;  /* 0x0000b40a01007387 */ /* 0x0001e40000100800 */
[----:B0-----:R-:W-:-:S04]  /*2ac0*/  @!P0 LOP3.LUT R10, R11, R10, RZ, 0x3c, !PT ;  /* 0x0000000a0b0a8212 */ /* 0x001fc800078e3cff */
[----:B------:R-:W-:-:S05]  /*2ad0*/  @!P0 LOP3.LUT R11, R11, R10, RZ, 0x3c, !PT ;  /* 0x0000000a0b0b8212 */ /* 0x000fca00078e3cff */
[----:B------:R0:W2:Y:S01]  /*2ae0*/  @!P0 LDG.E.U8 R100, desc[UR14][R10.64] ;  /* 0x0000000e0a648981 */ /* 0x0000a2000c1e1100 */
[----:B------:R-:W-:-:S05]  /*2af0*/  IMAD R12, R32, 0x11, RZ ;  /* 0x00000011200c7824 */ /* 0x000fca00078e02ff */
[----:B------:R-:W-:Y:S02]  /*2b00*/  SHF.R.S32.HI R9, RZ, 0x1f, R12 ;  /* 0x0000001fff097819 */ /* 0x000fe4000001140c */
[----:B------:R-:W-:-:S05]  /*2b10*/  IADD3 R83, P6, PT, R12, R0, RZ ;  /* 0x000000000c537210 */ /* 0x000fca0007fde0ff */
[----:B0-----:R-:W-:Y:S02]  /*2b20*/  IMAD.MOV.U32 R11, RZ, RZ, R83 ;  /* 0x000000ffff0b7224 */ /* 0x001fe400078e0053 */
[----:B------:R-:W-:-:S05]  /*2b30*/  IMAD.X R10, R9, 0x1, R2, P6 ;  /* 0x00000001090a7824 */ /* 0x000fca00030e0602 */
[-C--:B------:R-:W-:Y:S02]  /*2b40*/  @!P2 LOP3.LUT R11, R11, R10.reuse, RZ, 0x3c, !PT ;  /* 0x0000000a0b0ba212 */ /* 0x080fe400078e3cff */
[----:B------:R-:W-:Y:S01]  /*2b50*/  PRMT R99, RZ, 0x7610, R99 ;  /* 0x00007610ff637816 */ /* 0x000fe20000000063 */
[----:B--2---:R0:W-:Y:S04]  /*2b60*/  STL [R1+0x144], R100 ;  /* 0x0001446401007387 */ /* 0x0041e80000100800 */
[----:B0-----:R-:W2:Y:S04]  /*2b70*/  LDL.LU R100, [R1+0xbc4] ;  /* 0x000bc40001647983 */ /* 0x001ea80000300800 */
[----:B------:R-:W-:Y:S04]  /*2b80*/  STL [R1+0x2fc], R83 ;  /* 0x0002fc5301007387 */ /* 0x000fe80000100800 */
[----:B------:R0:W-:Y:S02]  /*2b90*/  STL [R1+0x2f8], R10 ;  /* 0x0002f80a01007387 */ /* 0x0001e40000100800 */
[----:B0-----:R-:W-:-:S04]  /*2ba0*/  @!P2 LOP3.LUT R10, R11, R10, RZ, 0x3c, !PT ;  /* 0x0000000a0b0aa212 */ /* 0x001fc800078e3cff */
[----:B------:R-:W-:-:S05]  /*2bb0*/  @!P2 LOP3.LUT R11, R11, R10, RZ, 0x3c, !PT ;  /* 0x0000000a0b0ba212 */ /* 0x000fca00078e3cff */
[----:B------:R0:W3:Y:S01]  /*2bc0*/  @!P2 LDG.E.U8 R99, desc[UR14][R10.64] ;  /* 0x0000000e0a63a981 */ /* 0x0000e2000c1e1100 */
[----:B------:R-:W-:-:S05]  /*2bd0*/  IADD3 R83, P6, PT, R12, R3, RZ ;  /* 0x000000030c537210 */ /* 0x000fca0007fde0ff */
[----:B0-----:R-:W-:Y:S02]  /*2be0*/  IMAD.MOV.U32 R11, RZ, RZ, R83 ;  /* 0x000000ffff0b7224 */ /* 0x001fe400078e0053 */
[----:B------:R-:W-:-:S05]  /*2bf0*/  IMAD.X R10, R9, 0x1, R4, P6 ;  /* 0x00000001090a7824 */ /* 0x000fca00030e0604 */
[-C--:B------:R-:W-:Y:S02]  /*2c00*/  @!P2 LOP3.LUT R11, R11, R10.reuse, RZ, 0x3c, !PT ;  /* 0x0000000a0b0ba212 */ /* 0x080fe400078e3cff */
[----:B------:R-:W-:Y:S01]  /*2c10*/  PRMT R98, RZ, 0x7610, R98 ;  /* 0x00007610ff627816 */ /* 0x000fe20000000062 */
[----:B---3--:R0:W-:Y:S04]  /*2c20*/  STL [R1+0x140], R99 ;  /* 0x0001406301007387 */ /* 0x0081e80000100800 */
[----:B0-----:R-:W3:Y:S04]  /*2c30*/  LDL.LU R99, [R1+0xbc0] ;  /* 0x000bc00001637983 */ /* 0x001ee80000300800 */
[----:B------:R-:W-:Y:S04]  /*2c40*/  STL [R1+0x304], R83 ;  /* 0x0003045301007387 */ /* 0x000fe80000100800 */
        /* <DEDUP_REMOVED lines=17> */
[----:B------:R0:W2:Y:S01]  /*2d60*/  @!P3 LDG.E.U8 R97, desc[UR14][R10.64] ;  /* 0x0000000e0a61b981 */ /* 0x0000a2000c1e1100 */
        /* <DEDUP_REMOVED lines=334> */
[----:B------:R-:W-:-:S05]  /*4250*/  VIADD R13, R17, 0xfffffffd ;  /* 0xfffffffd110d7836 */ /* 0x000fca0000000000 */
[----:B------:R-:W-:Y:S01]  /*4260*/  ISETP.GE.U32.AND P0, PT, R13, 0x7fffff7e, PT ;  /* 0x7fffff7e0d00780c */ /* 0x000fe20003f06070 */
[----:B------:R-:W-:Y:S01]  /*4270*/  VIADD R13, R17, 0xfffffff5 ;  /* 0xfffffff5110d7836 */ /* 0x000fe20000000000 */
[----:B------:R-:W-:-:S04]  /*4280*/  IADD3 R83, P6, PT, R12, R3, RZ ;  /* 0x000000030c537210 */ /* 0x000fc80007fde0ff */
[----:B------:R-:W-:Y:S01]  /*4290*/  ISETP.GE.U32.AND P2, PT, R13, 0x7fffff76, PT ;  /* 0x7fffff760d00780c */ /* 0x000fe20003f46070 */
[----:B------:R-:W-:Y:S02]  /*42a0*/  VIADD R13, R17, 0xffffffed ;  /* 0xffffffed110d7836 */ /* 0x000fe40000000000 */
[----:B------:R-:W-:Y:S01]  /*42b0*/  IMAD.SHL.U32 R12, R32, 0x2, RZ ;  /* 0x00000002200c7824 */ /* 0x000fe200078e00ff */
[----:B------:R-:W-:Y:S02]  /*42c0*/  STL [R1+0x990], R83 ;  /* 0x0009905301007387 */ /* 0x000fe40000100800 */
[----:B------:R-:W-:Y:S01]  /*42d0*/  ISETP.GE.U32.AND P3, PT, R13, 0x7fffff6e, PT ;  /* 0x7fffff6e0d00780c */ /* 0x000fe20003f66070 */
[----:B------:R-:W-:Y:S01]  /*42e0*/  VIADD R13, R17, 0xffffffe5 ;  /* 0xffffffe5110d7836 */ /* 0x000fe20000000000 */
[----:B------:R-:W-:Y:S01]  /*42f0*/  PRMT R16, RZ, 0x7610, R16 ;  /* 0x00007610ff107816 */ /* 0x000fe20000000010 */
[----:B0-----:R-:W-:Y:S01]  /*4300*/  IMAD.X R11, R9, 0x1, R4, P6 ;  /* 0x00000001090b7824 */ /* 0x001fe200030e0604 */
[----:B------:R-:W-:Y:S01]  /*4310*/  IADD3 R9, P6, PT, R12, R0, RZ ;  /* 0x000000000c097210 */ /* 0x000fe20007fde0ff */
[----:B------:R-:W-:Y:S01]  /*4320*/  @!P4 IMAD.MOV.U32 R10, RZ, RZ, R83 ;  /* 0x000000ffff0ac224 */ /* 0x000fe200078e0053 */
[----:B------:R-:W-:Y:S01]  /*4330*/  ISETP.GE.U32.AND P5, PT, R13, 0x7fffff66, PT ;  /* 0x7fffff660d00780c */ /* 0x000fe20003fa6070 */
[----:B------:R-:W-:-:S03]  /*4340*/  VIADD R13, R17, 0xffffffdd ;  /* 0xffffffdd110d7836 */ /* 0x000fc60000000000 */
[----:B------:R0:W3:Y:S01]  /*4350*/  @!P4 LDG.E.U8 R16, desc[UR14][R10.64] ;  /* 0x0000000e0a10c981 */ /* 0x0000e2000c1e1100 */
[----:B------:R-:W-:Y:S02]  /*4360*/  PRMT R15, RZ, 0x7610, R15 ;  /* 0x00007610ff0f7816 */ /* 0x000fe4000000000f */
[----:B------:R-:W-:Y:S01]  /*4370*/  ISETP.GE.U32.AND P4, PT, R13, 0x7fffff5e, PT ;  /* 0x7fffff5e0d00780c */ /* 0x000fe20003f86070 */
[----:B--2---:R1:W-:Y:S02]  /*4380*/  STL [R1+0x88], R14 ;  /* 0x0000880e01007387 */ /* 0x0043e40000100800 */
[----:B-1----:R-:W-:Y:S02]  /*4390*/  SHF.R.S32.HI R14, RZ, 0x1f, R12 ;  /* 0x0000001fff0e7819 */ /* 0x002fe4000001140c */
[----:B------:R1:W-:Y:S03]  /*43a0*/  STL [R1+0x98c], R11 ;  /* 0x00098c0b01007387 */ /* 0x0003e60000100800 */
[----:B0-----:R-:W-:-:S04]  /*43b0*/  IMAD.X R10, R14, 0x1, R2, P6 ;  /* 0x000000010e0a7824 */ /* 0x001fc800030e0602 */
[----:B------:R-:W-:Y:S01]  /*43c0*/  @!P0 IMAD.MOV.U32 R13, RZ, RZ, R10 ;  /* 0x000000ffff0d8224 */ /* 0x000fe200078e000a */
[----:B-1----:R-:W-:Y:S01]  /*43d0*/  IADD3 R11, P6, PT, R12, R3, RZ ;  /* 0x000000030c0b7210 */ /* 0x002fe20007fde0ff */
[----:B------:R-:W-:-:S05]  /*43e0*/  @!P0 IMAD.MOV.U32 R12, RZ, RZ, R9 ;  /* 0x000000ffff0c8224 */ /* 0x000fca00078e0009 */
[----:B------:R0:W2:Y:S01]  /*43f0*/  @!P0 LDG.E.U8 R15, desc[UR14][R12.64] ;  /* 0x0000000e0c0f8981 */ /* 0x0000a2000c1e1100 */
[----:B------:R-:W-:-:S03]  /*4400*/  PRMT R81, RZ, 0x7610, R81 ;  /* 0x00007610ff517816 */ /* 0x000fc60000000051 */
[----:B---3--:R1:W-:Y:S04]  /*4410*/  STL [R1+0x84], R16 ;  /* 0x0000841001007387 */ /* 0x0083e80000100800 */
[----:B------:R-:W-:Y:S01]  /*4420*/  STL [R1+0xa74], R9 ;  /* 0x000a740901007387 */ /* 0x000fe20000100800 */
[----:B0-----:R-:W-:-:S03]  /*4430*/  IMAD.X R12, R14, 0x1, R4, P6 ;  /* 0x000000010e0c7824 */ /* 0x001fc600030e0604 */
[----:B------:R-:W-:Y:S01]  /*4440*/  STL [R1+0xa70], R10 ;  /* 0x000a700a01007387 */ /* 0x000fe20000100800 */
[----:B------:R-:W-:Y:S02]  /*4450*/  @!P0 IMAD.MOV.U32 R14, RZ, RZ, R11 ;  /* 0x000000ffff0e8224 */ /* 0x000fe400078e000b */
[----:B-1----:R-:W-:Y:S01]  /*4460*/  IMAD R16, R32, 0xa, RZ ;  /* 0x0000000a20107824 */ /* 0x002fe200078e02ff */
[----:B------:R-:W-:-:S04]  /*4470*/  PRMT R82, RZ, 0x7610, R82 ;  /* 0x00007610ff527816 */ /* 0x000fc80000000052 */
[----:B------:R-:W-:Y:S02]  /*4480*/  SHF.R.S32.HI R13, RZ, 0x1f, R16 ;  /* 0x0000001fff0d7819 */ /* 0x000fe40000011410 */
[----:B------:R-:W-:Y:S01]  /*4490*/  IADD3 R83, P6, PT, R16, R0, RZ ;  /* 0x0000000010537210 */ /* 0x000fe20007fde0ff */
[----:B--2---:R0:W-:Y:S02]  /*44a0*/  STL [R1+0x80], R15 ;  /* 0x0000800f01007387 */ /* 0x0041e40000100800 */
[----:B0-----:R-:W-:-:S05]  /*44b0*/  @!P0 IMAD.MOV.U32 R15, RZ, RZ, R12 ;  /* 0x000000ffff0f8224 */ /* 0x001fca00078e000c */
[----:B------:R0:W2:Y:S02]  /*44c0*/  @!P0 LDG.E.U8 R81, desc[UR14][R14.64] ;  /* 0x0000000e0e518981 */ /* 0x0000a4000c1e1100 */
[----:B0-----:R-:W-:Y:S02]  /*44d0*/  IMAD.X R15, R13, 0x1, R2, P6 ;  /* 0x000000010d0f7824 */ /* 0x001fe400030e0602 */
[----:B------:R-:W-:-:S05]  /*44e0*/  @!P2 IMAD.MOV.U32 R14, RZ, RZ, R83 ;  /* 0x000000ffff0ea224 */ /* 0x000fca00078e0053 */
[----:B------:R0:W3:Y:S04]  /*44f0*/  @!P2 LDG.E.U8 R82, desc[UR14][R14.64] ;  /* 0x0000000e0e52a981 */ /* 0x0000e8000c1e1100 */
[----:B------:R-:W-:Y:S04]  /*4500*/  STL [R1+0xa7c], R11 ;  /* 0x000a7c0b01007387 */ /* 0x000fe80000100800 */
[----:B------:R1:W-:Y:S04]  /*4510*/  STL [R1+0xd0], R83 ;  /* 0x0000d05301007387 */ /* 0x0003e80000100800 */
[----:B------:R-:W-:Y:S01]  /*4520*/  STL [R1+0xa78], R12 ;  /* 0x000a780c01007387 */ /* 0x000fe20000100800 */
[----:B------:R-:W-:-:S02]  /*4530*/  PRMT R78, RZ, 0x7610, R78 ;  /* 0x00007610ff4e7816 */ /* 0x000fc4000000004e */
[----:B------:R-:W-:Y:S01]  /*4540*/  PRMT R80, RZ, 0x7610, R80 ;  /* 0x00007610ff507816 */ /* 0x000fe20000000050 */
[----:B--2---:R2:W-:Y:S04]  /*4550*/  STL [R1+0x7c], R81 ;  /* 0x00007c5101007387 */ /* 0x0045e80000100800 */
[----:B------:R0:W-:Y:S04]  /*4560*/  STL [R1+0xcc], R15 ;  /* 0x0000cc0f01007387 */ /* 0x0001e80000100800 */
[----:B-1----:R-:W4:Y:S01]  /*4570*/  LDL.LU R83, [R1+0xb58] ;  /* 0x000b580001537983 */ /* 0x002f220000300800 */
[----:B--2---:R-:W-:-:S05]  /*4580*/  IADD3 R81, P6, PT, R16, R3, RZ ;  /* 0x0000000310517210 */ /* 0x004fca0007fde0ff */
[----:B0-----:R-:W-:Y:S02]  /*4590*/  IMAD.MOV.U32 R15, RZ, RZ, R81 ;  /* 0x000000ffff0f7224 */ /* 0x001fe400078e0051 */
[----:B------:R-:W-:Y:S01]  /*45a0*/  IMAD.X R14, R13, 0x1, R4, P6 ;  /* 0x000000010d0e7824 */ /* 0x000fe200030e0604 */
[----:B---3--:R0:W-:Y:S04]  /*45b0*/  STL [R1+0x78], R82 ;  /* 0x0000785201007387 */ /* 0x0081e80000100800 */
[-C--:B------:R-:W-:Y:S01]  /*45c0*/  @!P2 LOP3.LUT R15, R15, R14.reuse, RZ, 0x3c, !PT ;  /* 0x0000000e0f0fa212 */ /* 0x080fe200078e3cff */
[----:B0-----:R-:W2:Y:S04]  /*45d0*/  LDL.LU R82, [R1+0xb54] ;  /* 0x000b540001527983 */ /* 0x001ea80000300800 */
[----:B------:R-:W-:Y:S04]  /*45e0*/  STL [R1+0xd8], R81 ;  /* 0x0000d85101007387 */ /* 0x000fe80000100800 */
[----:B------:R0:W-:Y:S01]  /*45f0*/  STL [R1+0xd4], R14 ;  /* 0x0000d40e01007387 */ /* 0x0001e20000100800 */
[----:B------:R-:W-:Y:S01]  /*4600*/  IMAD R16, R32, 0x12, RZ ;  /* 0x0000001220107824 */ /* 0x000fe200078e02ff */
[----:B0-----:R-:W-:-:S04]  /*4610*/  @!P2 LOP3.LUT R14, R15, R14, RZ, 0x3c, !PT ;  /* 0x0000000e0f0ea212 */ /* 0x001fc800078e3cff */
[----:B------:R-:W-:Y:S02]  /*4620*/  @!P2 LOP3.LUT R15, R15, R14, RZ, 0x3c, !PT ;  /* 0x0000000e0f0fa212 */ /* 0x000fe400078e3cff */
[----:B------:R-:W-:Y:S02]  /*4630*/  SHF.R.S32.HI R13, RZ, 0x1f, R16 ;  /* 0x0000001fff0d7819 */ /* 0x000fe40000011410 */
[----:B------:R-:W-:Y:S01]  /*4640*/  IADD3 R81, P6, PT, R16, R0, RZ ;  /* 0x0000000010517210 */ /* 0x000fe20007fde0ff */
[----:B------:R0:W3:Y:S04]  /*4650*/  @!P2 LDG.E.U8 R78, desc[UR14][R14.64] ;  /* 0x0000000e0e4ea981 */ /* 0x0000e8000c1e1100 */
[----:B0-----:R-:W-:Y:S02]  /*4660*/  IMAD.X R15, R13, 0x1, R2, P6 ;  /* 0x000000010d0f7824 */ /* 0x001fe400030e0602 */
[----:B------:R-:W-:-:S05]  /*4670*/  @!P3 IMAD.MOV.U32 R14, RZ, RZ, R81 ;  /* 0x000000ffff0eb224 */ /* 0x000fca00078e0051 */
[----:B------:R0:W2:Y:S01]  /*4680*/  @!P3 LDG.E.U8 R80, desc[UR14][R14.64] ;  /* 0x0000000e0e50b981 */ /* 0x0000a2000c1e1100 */
[----:B------:R-:W-:-:S05]  /*4690*/  VIADD R17, R17, 0xffffffd5 ;  /* 0xffffffd511117836 */ /* 0x000fca0000000000 */
[----:B------:R-:W-:Y:S02]  /*46a0*/  ISETP.GE.U32.AND P0, PT, R17, 0x7fffff56, PT ;  /* 0x7fffff561100780c */ /* 0x000fe40003f06070 */
[----:B------:R-:W1:Y:S01]  /*46b0*/  LDC R17, c[0x0][0x3a0] ;  /* 0x0000e800ff117b82 */ /* 0x000e620000000800 */
[----:B------:R0:W-:Y:S01]  /*46c0*/  STL [R1+0x30c], R81 ;  /* 0x00030c5101007387 */ /* 0x0001e20000100800 */
[----:B-1----:R-:W-:-:S05]  /*46d0*/  VIADD R17, R17, 0xffffffcd ;  /* 0xffffffcd11117836 */ /* 0x002fca0000000000 */
[----:B------:R-:W-:Y:S02]  /*46e0*/  ISETP.GE.U32.AND P2, PT, R17, 0x7fffff4e, PT ;  /* 0x7fffff4e1100780c */ /* 0x000fe40003f46070 */
[----:B------:R-:W-:Y:S01]  /*46f0*/  PRMT R17, RZ, 0x7610, R17 ;  /* 0x00007610ff117816 */ /* 0x000fe20000000011 */
[----:B---3--:R1:W-:Y:S04]  /*4700*/  STL [R1+0x74], R78 ;  /* 0x0000744e01007387 */ /* 0x0083e80000100800 */
[----:B------:R3:W-:Y:S04]  /*4710*/  STL [R1+0x308], R15 ;  /* 0x0003080f01007387 */ /* 0x0007e80000100800 */
[----:B0-----:R-:W4:Y:S01]  /*4720*/  LDL.LU R81, [R1+0xb50] ;  /* 0x000b500001517983 */ /* 0x001f220000300800 */
[----:B-1----:R-:W-:-:S05]  /*4730*/  IADD3 R78, P6, PT, R16, R3, RZ ;  /* 0x00000003104e7210 */ /* 0x002fca0007fde0ff */
[----:B---3--:R-:W-:Y:S02]  /*4740*/  IMAD.MOV.U32 R15, RZ, RZ, R78 ;  /* 0x000000ffff0f7224 */ /* 0x008fe400078e004e */
[----:B------:R-:W-:Y:S01]  /*4750*/  IMAD.X R14, R13, 0x1, R4, P6 ;  /* 0x000000010d0e7824 */ /* 0x000fe200030e0604 */
[----:B--2---:R0:W-:Y:S04]  /*4760*/  STL [R1+0x70], R80 ;  /* 0x0000705001007387 */ /* 0x0041e80000100800 */
[-C--:B------:R-:W-:Y:S01]  /*4770*/  @!P3 LOP3.LUT R15, R15, R14.reuse, RZ, 0x3c, !PT ;  /* 0x0000000e0f0fb212 */ /* 0x080fe200078e3cff */
[----:B0-----:R-:W2:Y:S04]  /*4780*/  LDL.LU R80, [R1+0xb4c] ;  /* 0x000b4c0001507983 */ /* 0x001ea80000300800 */
[----:B------:R-:W-:Y:S04]  /*4790*/  STL [R1+0x314], R78 ;  /* 0x0003144e01007387 */ /* 0x000fe80000100800 */
[----:B------:R0:W-:Y:S02]  /*47a0*/  STL [R1+0x310], R14 ;  /* 0x0003100e01007387 */ /* 0x0001e40000100800 */
[----:B0-----:R-:W-:-:S04]  /*47b0*/  @!P3 LOP3.LUT R14, R15, R14, RZ, 0x3c, !PT ;  /* 0x0000000e0f0eb212 */ /* 0x001fc800078e3cff */
[----:B------:R-:W-:-:S05]  /*47c0*/  @!P3 LOP3.LUT R15, R15, R14, RZ, 0x3c, !PT ;  /* 0x0000000e0f0fb212 */ /* 0x000fca00078e3cff */
[----:B------:R0:W3:Y:S01]  /*47d0*/  @!P3 LDG.E.U8 R17, desc[UR14][R14.64] ;  /* 0x0000000e0e11b981 */ /* 0x0000e2000c1e1100 */
[----:B------:R-:W-:-:S05]  /*47e0*/  IMAD R16, R32, 0x1a, RZ ;  /* 0x0000001a20107824 */ /* 0x000fca00078e02ff */
[----:B------:R-:W-:Y:S02]  /*47f0*/  SHF.R.S32.HI R13, RZ, 0x1f, R16 ;  /* 0x0000001fff0d7819 */ /* 0x000fe40000011410 */
[----:B------:R-:W-:-:S05]  /*4800*/  IADD3 R78, P6, PT, R16, R0, RZ ;  /* 0x00000000104e7210 */ /* 0x000fca0007fde0ff */
[----:B0-----:R-:W-:Y:S02]  /*4810*/  IMAD.MOV.U32 R15, RZ, RZ, R78 ;  /* 0x000000ffff0f7224 */ /* 0x001fe400078e004e */
[----:B------:R-:W-:-:S05]  /*4820*/  IMAD.X R14, R13, 0x1, R2, P6 ;  /* 0x000000010d0e7824 */ /* 0x000fca00030e0602 */
[-C--:B------:R-:W-:Y:S02]  /*4830*/  @!P5 LOP3.LUT R15, R15, R14.reuse, RZ, 0x3c, !PT ;  /* 0x0000000e0f0fd212 */ /* 0x080fe400078e3cff */
[----:B------:R-:W-:Y:S01]  /*4840*/  PRMT R79, RZ, 0x7610, R79 ;  /* 0x00007610ff4f7816 */ /* 0x000fe2000000004f */
[----:B---3--:R0:W-:Y:S04]  /*4850*/  STL [R1+0x6c], R17 ;  /* 0x00006c1101007387 */ /* 0x0081e80000100800 */
[----:B------:R-:W-:Y:S04]  /*4860*/  STL [R1+0x398], R78 ;  /* 0x0003984e01007387 */ /* 0x000fe80000100800 */
[----:B------:R1:W-:Y:S01]  /*4870*/  STL [R1+0x394], R14 ;  /* 0x0003940e01007387 */ /* 0x0003e20000100800 */
[----:B------:R-:W-:Y:S01]  /*4880*/  PRMT R73, RZ, 0x7610, R73 ;  /* 0x00007610ff497816 */ /* 0x000fe20000000049 */
[----:B0-----:R-:W0:Y:S01]  /*4890*/  LDC R17, c[0x0][0x3a0] ;  /* 0x0000e800ff117b82 */ /* 0x001e220000000800 */
[----:B-1----:R-:W-:-:S04]  /*48a0*/  @!P5 LOP3.LUT R14, R15, R14, RZ, 0x3c, !PT ;  /* 0x0000000e0f0ed212 */ /* 0x002fc800078e3cff */
[----:B------:R-:W-:-:S05]  /*48b0*/  @!P5 LOP3.LUT R15, R15, R14, RZ, 0x3c, !PT ;  /* 0x0000000e0f0fd212 */ /* 0x000fca00078e3cff */
[----:B------:R1:W3:Y:S01]  /*48c0*/  @!P5 LDG.E.U8 R79, desc[UR14][R14.64] ;  /* 0x0000000e0e4fd981 */ /* 0x0002e2000c1e1100 */
[----:B------:R-:W-:-:S05]  /*48d0*/  IADD3 R78, P6, PT, R16, R3, RZ ;  /* 0x00000003104e7210 */ /* 0x000fca0007fde0ff */
[----:B-1----:R-:W-:Y:S02]  /*48e0*/  IMAD.MOV.U32 R15, RZ, RZ, R78 ;  /* 0x000000ffff0f7224 */ /* 0x002fe400078e004e */
[----:B------:R-:W-:-:S05]  /*48f0*/  IMAD.X R14, R13, 0x1, R4, P6 ;  /* 0x000000010d0e7824 */ /* 0x000fca00030e0604 */
[----:B------:R-:W-:Y:S01]  /*4900*/  @!P5 LOP3.LUT R15, R15, R14, RZ, 0x3c, !PT ;  /* 0x0000000e0f0fd212 */ /* 0x000fe200078e3cff */
[----:B------:R-:W-:Y:S01]  /*4910*/  IMAD R16, R32, 0x22, RZ ;  /* 0x0000002220107824 */ /* 0x000fe200078e02ff */
[----:B------:R-:W-:-:S04]  /*4920*/  PRMT R76, RZ, 0x7610, R76 ;  /* 0x00007610ff4c7816 */ /* 0x000fc8000000004c */
[----:B------:R-:W-:Y:S01]  /*4930*/  SHF.R.S32.HI R13, RZ, 0x1f, R16 ;  /* 0x0000001fff0d7819 */ /* 0x000fe20000011410 */
[----:B---3--:R1:W-:Y:S04]  /*4940*/  STL [R1+0x68], R79 ;  /* 0x0000684f01007387 */ /* 0x0083e80000100800 */
[----:B-1----:R-:W3:Y:S04]  /*4950*/  LDL.LU R79, [R1+0xb48] ;  /* 0x000b4800014f7983 */ /* 0x002ee80000300800 */
[----:B------:R-:W-:Y:S04]  /*4960*/  STL [R1+0x3a0], R78 ;  /* 0x0003a04e01007387 */ /* 0x000fe80000100800 */
[----:B------:R1:W-:Y:S02]  /*4970*/  STL [R1+0x39c], R14 ;  /* 0x00039c0e01007387 */ /* 0x0003e40000100800 */
[----:B-1----:R-:W-:-:S04]  /*4980*/  @!P5 LOP3.LUT R14, R15, R14, RZ, 0x3c, !PT ;  /* 0x0000000e0f0ed212 */ /* 0x002fc800078e3cff */
[----:B------:R-:W-:Y:S02]  /*4990*/  @!P5 LOP3.LUT R15, R15, R14, RZ, 0x3c, !PT ;  /* 0x0000000e0f0fd212 */ /* 0x000fe400078e3cff */
[----:B------:R-:W-:-:S03]  /*49a0*/  IADD3 R78, P6, PT, R16, R0, RZ ;  /* 0x00000000104e7210 */ /* 0x000fc60007fde0ff */
[----:B------:R1:W2:Y:S02]  /*49b0*/  @!P5 LDG.E.U8 R73, desc[UR14][R14.64] ;  /* 0x0000000e0e49d981 */ /* 0x0002a4000c1e1100 */
[----:B-1----:R-:W-:Y:S02]  /*49c0*/  IMAD.X R15, R13, 0x1, R2, P6 ;  /* 0x000000010d0f7824 */ /* 0x002fe400030e0602 */
[----:B------:R-:W-:-:S05]  /*49d0*/  @!P4 IMAD.MOV.U32 R14, RZ, RZ, R78 ;  /* 0x000000ffff0ec224 */ /* 0x000fca00078e004e */
[----:B------:R1:W3:Y:S01]  /*49e0*/  @!P4 LDG.E.U8 R76, desc[UR14][R14.64] ;  /* 0x0000000e0e4cc981 */ /* 0x0002e2000c1e1100 */
[----:B0-----:R-:W-:-:S05]  /*49f0*/  VIADD R17, R17, 0xffffffc5 ;  /* 0xffffffc511117836 */ /* 0x001fca0000000000 */
[----:B------:R-:W-:Y:S02]  /*4a00*/  ISETP.GE.U32.AND P3, PT, R17, 0x7fffff46, PT ;  /* 0x7fffff461100780c */ /* 0x000fe40003f66070 */
[----:B------:R-:W0:Y:S01]  /*4a10*/  LDC R17, c[0x0][0x3a0] ;  /* 0x0000e800ff117b82 */ /* 0x000e220000000800 */
[----:B------:R0:W-:Y:S02]  /*4a20*/  STL [R1+0x418], R78 ;  /* 0x0004184e01007387 */ /* 0x0001e40000100800 */
[----:B0-----:R-:W-:-:S05]  /*4a30*/  VIADD R17, R17, 0xffffffbd ;  /* 0xffffffbd11117836 */ /* 0x001fca0000000000 */
[----:B------:R-:W-:Y:S02]  /*4a40*/  ISETP.GE.U32.AND P5, PT, R17, 0x7fffff3e, PT ;  /* 0x7fffff3e1100780c */ /* 0x000fe40003fa6070 */
[----:B------:R-:W-:Y:S01]  /*4a50*/  PRMT R17, RZ, 0x7610, R17 ;  /* 0x00007610ff117816 */ /* 0x000fe20000000011 */
[----:B--2---:R0:W-:Y:S04]  /*4a60*/  STL [R1+0x64], R73 ;  /* 0x0000644901007387 */ /* 0x0041e80000100800 */
[----:B------:R1:W-:Y:S04]  /*4a70*/  STL [R1+0x414], R15 ;  /* 0x0004140f01007387 */ /* 0x0003e80000100800 */
[----:B------:R-:W2:Y:S01]  /*4a80*/  LDL.LU R78, [R1+0xb44] ;  /* 0x000b4400014e7983 */ /* 0x000ea20000300800 */
[----:B0-----:R-:W-:-:S05]  /*4a90*/  IADD3 R73, P6, PT, R16, R3, RZ ;  /* 0x0000000310497210 */ /* 0x001fca0007fde0ff */
[----:B-1----:R-:W-:Y:S02]  /*4aa0*/  IMAD.MOV.U32 R15, RZ, RZ, R73 ;  /* 0x000000ffff0f7224 */ /* 0x002fe400078e0049 */
[----:B------:R-:W-:Y:S01]  /*4ab0*/  IMAD.X R14, R13, 0x1, R4, P6 ;  /* 0x000000010d0e7824 */ /* 0x000fe200030e0604 */
[----:B---3--:R0:W-:Y:S04]  /*4ac0*/  STL [R1+0x60], R76 ;  /* 0x0000604c01007387 */ /* 0x0081e80000100800 */
[-C--:B------:R-:W-:Y:S01]  /*4ad0*/  @!P4 LOP3.LUT R15, R15, R14.reuse, RZ, 0x3c, !PT ;  /* 0x0000000e0f0fc212 */ /* 0x080fe200078e3cff */
        /* <DEDUP_REMOVED lines=14> */
[----:B------:R-:W-:Y:S04]  /*4bc0*/  STL [R1+0x498], R73 ;  /* 0x0004984901007387 */ /* 0x000fe80000100800 */
[----:B------:R1:W-:Y:S01]  /*4bd0*/  STL [R1+0x494], R14 ;  /* 0x0004940e01007387 */ /* 0x0003e20000100800 */
[----:B------:R-:W-:Y:S01]  /*4be0*/  PRMT R61, RZ, 0x7610, R61 ;  /* 0x00007610ff3d7816 */ /* 0x000fe2000000003d */
[----:B0-----:R-:W0:Y:S01]  /*4bf0*/  LDC R17, c[0x0][0x3a0] ;  /* 0x0000e800ff117b82 */ /* 0x001e220000000800 */
[----:B-1----:R-:W-:-:S04]  /*4c00*/  @!P0 LOP3.LUT R14, R15, R14, RZ, 0x3c, !PT ;  /* 0x0000000e0f0e8212 */ /* 0x002fc800078e3cff */
[----:B------:R-:W-:-:S05]  /*4c10*/  @!P0 LOP3.LUT R15, R15, R14, RZ, 0x3c, !PT ;  /* 0x0000000e0f0f8212 */ /* 0x000fca00078e3cff */
[----:B------:R1:W2:Y:S01]  /*4c20*/  @!P0 LDG.E.U8 R75, desc[UR14][R14.64] ;  /* 0x0000000e0e4b8981 */ /* 0x0002a2000c1e1100 */
[----:B------:R-:W-:-:S05]  /*4c30*/  IADD3 R73, P6, PT, R16, R3, RZ ;  /* 0x0000000310497210 */ /* 0x000fca0007fde0ff */
[----:B-1----:R-:W-:Y:S02]  /*4c40*/  IMAD.MOV.U32 R15, RZ, RZ, R73 ;  /* 0x000000ffff0f7224 */ /* 0x002fe400078e0049 */
[----:B------:R-:W-:-:S05]  /*4c50*/  IMAD.X R14, R13, 0x1, R4, P6 ;  /* 0x000000010d0e7824 */ /* 0x000fca00030e0604 */
[----:B------:R-:W-:Y:S01]  /*4c60*/  @!P0 LOP3.LUT R15, R15, R14, RZ, 0x3c, !PT ;  /* 0x0000000e0f0f8212 */ /* 0x000fe200078e3cff */
[----:B------:R-:W-:Y:S01]  /*4c70*/  IMAD R16, R32, 0x32, RZ ;  /* 0x0000003220107824 */ /* 0x000fe200078e02ff */
[----:B------:R-:W-:-:S04]  /*4c80*/  PRMT R72, RZ, 0x7610, R72 ;  /* 0x00007610ff487816 */ /* 0x000fc80000000048 */
[----:B------:R-:W-:Y:S01]  /*4c90*/  SHF.R.S32.HI R13, RZ, 0x1f, R16 ;  /* 0x0000001fff0d7819 */ /* 0x000fe20000011410 */
[----:B--2---:R1:W-:Y:S04]  /*4ca0*/  STL [R1+0x58], R75 ;  /* 0x0000584b01007387 */ /* 0x0043e80000100800 */
[----:B-1----:R-:W2:Y:S04]  /*4cb0*/  LDL.LU R75, [R1+0xb3c] ;  /* 0x000b3c00014b7983 */ /* 0x002ea80000300800 */
        /* <DEDUP_REMOVED lines=256> */
[----:B0-----:R-:W0:Y:S01]  /*5cc0*/  LDC R17, c[0x0][0x3a0] ;  /* 0x0000e800ff117b82 */ /* 0x001e220000000800 */
[----:B-1----:R-:W-:-:S04]  /*5cd0*/  @!P0 LOP3.LUT R14, R15, R14, RZ, 0x3c, !PT ;  /* 0x0000000e0f0e8212 */ /* 0x002fc800078e3cff */
[----:B------:R-:W-:-:S05]  /*5ce0*/  @!P0 LOP3.LUT R15, R15, R14, RZ, 0x3c, !PT ;  /* 0x0000000e0f0f8212 */ /* 0x000fca00078e3cff */
[----:B------:R1:W2:Y:S01]  /*5cf0*/  @!P0 LDG.E.U8 R18, desc[UR14][R14.64] ;  /* 0x0000000e0e128981 */ /* 0x0002a2000c1e1100 */
[----:B0-----:R-:W-:-:S05]  /*5d00*/  VIADD R17, R17, 0xffffffe4 ;  /* 0xffffffe411117836 */ /* 0x001fca0000000000 */
[----:B------:R-:W-:Y:S02]  /*5d10*/  ISETP.GE.U32.AND P4, PT, R17, 0x7fffff65, PT ;  /* 0x7fffff651100780c */ /* 0x000fe40003f86070 */
[----:B------:R-:W0:Y:S01]  /*5d20*/  LDC R17, c[0x0][0x3a0] ;  /* 0x0000e800ff117b82 */ /* 0x000e220000000800 */
[----:B------:R-:W-:Y:S01]  /*5d30*/  IADD3 R52, P6, PT, R16, R3, RZ ;  /* 0x0000000310347210 */ /* 0x000fe20007fde0ff */
[----:B------:R-:W-:Y:S01]  /*5d40*/  IMAD R16, R32, 0x3, RZ ;  /* 0x0000000320107824 */ /* 0x000fe200078e02ff */
[----:B------:R-:W-:-:S03]  /*5d50*/  PRMT R21, RZ, 0x7610, R21 ;  /* 0x00007610ff157816 */ /* 0x000fc60000000015 */
[----:B------:R-:W-:Y:S01]  /*5d60*/  STL [R1+0x9a0], R52 ;  /* 0x0009a03401007387 */ /* 0x000fe20000100800 */
[----:B-1----:R-:W-:Y:S01]  /*5d70*/  IMAD.X R15, R13, 0x1, R4, P6 ;  /* 0x000000010d0f7824 */ /* 0x002fe200030e0604 */
[----:B------:R-:W-:Y:S01]  /*5d80*/  IADD3 R13, P6, PT, R16, R0, RZ ;  /* 0x00000000100d7210 */ /* 0x000fe20007fde0ff */
[----:B------:R-:W-:Y:S01]  /*5d90*/  @!P0 IMAD.MOV.U32 R14, RZ, RZ, R52 ;  /* 0x000000ffff0e8224 */ /* 0x000fe200078e0034 */
[----:B------:R-:W-:-:S04]  /*5da0*/  PRMT R20, RZ, 0x7610, R20 ;  /* 0x00007610ff147816 */ /* 0x000fc80000000014 */
[----:B------:R1:W3:Y:S01]  /*5db0*/  @!P0 LDG.E.U8 R21, desc[UR14][R14.64] ;  /* 0x0000000e0e158981 */ /* 0x0002e2000c1e1100 */
[----:B0-----:R-:W-:-:S05]  /*5dc0*/  VIADD R17, R17, 0xffffffdc ;  /* 0xffffffdc11117836 */ /* 0x001fca0000000000 */
[----:B------:R-:W-:Y:S01]  /*5dd0*/  ISETP.GE.U32.AND P0, PT, R17, 0x7fffff5d, PT ;  /* 0x7fffff5d1100780c */ /* 0x000fe20003f06070 */
[----:B--2---:R0:W-:Y:S02]  /*5de0*/  STL [R1+0x8], R18 ;  /* 0x0000081201007387 */ /* 0x0041e40000100800 */
[----:B0-----:R-:W-:Y:S02]  /*5df0*/  SHF.R.S32.HI R18, RZ, 0x1f, R16 ;  /* 0x0000001fff127819 */ /* 0x001fe40000011410 */
[----:B------:R-:W-:Y:S03]  /*5e00*/  STL [R1+0x99c], R15 ;  /* 0x00099c0f01007387 */ /* 0x000fe60000100800 */
[----:B-1----:R-:W-:Y:S01]  /*5e10*/  IMAD.X R14, R18, 0x1, R2, P6 ;  /* 0x00000001120e7824 */ /* 0x002fe200030e0602 */
[----:B------:R-:W-:Y:S03]  /*5e20*/  STL.S16 [R1], R20 ;  /* 0x0000001401007387 */ /* 0x000fe60000100600 */
[----:B------:R-:W-:Y:S01]  /*5e30*/  @!P2 IMAD.MOV.U32 R17, RZ, RZ, R14 ;  /* 0x000000ffff11a224 */ /* 0x000fe200078e000e */
[----:B------:R-:W-:Y:S04]  /*5e40*/  STL [R1+0xa84], R13 ;  /* 0x000a840d01007387 */ /* 0x000fe80000100800 */
[----:B------:R0:W-:Y:S04]  /*5e50*/  STL [R1+0xa80], R14 ;  /* 0x000a800e01007387 */ /* 0x0001e80000100800 */
[----:B0-----:R-:W2:Y:S01]  /*5e60*/  LDL.LU R14, [R1] ;  /* 0x00000000010e7983 */ /* 0x001ea20000300800 */
[----:B------:R-:W-:Y:S01]  /*5e70*/  IADD3 R15, P6, PT, R16, R3, RZ ;  /* 0x00000003100f7210 */ /* 0x000fe20007fde0ff */
[----:B------:R-:W-:Y:S01]  /*5e80*/  @!P2 IMAD.MOV.U32 R16, RZ, RZ, R13 ;  /* 0x000000ffff10a224 */ /* 0x000fe200078e000d */
[----:B------:R-:W-:Y:S01]  /*5e90*/  PRMT R11, RZ, 0x7610, R11 ;  /* 0x00007610ff0b7816 */ /* 0x000fe2000000000b */
[----:B------:R-:W-:-:S02]  /*5ea0*/  IMAD.MOV.U32 R13, RZ, RZ, R19 ;  /* 0x000000ffff0d7224 */ /* 0x000fc400078e0013 */
[----:B------:R-:W-:Y:S01]  /*5eb0*/  IMAD R20, R32, 0xb, RZ ;  /* 0x0000000b20147824 */ /* 0x000fe200078e02ff */
[----:B--2---:R0:W2:Y:S02]  /*5ec0*/  @!P2 LDG.E.U8 R14, desc[UR14][R16.64] ;  /* 0x0000000e100ea981 */ /* 0x0040a4000c1e1100 */
[----:B0-----:R-:W-:Y:S02]  /*5ed0*/  IMAD.X R16, R18, 0x1, R4, P6 ;  /* 0x0000000112107824 */ /* 0x001fe400030e0604 */
[----:B------:R-:W-:Y:S02]  /*5ee0*/  @!P2 IMAD.MOV.U32 R18, RZ, RZ, R15 ;  /* 0x000000ffff12a224 */ /* 0x000fe400078e000f */
[----:B------:R-:W-:-:S05]  /*5ef0*/  @!P2 IMAD.MOV.U32 R19, RZ, RZ, R16 ;  /* 0x000000ffff13a224 */ /* 0x000fca00078e0010 */
[----:B------:R0:W4:Y:S01]  /*5f00*/  @!P2 LDG.E.U8 R11, desc[UR14][R18.64] ;  /* 0x0000000e120ba981 */ /* 0x000122000c1e1100 */
[----:B------:R-:W-:Y:S02]  /*5f10*/  IADD3 R52, P6, PT, R20, R0, RZ ;  /* 0x0000000014347210 */ /* 0x000fe40007fde0ff */
[----:B------:R-:W-:-:S05]  /*5f20*/  SHF.R.S32.HI R17, RZ, 0x1f, R20 ;  /* 0x0000001fff117819 */ /* 0x000fca0000011414 */
[----:B0-----:R-:W-:Y:S01]  /*5f30*/  IMAD.X R18, R17, 0x1, R2, P6 ;  /* 0x0000000111127824 */ /* 0x001fe200030e0602 */
[----:B------:R-:W-:Y:S02]  /*5f40*/  PRMT R12, RZ, 0x7610, R12 ;  /* 0x00007610ff0c7816 */ /* 0x000fe4000000000c */
[----:B------:R-:W-:Y:S01]  /*5f50*/  PRMT R9, RZ, 0x7610, R9 ;  /* 0x00007610ff097816 */ /* 0x000fe20000000009 */
[----:B--2---:R0:W-:Y:S04]  /*5f60*/  STL [R1+0xa88], R14 ;  /* 0x000a880e01007387 */ /* 0x0041e80000100800 */
[----:B---3--:R-:W-:Y:S04]  /*5f70*/  STL [R1+0x4], R21 ;  /* 0x0000041501007387 */ /* 0x008fe80000100800 */
[----:B------:R1:W-:Y:S01]  /*5f80*/  STL [R1+0xa90], R15 ;  /* 0x000a900f01007387 */ /* 0x0003e20000100800 */
[----:B------:R-:W-:Y:S01]  /*5f90*/  PRMT R10, RZ, 0x7610, R10 ;  /* 0x00007610ff0a7816 */ /* 0x000fe2000000000a */
[----:B0-----:R-:W0:Y:S02]  /*5fa0*/  LDC R14, c[0x0][0x3a0] ;  /* 0x0000e800ff0e7b82 */ /* 0x001e240000000800 */
[----:B------:R-:W-:Y:S01]  /*5fb0*/  STL [R1+0xe0], R52 ;  /* 0x0000e03401007387 */ /* 0x000fe20000100800 */
[----:B-1----:R-:W-:-:S03]  /*5fc0*/  IMAD.MOV.U32 R15, RZ, RZ, R54 ;  /* 0x000000ffff0f7224 */ /* 0x002fc600078e0036 */
[----:B------:R-:W2:Y:S04]  /*5fd0*/  LDL.LU R54, [R1+0xb00] ;  /* 0x000b000001367983 */ /* 0x000ea80000300800 */
[----:B------:R1:W-:Y:S02]  /*5fe0*/  STL [R1+0xa8c], R16 ;  /* 0x000a8c1001007387 */ /* 0x0003e40000100800 */
[----:B-1----:R-:W-:Y:S02]  /*5ff0*/  IMAD.MOV.U32 R16, RZ, RZ, R52 ;  /* 0x000000ffff107224 */ /* 0x002fe400078e0034 */
[----:B------:R-:W3:Y:S02]  /*6000*/  LDL.LU R52, [R1+0xafc] ;  /* 0x000afc0001347983 */ /* 0x000ee40000300800 */
[----:B------:R-:W-:-:S02]  /*6010*/  IMAD.MOV.U32 R19, RZ, RZ, R16 ;  /* 0x000000ffff137224 */ /* 0x000fc400078e0010 */
[----:B----4-:R-:W-:Y:S03]  /*6020*/  STL [R1+0xa94], R11 ;  /* 0x000a940b01007387 */ /* 0x010fe60000100800 */
[-C--:B------:R-:W-:Y:S01]  /*6030*/  @!P3 LOP3.LUT R19, R19, R18.reuse, RZ, 0x3c, !PT ;  /* 0x000000121313b212 */ /* 0x080fe200078e3cff */
[----:B------:R1:W-:Y:S01]  /*6040*/  STL [R1+0xdc], R18 ;  /* 0x0000dc1201007387 */ /* 0x0003e20000100800 */
[----:B------:R-:W-:Y:S02]  /*6050*/  IADD3 R16, P6, PT, R20, R3, RZ ;  /* 0x0000000314107210 */ /* 0x000fe40007fde0ff */
[----:B-1----:R-:W-:-:S04]  /*6060*/  @!P3 LOP3.LUT R18, R19, R18, RZ, 0x3c, !PT ;  /* 0x000000121312b212 */ /* 0x002fc800078e3cff */
[----:B------:R-:W-:-:S05]  /*6070*/  @!P3 LOP3.LUT R19, R19, R18, RZ, 0x3c, !PT ;  /* 0x000000121313b212 */ /* 0x000fca00078e3cff */
[----:B------:R1:W4:Y:S02]  /*6080*/  @!P3 LDG.E.U8 R12, desc[UR14][R18.64] ;  /* 0x0000000e120cb981 */ /* 0x000324000c1e1100 */
[----:B-1----:R-:W-:Y:S02]  /*6090*/  IMAD.X R19, R17, 0x1, R4, P6 ;  /* 0x0000000111137824 */ /* 0x002fe400030e0604 */
[----:B------:R-:W-:-:S05]  /*60a0*/  @!P3 IMAD.MOV.U32 R18, RZ, RZ, R16 ;  /* 0x000000ffff12b224 */ /* 0x000fca00078e0010 */
[----:B------:R1:W2:Y:S01]  /*60b0*/  @!P3 LDG.E.U8 R9, desc[UR14][R18.64] ;  /* 0x0000000e1209b981 */ /* 0x0002a2000c1e1100 */
[----:B------:R-:W-:-:S05]  /*60c0*/  IMAD R20, R32, 0x13, RZ ;  /* 0x0000001320147824 */ /* 0x000fca00078e02ff */
[----:B------:R-:W-:Y:S02]  /*60d0*/  SHF.R.S32.HI R17, RZ, 0x1f, R20 ;  /* 0x0000001fff117819 */ /* 0x000fe40000011414 */
[C---:B------:R-:W-:Y:S01]  /*60e0*/  IADD3 R11, P6, PT, R20.reuse, R0, RZ ;  /* 0x00000000140b7210 */ /* 0x040fe20007fde0ff */
[----:B------:R0:W-:Y:S04]  /*60f0*/  STL [R1+0xe8], R16 ;  /* 0x0000e81001007387 */ /* 0x0001e80000100800 */
[----:B-1----:R-:W-:Y:S02]  /*6100*/  @!P5 IMAD.MOV.U32 R18, RZ, RZ, R11 ;  /* 0x000000ffff12d224 */ /* 0x002fe400078e000b */
[----:B0-----:R-:W-:Y:S01]  /*6110*/  IMAD.X R16, R17, 0x1, R2, P6 ;  /* 0x0000000111107824 */ /* 0x001fe200030e0602 */
[----:B------:R-:W-:Y:S01]  /*6120*/  PRMT R7, RZ, 0x7610, R7 ;  /* 0x00007610ff077816 */ /* 0x000fe20000000007 */
[----:B----4-:R0:W-:Y:S04]  /*6130*/  STL [R1+0xa98], R12 ;  /* 0x000a980c01007387 */ /* 0x0101e80000100800 */
[----:B------:R1:W-:Y:S01]  /*6140*/  STL [R1+0xe4], R19 ;  /* 0x0000e41301007387 */ /* 0x0003e20000100800 */
[----:B0-----:R-:W-:-:S03]  /*6150*/  IADD3 R12, P6, PT, R20, R3, RZ ;  /* 0x00000003140c7210 */ /* 0x001fc60007fde0ff */
[----:B------:R-:W-:Y:S01]  /*6160*/  STL [R1+0x31c], R11 ;  /* 0x00031c0b01007387 */ /* 0x000fe20000100800 */
[----:B-1----:R-:W-:-:S03]  /*6170*/  @!P5 IMAD.MOV.U32 R19, RZ, RZ, R16 ;  /* 0x000000ffff13d224 */ /* 0x002fc600078e0010 */
[----:B--2---:R0:W-:Y:S04]  /*6180*/  STL [R1+0xa9c], R9 ;  /* 0x000a9c0901007387 */ /* 0x0041e80000100800 */
[----:B------:R1:W2:Y:S01]  /*6190*/  @!P5 LDG.E.U8 R10, desc[UR14][R18.64] ;  /* 0x0000000e120ad981 */ /* 0x0002a2000c1e1100 */
[----:B0-----:R-:W-:Y:S02]  /*61a0*/  IMAD.X R9, R17, 0x1, R4, P6 ;  /* 0x0000000111097824 */ /* 0x001fe400030e0604 */
[----:B-1----:R-:W-:Y:S02]  /*61b0*/  @!P5 IMAD.MOV.U32 R18, RZ, RZ, R12 ;  /* 0x000000ffff12d224 */ /* 0x002fe400078e000c */
[----:B------:R-:W-:-:S05]  /*61c0*/  @!P5 IMAD.MOV.U32 R19, RZ, RZ, R9 ;  /* 0x000000ffff13d224 */ /* 0x000fca00078e0009 */
[----:B------:R0:W4:Y:S01]  /*61d0*/  @!P5 LDG.E.U8 R7, desc[UR14][R18.64] ;  /* 0x0000000e1207d981 */ /* 0x000122000c1e1100 */
[----:B------:R-:W-:-:S03]  /*61e0*/  IMAD R20, R32, 0x1b, RZ ;  /* 0x0000001b20147824 */ /* 0x000fc600078e02ff */
[----:B------:R-:W-:Y:S02]  /*61f0*/  STL [R1+0x318], R16 ;  /* 0x0003181001007387 */ /* 0x000fe40000100800 */
[----:B------:R-:W-:Y:S02]  /*6200*/  SHF.R.S32.HI R17, RZ, 0x1f, R20 ;  /* 0x0000001fff117819 */ /* 0x000fe40000011414 */
[----:B------:R-:W-:Y:S01]  /*6210*/  IADD3 R11, P6, PT, R20, R0, RZ ;  /* 0x00000000140b7210 */ /* 0x000fe20007fde0ff */
[----:B------:R-:W-:Y:S01]  /*6220*/  STL [R1+0x324], R12 ;  /* 0x0003240c01007387 */ /* 0x000fe20000100800 */
[----:B------:R-:W-:-:S03]  /*6230*/  PRMT R8, RZ, 0x7610, R8 ;  /* 0x00007610ff087816 */ /* 0x000fc60000000008 */
[----:B0-----:R-:W-:Y:S01]  /*6240*/  @!P4 IMAD.MOV.U32 R18, RZ, RZ, R11 ;  /* 0x000000ffff12c224 */ /* 0x001fe200078e000b */
[----:B------:R-:W-:Y:S02]  /*6250*/  PRMT R5, RZ, 0x7610, R5 ;  /* 0x00007610ff057816 */ /* 0x000fe40000000005 */
[----:B------:R-:W-:Y:S01]  /*6260*/  PRMT R6, RZ, 0x7610, R6 ;  /* 0x00007610ff067816 */ /* 0x000fe20000000006 */
[----:B--2---:R0:W-:Y:S04]  /*6270*/  STL [R1+0xaa0], R10 ;  /* 0x000aa00a01007387 */ /* 0x0041e80000100800 */
[----:B------:R1:W-:Y:S01]  /*6280*/  STL [R1+0x320], R9 ;  /* 0x0003200901007387 */ /* 0x0003e20000100800 */
[----:B0-----:R-:W-:-:S03]  /*6290*/  IMAD.X R10, R17, 0x1, R2, P6 ;  /* 0x00000001110a7824 */ /* 0x001fc600030e0602 */
[----:B------:R-:W-:Y:S01]  /*62a0*/  STL [R1+0x3a8], R11 ;  /* 0x0003a80b01007387 */ /* 0x000fe20000100800 */
[----:B-1----:R-:W-:Y:S01]  /*62b0*/  IADD3 R9, P6, PT, R20, R3, RZ ;  /* 0x0000000314097210 */ /* 0x002fe20007fde0ff */
[----:B------:R-:W-:Y:S02]  /*62c0*/  IMAD R20, R32, 0x23, RZ ;  /* 0x0000002320147824 */ /* 0x000fe400078e02ff */
[----:B----4-:R-:W-:Y:S01]  /*62d0*/  STL [R1+0xaa4], R7 ;  /* 0x000aa40701007387 */ /* 0x010fe20000100800 */
[----:B------:R-:W-:-:S03]  /*62e0*/  @!P4 IMAD.MOV.U32 R19, RZ, RZ, R10 ;  /* 0x000000ffff13c224 */ /* 0x000fc600078e000a */
[----:B------:R0:W-:Y:S04]  /*62f0*/  STL [R1+0x3a4], R10 ;  /* 0x0003a40a01007387 */ /* 0x0001e80000100800 */
[----:B------:R1:W2:Y:S01]  /*6300*/  @!P4 LDG.E.U8 R8, desc[UR14][R18.64] ;  /* 0x0000000e1208c981 */ /* 0x0002a2000c1e1100 */
[----:B0-----:R-:W-:Y:S01]  /*6310*/  IMAD.X R10, R17, 0x1, R4, P6 ;  /* 0x00000001110a7824 */ /* 0x001fe200030e0604 */
[----:B------:R-:W-:Y:S02]  /*6320*/  SHF.R.S32.HI R17, RZ, 0x1f, R20 ;  /* 0x0000001fff117819 */ /* 0x000fe40000011414 */
[----:B------:R-:W-:Y:S01]  /*6330*/  IADD3 R7, P6, PT, R20, R0, RZ ;  /* 0x0000000014077210 */ /* 0x000fe20007fde0ff */
[----:B-1----:R-:W-:Y:S01]  /*6340*/  @!P4 IMAD.MOV.U32 R18, RZ, RZ, R9 ;  /* 0x000000ffff12c224 */ /* 0x002fe200078e0009 */
[----:B------:R0:W-:Y:S01]  /*6350*/  STL [R1+0x3b0], R9 ;  /* 0x0003b00901007387 */ /* 0x0001e20000100800 */
[----:B------:R-:W-:-:S05]  /*6360*/  @!P4 IMAD.MOV.U32 R19, RZ, RZ, R10 ;  /* 0x000000ffff13c224 */ /* 0x000fca00078e000a */
[----:B------:R1:W4:Y:S01]  /*6370*/  @!P4 LDG.E.U8 R5, desc[UR14][R18.64] ;  /* 0x0000000e1205c981 */ /* 0x000322000c1e1100 */
[----:B0-----:R-:W-:Y:S02]  /*6380*/  IMAD.X R9, R17, 0x1, R2, P6 ;  /* 0x0000000111097824 */ /* 0x001fe400030e0602 */
[----:B-1----:R-:W-:Y:S02]  /*6390*/  @!P0 IMAD.MOV.U32 R18, RZ, RZ, R7 ;  /* 0x000000ffff128224 */ /* 0x002fe400078e0007 */
[----:B------:R-:W-:-:S05]  /*63a0*/  @!P0 IMAD.MOV.U32 R19, RZ, RZ, R9 ;  /* 0x000000ffff138224 */ /* 0x000fca00078e0009 */
[----:B------:R0:W3:Y:S01]  /*63b0*/  @!P0 LDG.E.U8 R6, desc[UR14][R18.64] ;  /* 0x0000000e12068981 */ /* 0x0000e2000c1e1100 */
[----:B------:R-:W-:-:S05]  /*63c0*/  VIADD R21, R14, 0xffffffd4 ;  /* 0xffffffd40e157836 */ /* 0x000fca0000000000 */
[----:B------:R-:W-:Y:S02]  /*63d0*/  ISETP.GE.U32.AND P2, PT, R21, 0x7fffff55, PT ;  /* 0x7fffff551500780c */ /* 0x000fe40003f46070 */
[----:B------:R-:W-:Y:S02]  /*63e0*/  PRMT R37, RZ, 0x7610, R37 ;  /* 0x00007610ff257816 */ /* 0x000fe40000000025 */
[----:B------:R-:W-:Y:S02]  /*63f0*/  PRMT R40, RZ, 0x7610, R40 ;  /* 0x00007610ff287816 */ /* 0x000fe40000000028 */
[----:B------:R-:W-:Y:S01]  /*6400*/  PRMT R33, RZ, 0x7610, R33 ;  /* 0x00007610ff217816 */ /* 0x000fe20000000021 */
[----:B--2---:R1:W-:Y:S04]  /*6410*/  STL [R1+0xaa8], R8 ;  /* 0x000aa80801007387 */ /* 0x0043e80000100800 */
[----:B------:R-:W-:Y:S01]  /*6420*/  STL [R1+0x3ac], R10 ;  /* 0x0003ac0a01007387 */ /* 0x000fe20000100800 */
[----:B-1----:R-:W-:Y:S01]  /*6430*/  IADD3 R8, P6, PT, R20, R3, RZ ;  /* 0x0000000314087210 */ /* 0x002fe20007fde0ff */
[----:B------:R-:W-:-:S02]  /*6440*/  IMAD R20, R32, 0x2b, RZ ;  /* 0x0000002b20147824 */ /* 0x000fc400078e02ff */
[----:B------:R-:W-:Y:S04]  /*6450*/  STL [R1+0x428], R7 ;  /* 0x0004280701007387 */ /* 0x000fe80000100800 */
[----:B----4-:R1:W-:Y:S01]  /*6460*/  STL [R1+0xaac], R5 ;  /* 0x000aac0501007387 */ /* 0x0103e20000100800 */
[----:B0-----:R-:W-:-:S03]  /*6470*/  @!P0 IMAD.MOV.U32 R18, RZ, RZ, R8 ;  /* 0x000000ffff128224 */ /* 0x001fc600078e0008 */
[----:B------:R-:W-:Y:S01]  /*6480*/  STL [R1+0x424], R9 ;  /* 0x0004240901007387 */ /* 0x000fe20000100800 */
[----:B-1----:R-:W-:Y:S01]  /*6490*/  IMAD.X R5, R17, 0x1, R4, P6 ;  /* 0x0000000111057824 */ /* 0x002fe200030e0604 */
[----:B------:R-:W-:Y:S02]  /*64a0*/  SHF.R.S32.HI R17, RZ, 0x1f, R20 ;  /* 0x0000001fff117819 */ /* 0x000fe40000011414 */
[----:B------:R-:W-:Y:S01]  /*64b0*/  IADD3 R7, P6, PT, R20, R0, RZ ;  /* 0x0000000014077210 */ /* 0x000fe20007fde0ff */
[----:B------:R-:W-:Y:S01]  /*64c0*/  STL [R1+0x430], R8 ;  /* 0x0004300801007387 */ /* 0x000fe20000100800 */
[----:B------:R-:W-:-:S03]  /*64d0*/  @!P0 IMAD.MOV.U32 R19, RZ, RZ, R5 ;  /* 0x000000ffff138224 */ /* 0x000fc600078e0005 */
[----:B---3--:R0:W-:Y:S04]  /*64e0*/  STL [R1+0xab0], R6 ;  /* 0x000ab00601007387 */ /* 0x0081e80000100800 */
[----:B------:R1:W-:Y:S04]  /*64f0*/  STL [R1+0x42c], R5 ;  /* 0x00042c0501007387 */ /* 0x0003e80000100800 */
[----:B------:R2:W3:Y:S01]  /*6500*/  @!P0 LDG.E.U8 R37, desc[UR14][R18.64] ;  /* 0x0000000e12258981 */ /* 0x0004e2000c1e1100 */
[----:B0-----:R-:W-:Y:S01]  /*6510*/  IMAD.X R6, R17, 0x1, R2, P6 ;  /* 0x0000000111067824 */ /* 0x001fe200030e0602 */
[----:B-1----:R-:W-:-:S02]  /*6520*/  IADD3 R5, P6, PT, R20, R3, RZ ;  /* 0x0000000314057210 */ /* 0x002fc40007fde0ff */
[----:B------:R0:W-:Y:S01]  /*6530*/  STL [R1+0x4a8], R7 ;  /* 0x0004a80701007387 */ /* 0x0001e20000100800 */
[----:B--2---:R-:W-:Y:S02]  /*6540*/  @!P2 IMAD.MOV.U32 R18, RZ, RZ, R7 ;  /* 0x000000ffff12a224 */ /* 0x004fe400078e0007 */
[----:B------:R-:W-:Y:S02]  /*6550*/  @!P2 IMAD.MOV.U32 R19, RZ, RZ, R6 ;  /* 0x000000ffff13a224 */ /* 0x000fe400078e0006 */
[----:B0-----:R-:W-:-:S03]  /*6560*/  IMAD.X R7, R17, 0x1, R4, P6 ;  /* 0x0000000111077824 */ /* 0x001fc600030e0604 */
[----:B------:R0:W2:Y:S02]  /*6570*/  @!P2 LDG.E.U8 R40, desc[UR14][R18.64] ;  /* 0x0000000e1228a981 */ /* 0x0000a4000c1e1100 */
[----:B0-----:R-:W-:Y:S02]  /*6580*/  @!P2 IMAD.MOV.U32 R18, RZ, RZ, R5 ;  /* 0x000000ffff12a224 */ /* 0x001fe400078e0005 */
[----:B------:R-:W-:-:S05]  /*6590*/  @!P2 IMAD.MOV.U32 R19, RZ, RZ, R7 ;  /* 0x000000ffff13a224 */ /* 0x000fca00078e0007 */
[----:B------:R0:W4:Y:S01]  /*65a0*/  @!P2 LDG.E.U8 R33, desc[UR14][R18.64] ;  /* 0x0000000e1221a981 */ /* 0x000122000c1e1100 */
[----:B------:R-:W-:Y:S02]  /*65b0*/  VIADD R21, R14, 0xffffffcc ;  /* 0xffffffcc0e157836 */ /* 0x000fe40000000000 */
[----:B------:R-:W-:-:S03]  /*65c0*/  IMAD R20, R32, 0x33, RZ ;  /* 0x0000003320147824 */ /* 0x000fc600078e02ff */
[----:B------:R-:W-:Y:S02]  /*65d0*/  ISETP.GE.U32.AND P3, PT, R21, 0x7fffff4d, PT ;  /* 0x7fffff4d1500780c */ /* 0x000fe40003f66070 */
[----:B------:R-:W-:Y:S02]  /*65e0*/  SHF.R.S32.HI R17, RZ, 0x1f, R20 ;  /* 0x0000001fff117819 */ /* 0x000fe40000011414 */
[----:B------:R-:W-:Y:S02]  /*65f0*/  PRMT R125, RZ, 0x7610, R125 ;  /* 0x00007610ff7d7816 */ /* 0x000fe4000000007d */
[----:B------:R-:W-:Y:S01]  /*6600*/  PRMT R124, RZ, 0x7610, R124 ;  /* 0x00007610ff7c7816 */ /* 0x000fe2000000007c */
[----:B---3--:R-:W-:Y:S04]  /*6610*/  STL [R1+0xab4], R37 ;  /* 0x000ab42501007387 */ /* 0x008fe80000100800 */
[----:B------:R1:W-:Y:S04]  /*6620*/  STL [R1+0x4a4], R6 ;  /* 0x0004a40601007387 */ /* 0x0003e80000100800 */
[----:B------:R-:W-:Y:S01]  /*6630*/  STL [R1+0x4b0], R5 ;  /* 0x0004b00501007387 */ /* 0x000fe20000100800 */
[----:B-1----:R-:W-:-:S03]  /*6640*/  IADD3 R6, P6, PT, R20, R0, RZ ;  /* 0x0000000014067210 */ /* 0x002fc60007fde0ff */
[----:B--2---:R-:W-:Y:S04]  /*6650*/  STL [R1+0xab8], R40 ;  /* 0x000ab82801007387 */ /* 0x004fe80000100800 */
[----:B------:R1:W-:Y:S01]  /*6660*/  STL [R1+0x4ac], R7 ;  /* 0x0004ac0701007387 */ /* 0x0003e20000100800 */
[----:B0-----:R-:W-:-:S03]  /*6670*/  @!P3 IMAD.MOV.U32 R18, RZ, RZ, R6 ;  /* 0x000000ffff12b224 */ /* 0x001fc600078e0006 */
[----:B------:R-:W-:Y:S01]  /*6680*/  STL [R1+0x528], R6 ;  /* 0x0005280601007387 */ /* 0x000fe20000100800 */
[----:B-1----:R-:W-:Y:S01]  /*6690*/  IMAD.X R7, R17, 0x1, R2, P6 ;  /* 0x0000000111077824 */ /* 0x002fe200030e0602 */
[----:B------:R-:W-:Y:S02]  /*66a0*/  IADD3 R5, P6, PT, R20, R3, RZ ;  /* 0x0000000314057210 */ /* 0x000fe40007fde0ff */
[----:B----4-:R-:W-:Y:S01]  /*66b0*/  STL [R1+0xabc], R33 ;  /* 0x000abc2101007387 */ /* 0x010fe20000100800 */
[----:B------:R-:W-:-:S03]  /*66c0*/  @!P3 IMAD.MOV.U32 R19, RZ, RZ, R7 ;  /* 0x000000ffff13b224 */ /* 0x000fc600078e0007 */
[----:B------:R0:W-:Y:S04]  /*66d0*/  STL [R1+0x524], R7 ;  /* 0x0005240701007387 */ /* 0x0001e80000100800 */
[----:B------:R1:W2:Y:S01]  /*66e0*/  @!P3 LDG.E.U8 R125, desc[UR14][R18.64] ;  /* 0x0000000e127db981 */ /* 0x0002a2000c1e1100 */
[----:B0-----:R-:W-:Y:S02]  /*66f0*/  IMAD.X R7, R17, 0x1, R4, P6 ;  /* 0x0000000111077824 */ /* 0x001fe400030e0604 */
[----:B-1----:R-:W-:Y:S02]  /*6700*/  @!P3 IMAD.MOV.U32 R18, RZ, RZ, R5 ;  /* 0x000000ffff12b224 */ /* 0x002fe400078e0005 */
[----:B------:R-:W-:-:S05]  /*6710*/  @!P3 IMAD.MOV.U32 R19, RZ, RZ, R7 ;  /* 0x000000ffff13b224 */ /* 0x000fca00078e0007 */
[----:B------:R0:W3:Y:S01]  /*6720*/  @!P3 LDG.E.U8 R124, desc[UR14][R18.64] ;  /* 0x0000000e127cb981 */ /* 0x0000e2000c1e1100 */
[----:B------:R-:W-:Y:S02]  /*6730*/  VIADD R21, R14, 0xffffffc4 ;  /* 0xffffffc40e157836 */ /* 0x000fe40000000000 */
[----:B------:R-:W-:-:S03]  /*6740*/  IMAD R20, R32, 0x3b, RZ ;  /* 0x0000003b20147824 */ /* 0x000fc600078e02ff */
[----:B------:R-:W-:Y:S02]  /*6750*/  ISETP.GE.U32.AND P5, PT, R21, 0x7fffff45, PT ;  /* 0x7fffff451500780c */ /* 0x000fe40003fa6070 */
[----:B------:R-:W-:Y:S02]  /*6760*/  SHF.R.S32.HI R17, RZ, 0x1f, R20 ;  /* 0x0000001fff117819 */ /* 0x000fe40000011414 */
[----:B------:R-:W-:Y:S01]  /*6770*/  IADD3 R6, P6, PT, R20, R0, RZ ;  /* 0x0000000014067210 */ /* 0x000fe20007fde0ff */
[----:B------:R-:W-:Y:S01]  /*6780*/  STL [R1+0x530], R5 ;  /* 0x0005300501007387 */ /* 0x000fe20000100800 */
[----:B------:R-:W-:Y:S02]  /*6790*/  PRMT R123, RZ, 0x7610, R123 ;  /* 0x00007610ff7b7816 */ /* 0x000fe4000000007b */
[----:B------:R-:W-:-:S05]  /*67a0*/  PRMT R122, RZ, 0x7610, R122 ;  /* 0x00007610ff7a7816 */ /* 0x000fca000000007a */
[----:B0-----:R-:W-:Y:S01]  /*67b0*/  @!P5 IMAD.MOV.U32 R18, RZ, RZ, R6 ;  /* 0x000000ffff12d224 */ /* 0x001fe200078e0006 */
[----:B--2---:R-:W-:Y:S04]  /*67c0*/  STL [R1+0xac0], R125 ;  /* 0x000ac07d01007387 */ /* 0x004fe80000100800 */
[----:B------:R0:W-:Y:S04]  /*67d0*/  STL [R1+0x52c], R7 ;  /* 0x00052c0701007387 */ /* 0x0001e80000100800 */
[----:B------:R-:W-:Y:S01]  /*67e0*/  STL [R1+0x5a8], R6 ;  /* 0x0005a80601007387 */ /* 0x000fe20000100800 */
[----:B0-----:R-:W-:Y:S01]  /*67f0*/  IMAD.X R7, R17, 0x1, R2, P6 ;  /* 0x0000000111077824 */ /* 0x001fe200030e0602 */
[----:B------:R-:W-:-:S02]  /*6800*/  IADD3 R5, P6, PT, R20, R3, RZ ;  /* 0x0000000314057210 */ /* 0x000fc40007fde0ff */
[----:B---3--:R-:W-:Y:S01]  /*6810*/  STL [R1+0xac4], R124 ;  /* 0x000ac47c01007387 */ /* 0x008fe20000100800 */
        /* <DEDUP_REMOVED lines=119> */
[----:B------:R-:W-:Y:S01]  /*6f90*/  ISETP.GE.U32.AND P4, PT, R21, 0x7fffff15, PT ;  /* 0x7fffff151500780c */ /* 0x000fe20003f86070 */
[----:B------:R-:W-:Y:S01]  /*6fa0*/  VIADD R21, R14, 0xffffff8c ;  /* 0xffffff8c0e157836 */ /* 0x000fe20000000000 */
[----:B------:R-:W-:Y:S02]  /*6fb0*/  SHF.R.S32.HI R17, RZ, 0x1f, R20 ;  /* 0x0000001fff117819 */ /* 0x000fe40000011414 */
[----:B------:R-:W-:Y:S01]  /*6fc0*/  IADD3 R6, P6, PT, R20, R0, RZ ;  /* 0x0000000014067210 */ /* 0x000fe20007fde0ff */
[----:B------:R-:W-:Y:S01]  /*6fd0*/  STL [R1+0x830], R5 ;  /* 0x0008300501007387 */ /* 0x000fe20000100800 */
[----:B------:R-:W-:Y:S01]  /*6fe0*/  ISETP.GE.U32.AND P0, PT, R21, 0x7fffff0d, PT ;  /* 0x7fffff0d1500780c */ /* 0x000fe20003f06070 */
[----:B------:R-:W-:Y:S01]  /*6ff0*/  VIADD R21, R14, 0xffffff84 ;  /* 0xffffff840e157836 */ /* 0x000fe20000000000 */
[----:B------:R-:W-:-:S04]  /*7000*/  PRMT R111, RZ, 0x7610, R111 ;  /* 0x00007610ff6f7816 */ /* 0x000fc8000000006f */
[----:B------:R-:W-:Y:S01]  /*7010*/  ISETP.GE.U32.AND P2, PT, R21, 0x7fffff05, PT ;  /* 0x7fffff051500780c */ /* 0x000fe20003f46070 */
[----:B0-----:R-:W-:Y:S02]  /*7020*/  @!P4 IMAD.MOV.U32 R18, RZ, RZ, R6 ;  /* 0x000000ffff12c224 */ /* 0x001fe400078e0006 */
[----:B------:R-:W-:Y:S01]  /*7030*/  VIADD R21, R14, 0xfffffffb ;  /* 0xfffffffb0e157836 */ /* 0x000fe20000000000 */
[----:B------:R-:W-:-:S04]  /*7040*/  PRMT R110, RZ, 0x7610, R110 ;  /* 0x00007610ff6e7816 */ /* 0x000fc8000000006e */
[----:B------:R-:W-:Y:S01]  /*7050*/  ISETP.GE.U32.AND P3, PT, R21, 0x7fffff7c, PT ;  /* 0x7fffff7c1500780c */ /* 0x000fe20003f66070 */
[----:B------:R-:W-:Y:S01]  /*7060*/  VIADD R21, R14, 0xfffffff3 ;  /* 0xfffffff30e157836 */ /* 0x000fe20000000000 */
[----:B------:R-:W-:-:S04]  /*7070*/  PRMT R109, RZ, 0x7610, R109 ;  /* 0x00007610ff6d7816 */ /* 0x000fc8000000006d */
[----:B------:R-:W-:Y:S01]  /*7080*/  ISETP.GE.U32.AND P5, PT, R21, 0x7fffff74, PT ;  /* 0x7fffff741500780c */ /* 0x000fe20003fa6070 */
[----:B------:R-:W-:Y:S01]  /*7090*/  VIADD R21, R14, 0xffffffeb ;  /* 0xffffffeb0e157836 */ /* 0x000fe20000000000 */
[----:B------:R-:W-:Y:S02]  /*70a0*/  PRMT R108, RZ, 0x7610, R108 ;  /* 0x00007610ff6c7816 */ /* 0x000fe4000000006c */
[----:B------:R-:W-:Y:S02]  /*70b0*/  PRMT R107, RZ, 0x7610, R107 ;  /* 0x00007610ff6b7816 */ /* 0x000fe4000000006b */
[----:B------:R-:W-:Y:S01]  /*70c0*/  PRMT R106, RZ, 0x7610, R106 ;  /* 0x00007610ff6a7816 */ /* 0x000fe2000000006a */
[----:B------:R-:W-:Y:S02]  /*70d0*/  IMAD.MOV.U32 R16, RZ, RZ, R15 ;  /* 0x000000ffff107224 */ /* 0x000fe400078e000f */
[----:B------:R-:W-:Y:S02]  /*70e0*/  IMAD.MOV.U32 R15, RZ, RZ, R13 ;  /* 0x000000ffff0f7224 */ /* 0x000fe400078e000d */
[----:B------:R-:W-:-:S02]  /*70f0*/  IMAD.MOV.U32 R13, RZ, RZ, R22 ;  /* 0x000000ffff0d7224 */ /* 0x000fc400078e0016 */
[----:B------:R-:W-:Y:S02]  /*7100*/  VIADD R22, R14, 0xffffffdb ;  /* 0xffffffdb0e167836 */ /* 0x000fe40000000000 */
[----:B------:R-:W-:Y:S02]  /*7110*/  IMAD.MOV.U32 R12, RZ, RZ, R16 ;  /* 0x000000ffff0c7224 */ /* 0x000fe400078e0010 */
[----:B------:R-:W-:Y:S01]  /*7120*/  IMAD.MOV.U32 R16, RZ, RZ, R24 ;  /* 0x000000ffff107224 */ /* 0x000fe200078e0018 */
[----:B------:R-:W-:Y:S01]  /*7130*/  PRMT R105, RZ, 0x7610, R105 ;  /* 0x00007610ff697816 */ /* 0x000fe20000000069 */
[----:B------:R-:W-:Y:S02]  /*7140*/  IMAD.MOV.U32 R9, RZ, RZ, R15 ;  /* 0x000000ffff097224 */ /* 0x000fe400078e000f */
[----:B------:R-:W-:Y:S02]  /*7150*/  IMAD R24, R32, 0xc, RZ ;  /* 0x0000000c20187824 */ /* 0x000fe400078e02ff */
[----:B------:R-:W-:Y:S01]  /*7160*/  IMAD.MOV.U32 R15, RZ, RZ, R23 ;  /* 0x000000ffff0f7224 */ /* 0x000fe200078e0017 */
[----:B------:R-:W-:-:S02]  /*7170*/  PRMT R104, RZ, 0x7610, R104 ;  /* 0x00007610ff687816 */ /* 0x000fc40000000068 */
[----:B------:R-:W-:Y:S02]  /*7180*/  PRMT R103, RZ, 0x7610, R103 ;  /* 0x00007610ff677816 */ /* 0x000fe40000000067 */
[----:B------:R-:W-:Y:S02]  /*7190*/  PRMT R102, RZ, 0x7610, R102 ;  /* 0x00007610ff667816 */ /* 0x000fe40000000066 */
[----:B------:R-:W-:Y:S02]  /*71a0*/  PRMT R101, RZ, 0x7610, R101 ;  /* 0x00007610ff657816 */ /* 0x000fe40000000065 */
[----:B------:R-:W-:Y:S02]  /*71b0*/  PRMT R100, RZ, 0x7610, R100 ;  /* 0x00007610ff647816 */ /* 0x000fe40000000064 */
[----:B------:R-:W-:Y:S01]  /*71c0*/  PRMT R99, RZ, 0x7610, R99 ;  /* 0x00007610ff637816 */ /* 0x000fe20000000063 */
[----:B------:R-:W-:Y:S01]  /*71d0*/  IMAD.MOV.U32 R11, RZ, RZ, R13 ;  /* 0x000000ffff0b7224 */ /* 0x000fe200078e000d */
[----:B------:R-:W-:Y:S01]  /*71e0*/  PRMT R98, RZ, 0x7610, R98 ;  /* 0x00007610ff627816 */ /* 0x000fe20000000062 */
[----:B------:R-:W-:-:S02]  /*71f0*/  IMAD.MOV.U32 R13, RZ, RZ, R25 ;  /* 0x000000ffff0d7224 */ /* 0x000fc400078e0019 */
[----:B------:R-:W-:Y:S01]  /*7200*/  VIADD R25, R14, 0xffffffd3 ;  /* 0xffffffd30e197836 */ /* 0x000fe20000000000 */
[----:B------:R-:W-:Y:S02]  /*7210*/  PRMT R97, RZ, 0x7610, R97 ;  /* 0x00007610ff617816 */ /* 0x000fe40000000061 */
[----:B------:R-:W-:Y:S02]  /*7220*/  PRMT R96, RZ, 0x7610, R96 ;  /* 0x00007610ff607816 */ /* 0x000fe40000000060 */
[----:B------:R-:W-:Y:S02]  /*7230*/  PRMT R95, RZ, 0x7610, R95 ;  /* 0x00007610ff5f7816 */ /* 0x000fe4000000005f */
[----:B------:R-:W-:Y:S02]  /*7240*/  PRMT R94, RZ, 0x7610, R94 ;  /* 0x00007610ff5e7816 */ /* 0x000fe4000000005e */
[----:B------:R-:W-:Y:S02]  /*7250*/  PRMT R93, RZ, 0x7610, R93 ;  /* 0x00007610ff5d7816 */ /* 0x000fe4000000005d */
[----:B------:R-:W-:-:S02]  /*7260*/  PRMT R92, RZ, 0x7610, R92 ;  /* 0x00007610ff5c7816 */ /* 0x000fc4000000005c */
        /* <DEDUP_REMOVED lines=8> */
[----:B------:R-:W-:Y:S01]  /*72f0*/  PRMT R60, RZ, 0x7610, R60 ;  /* 0x00007610ff3c7816 */ /* 0x000fe2000000003c */
[----:B--2---:R-:W-:Y:S04]  /*7300*/  STL [R1+0xaf0], R113 ;  /* 0x000af07101007387 */ /* 0x004fe80000100800 */
[----:B------:R0:W-:Y:S04]  /*7310*/  STL [R1+0x82c], R7 ;  /* 0x00082c0701007387 */ /* 0x0001e80000100800 */
[----:B------:R-:W-:Y:S01]  /*7320*/  STL [R1+0x8a8], R6 ;  /* 0x0008a80601007387 */ /* 0x000fe20000100800 */
[----:B0-----:R-:W-:Y:S01]  /*7330*/  IMAD.X R7, R17, 0x1, R2, P6 ;  /* 0x0000000111077824 */ /* 0x001fe200030e0602 */
[----:B------:R-:W-:Y:S01]  /*7340*/  IADD3 R5, P6, PT, R20, R3, RZ ;  /* 0x0000000314057210 */ /* 0x000fe20007fde0ff */
[----:B------:R-:W-:Y:S01]  /*7350*/  IMAD R20, R32, 0x73, RZ ;  /* 0x0000007320147824 */ /* 0x000fe200078e02ff */
[----:B---3--:R-:W-:Y:S01]  /*7360*/  STL [R1+0xaf4], R112 ;  /* 0x000af47001007387 */ /* 0x008fe20000100800 */
[----:B------:R-:W-:-:S03]  /*7370*/  @!P4 IMAD.MOV.U32 R19, RZ, RZ, R7 ;  /* 0x000000ffff13c224 */ /* 0x000fc600078e0007 */
[----:B------:R0:W-:Y:S04]  /*7380*/  STL [R1+0x8a4], R7 ;  /* 0x0008a40701007387 */ /* 0x0001e80000100800 */
[----:B------:R1:W2:Y:S01]  /*7390*/  @!P4 LDG.E.U8 R111, desc[UR14][R18.64] ;  /* 0x0000000e126fc981 */ /* 0x0002a2000c1e1100 */
[----:B0-----:R-:W-:Y:S01]  /*73a0*/  IMAD.X R7, R17, 0x1, R4, P6 ;  /* 0x0000000111077824 */ /* 0x001fe200030e0604 */
[----:B------:R-:W-:Y:S02]  /*73b0*/  SHF.R.S32.HI R17, RZ, 0x1f, R20 ;  /* 0x0000001fff117819 */ /* 0x000fe40000011414 */
[----:B------:R-:W-:Y:S01]  /*73c0*/  IADD3 R6, P6, PT, R20, R0, RZ ;  /* 0x0000000014067210 */ /* 0x000fe20007fde0ff */
[----:B------:R-:W-:Y:S01]  /*73d0*/  STL [R1+0x8b0], R5 ;  /* 0x0008b00501007387 */ /* 0x000fe20000100800 */
[----:B-1----:R-:W-:-:S02]  /*73e0*/  @!P4 IMAD.MOV.U32 R18, RZ, RZ, R5 ;  /* 0x000000ffff12c224 */ /* 0x002fc400078e0005 */
[----:B------:R-:W-:Y:S01]  /*73f0*/  @!P4 IMAD.MOV.U32 R19, RZ, RZ, R7 ;  /* 0x000000ffff13c224 */ /* 0x000fe200078e0007 */
[----:B------:R0:W-:Y:S04]  /*7400*/  STL [R1+0x8ac], R7 ;  /* 0x0008ac0701007387 */ /* 0x0001e80000100800 */
[----:B------:R1:W3:Y:S01]  /*7410*/  @!P4 LDG.E.U8 R110, desc[UR14][R18.64] ;  /* 0x0000000e126ec981 */ /* 0x0002e2000c1e1100 */
[----:B0-----:R-:W-:Y:S01]  /*7420*/  IMAD.X R7, R17, 0x1, R2, P6 ;  /* 0x0000000111077824 */ /* 0x001fe200030e0602 */
[----:B------:R-:W-:Y:S01]  /*7430*/  IADD3 R5, P6, PT, R20, R3, RZ ;  /* 0x0000000314057210 */ /* 0x000fe20007fde0ff */
[----:B------:R-:W-:Y:S01]  /*7440*/  IMAD R20, R32, 0x7b, RZ ;  /* 0x0000007b20147824 */ /* 0x000fe200078e02ff */
[----:B------:R-:W-:Y:S01]  /*7450*/  STL [R1+0x928], R6 ;  /* 0x0009280601007387 */ /* 0x000fe20000100800 */
[----:B-1----:R-:W-:-:S02]  /*7460*/  @!P0 IMAD.MOV.U32 R18, RZ, RZ, R6 ;  /* 0x000000ffff128224 */ /* 0x002fc400078e0006 */
[----:B------:R-:W-:Y:S01]  /*7470*/  @!P0 IMAD.MOV.U32 R19, RZ, RZ, R7 ;  /* 0x000000ffff138224 */ /* 0x000fe200078e0007 */
[----:B------:R0:W-:Y:S01]  /*7480*/  STL [R1+0x924], R7 ;  /* 0x0009240701007387 */ /* 0x0001e20000100800 */
[----:B------:R-:W-:-:S03]  /*7490*/  ISETP.GE.U32.AND P4, PT, R21, 0x7fffff6c, PT ;  /* 0x7fffff6c1500780c */ /* 0x000fc60003f86070 */
[----:B------:R1:W4:Y:S01]  /*74a0*/  @!P0 LDG.E.U8 R109, desc[UR14][R18.64] ;  /* 0x0000000e126d8981 */ /* 0x000322000c1e1100 */
[----:B0-----:R-:W-:Y:S01]  /*74b0*/  IMAD.X R7, R17, 0x1, R4, P6 ;  /* 0x0000000111077824 */ /* 0x001fe200030e0604 */
[----:B------:R-:W-:Y:S02]  /*74c0*/  SHF.R.S32.HI R17, RZ, 0x1f, R20 ;  /* 0x0000001fff117819 */ /* 0x000fe40000011414 */
[----:B------:R-:W-:Y:S01]  /*74d0*/  IADD3 R6, P6, PT, R20, R0, RZ ;  /* 0x0000000014067210 */ /* 0x000fe20007fde0ff */
[----:B------:R-:W-:Y:S01]  /*74e0*/  STL [R1+0x930], R5 ;  /* 0x0009300501007387 */ /* 0x000fe20000100800 */
[----:B-1----:R-:W-:Y:S02]  /*74f0*/  @!P0 IMAD.MOV.U32 R18, RZ, RZ, R5 ;  /* 0x000000ffff128224 */ /* 0x002fe400078e0005 */
[----:B------:R-:W-:Y:S01]  /*7500*/  @!P0 IMAD.MOV.U32 R19, RZ, RZ, R7 ;  /* 0x000000ffff138224 */ /* 0x000fe200078e0007 */
[----:B------:R0:W-:Y:S01]  /*7510*/  STL [R1+0x92c], R7 ;  /* 0x00092c0701007387 */ /* 0x0001e20000100800 */
[----:B------:R-:W-:-:S03]  /*7520*/  VIADD R21, R14, 0xffffffe3 ;  /* 0xffffffe30e157836 */ /* 0x000fc60000000000 */
[----:B------:R1:W2:Y:S01]  /*7530*/  @!P0 LDG.E.U8 R108, desc[UR14][R18.64] ;  /* 0x0000000e126c8981 */ /* 0x0002a2000c1e1100 */
[----:B0-----:R-:W-:Y:S01]  /*7540*/  IMAD.X R7, R17, 0x1, R2, P6 ;  /* 0x0000000111077824 */ /* 0x001fe200030e0602 */
[----:B------:R-:W-:Y:S02]  /*7550*/  IADD3 R5, P6, PT, R20, R3, RZ ;  /* 0x0000000314057210 */ /* 0x000fe40007fde0ff */
[----:B------:R0:W-:Y:S01]  /*7560*/  STL [R1+0x9a8], R6 ;  /* 0x0009a80601007387 */ /* 0x0001e20000100800 */
[----:B------:R-:W-:Y:S01]  /*7570*/  ISETP.GE.U32.AND P0, PT, R21, 0x7fffff64, PT ;  /* 0x7fffff641500780c */ /* 0x000fe20003f06070 */
[----:B-1----:R-:W-:Y:S02]  /*7580*/  @!P2 IMAD.MOV.U32 R18, RZ, RZ, R6 ;  /* 0x000000ffff12a224 */ /* 0x002fe400078e0006 */
[----:B------:R-:W-:Y:S02]  /*7590*/  @!P2 IMAD.MOV.U32 R19, RZ, RZ, R7 ;  /* 0x000000ffff13a224 */ /* 0x000fe400078e0007 */
[----:B------:R-:W-:-:S03]  /*75a0*/  IMAD.SHL.U32 R21, R32, 0x4, RZ ;  /* 0x0000000420157824 */ /* 0x000fc600078e00ff */
[----:B------:R1:W2:Y:S01]  /*75b0*/  @!P2 LDG.E.U8 R107, desc[UR14][R18.64] ;  /* 0x0000000e126ba981 */ /* 0x0002a2000c1e1100 */
[----:B0-----:R-:W-:Y:S01]  /*75c0*/  IMAD.X R6, R17, 0x1, R4, P6 ;  /* 0x0000000111067824 */ /* 0x001fe200030e0604 */
[----:B------:R-:W-:Y:S02]  /*75d0*/  SHF.R.S32.HI R20, RZ, 0x1f, R21 ;  /* 0x0000001fff147819 */ /* 0x000fe40000011415 */
[----:B------:R-:W-:Y:S01]  /*75e0*/  IADD3 R17, P6, PT, R21, R0, RZ ;  /* 0x0000000015117210 */ /* 0x000fe20007fde0ff */
[----:B-1----:R-:W-:Y:S02]  /*75f0*/  @!P2 IMAD.MOV.U32 R18, RZ, RZ, R5 ;  /* 0x000000ffff12a224 */ /* 0x002fe400078e0005 */
[----:B------:R-:W-:-:S05]  /*7600*/  @!P2 IMAD.MOV.U32 R19, RZ, RZ, R6 ;  /* 0x000000ffff13a224 */ /* 0x000fca00078e0006 */
[----:B------:R0:W2:Y:S01]  /*7610*/  @!P2 LDG.E.U8 R106, desc[UR14][R18.64] ;  /* 0x0000000e126aa981 */ /* 0x0000a2000c1e1100 */
[----:B------:R-:W-:Y:S01]  /*7620*/  ISETP.GE.U32.AND P2, PT, R22, 0x7fffff5c, PT ;  /* 0x7fffff5c1600780c */ /* 0x000fe20003f46070 */
[----:B------:R-:W-:Y:S02]  /*7630*/  @!P3 IMAD.MOV.U32 R22, RZ, RZ, R17 ;  /* 0x000000ffff16b224 */ /* 0x000fe400078e0011 */
[----:B------:R-:W-:Y:S01]  /*7640*/  STL [R1+0x9a4], R7 ;  /* 0x0009a40701007387 */ /* 0x000fe20000100800 */
[----:B0-----:R-:W-:Y:S01]  /*7650*/  IMAD.X R18, R20, 0x1, R2, P6 ;  /* 0x0000000114127824 */ /* 0x001fe200030e0602 */
[----:B------:R-:W-:Y:S02]  /*7660*/  IADD3 R19, P6, PT, R21, R3, RZ ;  /* 0x0000000315137210 */ /* 0x000fe40007fde0ff */
[----:B------:R-:W-:Y:S01]  /*7670*/  STL [R1+0x9b0], R5 ;  /* 0x0009b00501007387 */ /* 0x000fe20000100800 */
[----:B------:R-:W-:Y:S01]  /*7680*/  @!P3 IMAD.MOV.U32 R23, RZ, RZ, R18 ;  /* 0x000000ffff17b224 */ /* 0x000fe200078e0012 */
[----:B------:R-:W-:-:S02]  /*7690*/  SHF.R.S32.HI R21, RZ, 0x1f, R24 ;  /* 0x0000001fff157819 */ /* 0x000fc40000011418 */
[----:B------:R0:W-:Y:S01]  /*76a0*/  STL [R1+0x9ac], R6 ;  /* 0x0009ac0601007387 */ /* 0x0001e20000100800 */
[----:B------:R-:W-:-:S03]  /*76b0*/  IMAD.X R20, R20, 0x1, R4, P6 ;  /* 0x0000000114147824 */ /* 0x000fc600030e0604 */
[----:B------:R1:W2:Y:S01]  /*76c0*/  @!P3 LDG.E.U8 R105, desc[UR14][R22.64] ;  /* 0x0000000e1669b981 */ /* 0x0002a2000c1e1100 */
[C---:B0-----:R-:W-:Y:S01]  /*76d0*/  IADD3 R6, P6, PT, R24.reuse, R0, RZ ;  /* 0x0000000018067210 */ /* 0x041fe20007fde0ff */
[----:B-1----:R-:W-:Y:S02]  /*76e0*/  @!P3 IMAD.MOV.U32 R22, RZ, RZ, R19 ;  /* 0x000000ffff16b224 */ /* 0x002fe400078e0013 */
[----:B------:R-:W-:Y:S02]  /*76f0*/  @!P3 IMAD.MOV.U32 R23, RZ, RZ, R20 ;  /* 0x000000ffff17b224 */ /* 0x000fe400078e0014 */
[----:B------:R-:W-:Y:S01]  /*7700*/  IMAD.X R7, R21, 0x1, R2, P6 ;  /* 0x0000000115077824 */ /* 0x000fe200030e0602 */
[----:B------:R-:W-:Y:S01]  /*7710*/  IADD3 R5, P6, PT, R24, R3, RZ ;  /* 0x0000000318057210 */ /* 0x000fe20007fde0ff */
[----:B------:R-:W-:Y:S01]  /*7720*/  IMAD R24, R32, 0x14, RZ ;  /* 0x0000001420187824 */ /* 0x000fe200078e02ff */
[----:B------:R0:W2:Y:S04]  /*7730*/  @!P3 LDG.E.U8 R104, desc[UR14][R22.64] ;  /* 0x0000000e1668b981 */ /* 0x0000a8000c1e1100 */
[----:B------:R-:W-:Y:S04]  /*7740*/  STL [R1+0xf0], R6 ;  /* 0x0000f00601007387 */ /* 0x000fe80000100800 */
[----:B------:R1:W-:Y:S01]  /*7750*/  STL [R1+0xec], R7 ;  /* 0x0000ec0701007387 */ /* 0x0003e20000100800 */
[----:B0-----:R-:W-:-:S02]  /*7760*/  @!P5 IMAD.MOV.U32 R22, RZ, RZ, R6 ;  /* 0x000000ffff16d224 */ /* 0x001fc400078e0006 */
[----:B------:R-:W-:Y:S01]  /*7770*/  @!P5 IMAD.MOV.U32 R23, RZ, RZ, R7 ;  /* 0x000000ffff17d224 */ /* 0x000fe200078e0007 */
[----:B------:R-:W-:Y:S04]  /*7780*/  STL [R1+0x1ec], R5 ;  /* 0x0001ec0501007387 */ /* 0x000fe80000100800 */
[----:B------:R0:W2:Y:S01]  /*7790*/  @!P5 LDG.E.U8 R103, desc[UR14][R22.64] ;  /* 0x0000000e1667d981 */ /* 0x0000a2000c1e1100 */
[----:B-1----:R-:W-:Y:S01]  /*77a0*/  IMAD.X R7, R21, 0x1, R4, P6 ;  /* 0x0000000115077824 */ /* 0x002fe200030e0604 */
[----:B------:R-:W-:Y:S02]  /*77b0*/  SHF.R.S32.HI R21, RZ, 0x1f, R24 ;  /* 0x0000001fff157819 */ /* 0x000fe40000011418 */
[----:B------:R-:W-:Y:S02]  /*77c0*/  IADD3 R6, P6, PT, R24, R0, RZ ;  /* 0x0000000018067210 */ /* 0x000fe40007fde0ff */
[----:B------:R1:W-:Y:S01]  /*77d0*/  STL [R1+0xf4], R7 ;  /* 0x0000f40701007387 */ /* 0x0003e20000100800 */
[----:B0-----:R-:W-:-:S02]  /*77e0*/  @!P5 IMAD.MOV.U32 R22, RZ, RZ, R5 ;  /* 0x000000ffff16d224 */ /* 0x001fc400078e0005 */
[----:B------:R-:W-:Y:S02]  /*77f0*/  @!P5 IMAD.MOV.U32 R23, RZ, RZ, R7 ;  /* 0x000000ffff17d224 */ /* 0x000fe400078e0007 */
[----:B-1----:R-:W-:Y:S01]  /*7800*/  IMAD.X R7, R21, 0x1, R2, P6 ;  /* 0x0000000115077824 */ /* 0x002fe200030e0602 */
        /* <DEDUP_REMOVED lines=30> */
[----:B------:R-:W-:Y:S01]  /*79f0*/  @!P0 IMAD.MOV.U32 R23, RZ, RZ, R7 ;  /* 0x000000ffff178224 */ /* 0x000fe200078e0007 */
[----:B------:R-:W-:Y:S01]  /*7a00*/  ISETP.GE.U32.AND P3, PT, R25, 0x7fffff54, PT ;  /* 0x7fffff541900780c */ /* 0x000fe20003f66070 */
        /* <DEDUP_REMOVED lines=8> */
[----:B------:R-:W-:Y:S01]  /*7a90*/  STL [R1+0x440], R5 ;  /* 0x0004400501007387 */ /* 0x000fe20000100800 */
[----:B------:R-:W-:-:S03]  /*7aa0*/  VIADD R25, R14, 0xffffffcb ;  /* 0xffffffcb0e197836 */ /* 0x000fc60000000000 */
[----:B------:R0:W2:Y:S01]  /*7ab0*/  @!P2 LDG.E.U8 R97, desc[UR14][R22.64] ;  /* 0x0000000e1661a981 */ /* 0x0000a2000c1e1100 */
[----:B-1----:R-:W-:Y:S01]  /*7ac0*/  IMAD.X R7, R21, 0x1, R4, P6 ;  /* 0x0000000115077824 */ /* 0x002fe200030e0604 */
[----:B------:R-:W-:Y:S02]  /*7ad0*/  SHF.R.S32.HI R21, RZ, 0x1f, R24 ;  /* 0x0000001fff157819 */ /* 0x000fe40000011418 */
[C---:B------:R-:W-:Y:S02]  /*7ae0*/  IADD3 R6, P6, PT, R24.reuse, R0, RZ ;  /* 0x0000000018067210 */ /* 0x040fe40007fde0ff */
[----:B------:R1:W-:Y:S01]  /*7af0*/  STL [R1+0x43c], R7 ;  /* 0x00043c0701007387 */ /* 0x0003e20000100800 */
[----:B0-----:R-:W-:Y:S02]  /*7b00*/  @!P2 IMAD.MOV.U32 R22, RZ, RZ, R5 ;  /* 0x000000ffff16a224 */ /* 0x001fe400078e0005 */
        /* <DEDUP_REMOVED lines=118> */
[----:B------:R-:W-:Y:S01]  /*8270*/  PRMT R59, RZ, 0x7610, R59 ;  /* 0x00007610ff3b7816 */ /* 0x000fe2000000003b */
[----:B------:R-:W-:Y:S01]  /*8280*/  VIADD R25, R14, 0xffffff93 ;  /* 0xffffff930e197836 */ /* 0x000fe20000000000 */
[----:B------:R-:W-:Y:S01]  /*8290*/  STL [R1+0x7c0], R5 ;  /* 0x0007c00501007387 */ /* 0x000fe20000100800 */
[----:B-1----:R-:W-:Y:S01]  /*82a0*/  IMAD.X R7, R21, 0x1, R4, P6 ;  /* 0x0000000115077824 */ /* 0x002fe200030e0604 */
[----:B------:R-:W-:Y:S02]  /*82b0*/  SHF.R.S32.HI R21, RZ, 0x1f, R24 ;  /* 0x0000001fff157819 */ /* 0x000fe40000011418 */
[----:B------:R0:W2:Y:S01]  /*82c0*/  @!P5 LDG.E.U8 R60, desc[UR14][R22.64] ;  /* 0x0000000e163cd981 */ /* 0x0000a2000c1e1100 */
[----:B------:R-:W-:-:S03]  /*82d0*/  IADD3 R6, P6, PT, R24, R0, RZ ;  /* 0x0000000018067210 */ /* 0x000fc60007fde0ff */
[----:B------:R1:W-:Y:S01]  /*82e0*/  STL [R1+0x7bc], R7 ;  /* 0x0007bc0701007387 */ /* 0x0003e20000100800 */
[----:B------:R-:W-:Y:S01]  /*82f0*/  ISETP.GE.U32.AND P0, PT, R25, 0x7fffff14, PT ;  /* 0x7fffff141900780c */ /* 0x000fe20003f06070 */
[----:B0-----:R-:W-:Y:S02]  /*8300*/  @!P5 IMAD.MOV.U32 R22, RZ, RZ, R5 ;  /* 0x000000ffff16d224 */ /* 0x001fe400078e0005 */
[----:B------:R-:W-:Y:S02]  /*8310*/  @!P5 IMAD.MOV.U32 R23, RZ, RZ, R7 ;  /* 0x000000ffff17d224 */ /* 0x000fe400078e0007 */
[----:B-1----:R-:W-:Y:S01]  /*8320*/  IMAD.X R7, R21, 0x1, R2, P6 ;  /* 0x0000000115077824 */ /* 0x002fe200030e0602 */
[----:B------:R-:W-:Y:S01]  /*8330*/  IADD3 R5, P6, PT, R24, R3, RZ ;  /* 0x0000000318057210 */ /* 0x000fe20007fde0ff */
[----:B------:R-:W-:Y:S01]  /*8340*/  IMAD R24, R32, 0x6c, RZ ;  /* 0x0000006c20187824 */ /* 0x000fe200078e02ff */
[----:B------:R0:W2:Y:S01]  /*8350*/  @!P5 LDG.E.U8 R59, desc[UR14][R22.64] ;  /* 0x0000000e163bd981 */ /* 0x0000a2000c1e1100 */
[----:B------:R-:W-:Y:S01]  /*8360*/  PRMT R58, RZ, 0x7610, R58 ;  /* 0x00007610ff3a7816 */ /* 0x000fe2000000003a */
[----:B------:R-:W-:-:S02]  /*8370*/  VIADD R25, R14, 0xffffff8b ;  /* 0xffffff8b0e197836 */ /* 0x000fc40000000000 */
[----:B------:R-:W-:Y:S04]  /*8380*/  STL [R1+0x838], R6 ;  /* 0x0008380601007387 */ /* 0x000fe80000100800 */
[----:B------:R1:W-:Y:S01]  /*8390*/  STL [R1+0x834], R7 ;  /* 0x0008340701007387 */ /* 0x0003e20000100800 */
[----:B0-----:R-:W-:Y:S02]  /*83a0*/  @!P4 IMAD.MOV.U32 R22, RZ, RZ, R6 ;  /* 0x000000ffff16c224 */ /* 0x001fe400078e0006 */
[----:B------:R-:W-:Y:S01]  /*83b0*/  @!P4 IMAD.MOV.U32 R23, RZ, RZ, R7 ;  /* 0x000000ffff17c224 */ /* 0x000fe200078e0007 */
[----:B------:R-:W-:Y:S01]  /*83c0*/  PRMT R57, RZ, 0x7610, R57 ;  /* 0x00007610ff397816 */ /* 0x000fe20000000039 */
[----:B------:R-:W-:Y:S01]  /*83d0*/  STL [R1+0x840], R5 ;  /* 0x0008400501007387 */ /* 0x000fe20000100800 */
[----:B-1----:R-:W-:Y:S01]  /*83e0*/  IMAD.X R7, R21, 0x1, R4, P6 ;  /* 0x0000000115077824 */ /* 0x002fe200030e0604 */
[----:B------:R-:W-:-:S02]  /*83f0*/  SHF.R.S32.HI R21, RZ, 0x1f, R24 ;  /* 0x0000001fff157819 */ /* 0x000fc40000011418 */
[----:B------:R0:W2:Y:S01]  /*8400*/  @!P4 LDG.E.U8 R58, desc[UR14][R22.64] ;  /* 0x0000000e163ac981 */ /* 0x0000a2000c1e1100 */
[----:B------:R-:W-:Y:S02]  /*8410*/  IADD3 R6, P6, PT, R24, R0, RZ ;  /* 0x0000000018067210 */ /* 0x000fe40007fde0ff */
[----:B------:R-:W-:Y:S01]  /*8420*/  ISETP.GE.U32.AND P2, PT, R25, 0x7fffff0c, PT ;  /* 0x7fffff0c1900780c */ /* 0x000fe20003f46070 */
[----:B------:R1:W-:Y:S01]  /*8430*/  STL [R1+0x83c], R7 ;  /* 0x00083c0701007387 */ /* 0x0003e20000100800 */
[----:B------:R-:W-:Y:S02]  /*8440*/  VIADD R25, R14, 0xffffff83 ;  /* 0xffffff830e197836 */ /* 0x000fe40000000000 */
[----:B0-----:R-:W-:Y:S02]  /*8450*/  @!P4 IMAD.MOV.U32 R22, RZ, RZ, R5 ;  /* 0x000000ffff16c224 */ /* 0x001fe400078e0005 */
[----:B------:R-:W-:Y:S02]  /*8460*/  @!P4 IMAD.MOV.U32 R23, RZ, RZ, R7 ;  /* 0x000000ffff17c224 */ /* 0x000fe400078e0007 */
[----:B-1----:R-:W-:Y:S01]  /*8470*/  IMAD.X R7, R21, 0x1, R2, P6 ;  /* 0x0000000115077824 */ /* 0x002fe200030e0602 */
[----:B------:R-:W-:Y:S01]  /*8480*/  IADD3 R5, P6, PT, R24, R3, RZ ;  /* 0x0000000318057210 */ /* 0x000fe20007fde0ff */
[----:B------:R-:W-:Y:S01]  /*8490*/  IMAD R24, R32, 0x74, RZ ;  /* 0x0000007420187824 */ /* 0x000fe200078e02ff */
[----:B------:R0:W2:Y:S01]  /*84a0*/  @!P4 LDG.E.U8 R57, desc[UR14][R22.64] ;  /* 0x0000000e1639c981 */ /* 0x0000a2000c1e1100 */
[----:B------:R-:W-:-:S02]  /*84b0*/  PRMT R56, RZ, 0x7610, R56 ;  /* 0x00007610ff387816 */ /* 0x000fc40000000038 */
[----:B------:R-:W-:Y:S01]  /*84c0*/  ISETP.GE.U32.AND P3, PT, R25, 0x7fffff04, PT ;  /* 0x7fffff041900780c */ /* 0x000fe20003f66070 */
[----:B------:R-:W-:Y:S01]  /*84d0*/  STL [R1+0x8b8], R6 ;  /* 0x0008b80601007387 */ /* 0x000fe20000100800 */
[----:B------:R-:W-:-:S03]  /*84e0*/  VIADD R25, R14, 0xfffffffa ;  /* 0xfffffffa0e197836 */ /* 0x000fc60000000000 */
[----:B------:R1:W-:Y:S01]  /*84f0*/  STL [R1+0x8b4], R7 ;  /* 0x0008b40701007387 */ /* 0x0003e20000100800 */
[----:B0-----:R-:W-:Y:S02]  /*8500*/  @!P0 IMAD.MOV.U32 R22, RZ, RZ, R6 ;  /* 0x000000ffff168224 */ /* 0x001fe400078e0006 */
[----:B------:R-:W-:Y:S01]  /*8510*/  @!P0 IMAD.MOV.U32 R23, RZ, RZ, R7 ;  /* 0x000000ffff178224 */ /* 0x000fe200078e0007 */
[----:B------:R-:W-:Y:S01]  /*8520*/  PRMT R55, RZ, 0x7610, R55 ;  /* 0x00007610ff377816 */ /* 0x000fe20000000037 */
[----:B------:R-:W-:Y:S01]  /*8530*/  STL [R1+0x8c0], R5 ;  /* 0x0008c00501007387 */ /* 0x000fe20000100800 */
[----:B-1----:R-:W-:Y:S01]  /*8540*/  IMAD.X R7, R21, 0x1, R4, P6 ;  /* 0x0000000115077824 */ /* 0x002fe200030e0604 */
[----:B------:R-:W-:Y:S02]  /*8550*/  SHF.R.S32.HI R21, RZ, 0x1f, R24 ;  /* 0x0000001fff157819 */ /* 0x000fe40000011418 */
[----:B------:R0:W2:Y:S01]  /*8560*/  @!P0 LDG.E.U8 R56, desc[UR14][R22.64] ;  /* 0x0000000e16388981 */ /* 0x0000a2000c1e1100 */
[----:B------:R-:W-:-:S02]  /*8570*/  IADD3 R6, P6, PT, R24, R0, RZ ;  /* 0x0000000018067210 */ /* 0x000fc40007fde0ff */
        /* <DEDUP_REMOVED lines=28> */
[----:B------:R-:W-:Y:S02]  /*8740*/  IADD3 R5, P6, PT, R24, R3, RZ ;  /* 0x0000000318057210 */ /* 0x000fe40007fde0ff */
[----:B------:R0:W2:Y:S01]  /*8750*/  @!P2 LDG.E.U8 R69, desc[UR14][R22.64] ;  /* 0x0000000e1645a981 */ /* 0x0000a2000c1e1100 */
[----:B------:R-:W-:-:S02]  /*8760*/  PRMT R68, RZ, 0x7610, R68 ;  /* 0x00007610ff447816 */ /* 0x000fc40000000044 */
[----:B------:R-:W-:Y:S01]  /*8770*/  ISETP.GE.U32.AND P2, PT, R25, 0x7fffff63, PT ;  /* 0x7fffff631900780c */ /* 0x000fe20003f46070 */
[----:B------:R1:W-:Y:S01]  /*8780*/  STL [R1+0x9b8], R6 ;  /* 0x0009b80601007387 */ /* 0x0003e20000100800 */
[----:B------:R-:W-:Y:S02]  /*8790*/  IMAD R25, R32, 0x5, RZ ;  /* 0x0000000520197824 */ /* 0x000fe400078e02ff */
[----:B0-----:R-:W-:Y:S02]  /*87a0*/  @!P3 IMAD.MOV.U32 R22, RZ, RZ, R6 ;  /* 0x000000ffff16b224 */ /* 0x001fe400078e0006 */
[----:B------:R-:W-:Y:S02]  /*87b0*/  @!P3 IMAD.MOV.U32 R23, RZ, RZ, R7 ;  /* 0x000000ffff17b224 */ /* 0x000fe400078e0007 */
[----:B-1----:R-:W-:Y:S01]  /*87c0*/  IMAD.X R6, R21, 0x1, R4, P6 ;  /* 0x0000000115067824 */ /* 0x002fe200030e0604 */
[----:B------:R-:W-:Y:S01]  /*87d0*/  PRMT R67, RZ, 0x7610, R67 ;  /* 0x00007610ff437816 */ /* 0x000fe20000000043 */
[----:B------:R-:W-:Y:S01]  /*87e0*/  IMAD.MOV.U32 R10, RZ, RZ, R9 ;  /* 0x000000ffff0a7224 */ /* 0x000fe200078e0009 */
[----:B------:R0:W2:Y:S01]  /*87f0*/  @!P3 LDG.E.U8 R68, desc[UR14][R22.64] ;  /* 0x0000000e1644b981 */ /* 0x0000a2000c1e1100 */
[----:B------:R-:W-:Y:S01]  /*8800*/  IMAD.MOV.U32 R9, RZ, RZ, R12 ;  /* 0x000000ffff097224 */ /* 0x000fe200078e000c */
[----:B------:R-:W-:Y:S01]  /*8810*/  SHF.R.S32.HI R24, RZ, 0x1f, R25 ;  /* 0x0000001fff187819 */ /* 0x000fe20000011419 */
[----:B------:R-:W-:Y:S01]  /*8820*/  IMAD.MOV.U32 R12, RZ, RZ, R26 ;  /* 0x000000ffff0c7224 */ /* 0x000fe200078e001a */
[----:B------:R-:W-:Y:S01]  /*8830*/  IADD3 R21, P6, PT, R25, R0, RZ ;  /* 0x0000000019157210 */ /* 0x000fe20007fde0ff */
[----:B------:R1:W-:Y:S01]  /*8840*/  STL [R1+0x9b4], R7 ;  /* 0x0009b40701007387 */ /* 0x0003e20000100800 */
[----:B------:R-:W-:-:S02]  /*8850*/  VIADD R26, R14, 0xffffffda ;  /* 0xffffffda0e1a7836 */ /* 0x000fc40000000000 */
[----:B0-----:R-:W-:Y:S02]  /*8860*/  @!P3 IMAD.MOV.U32 R22, RZ, RZ, R5 ;  /* 0x000000ffff16b224 */ /* 0x001fe400078e0005 */
[----:B------:R-:W-:Y:S01]  /*8870*/  @!P3 IMAD.MOV.U32 R23, RZ, RZ, R6 ;  /* 0x000000ffff17b224 */ /* 0x000fe200078e0006 */
[----:B------:R0:W-:Y:S01]  /*8880*/  STL [R1+0x9c0], R5 ;  /* 0x0009c00501007387 */ /* 0x0001e20000100800 */
[----:B-1----:R-:W-:-:S03]  /*8890*/  IMAD.MOV.U32 R7, RZ, RZ, R15 ;  /* 0x000000ffff077224 */ /* 0x002fc600078e000f */
[----:B------:R1:W2:Y:S01]  /*88a0*/  @!P3 LDG.E.U8 R67, desc[UR14][R22.64] ;  /* 0x0000000e1643b981 */ /* 0x0002a2000c1e1100 */
[----:B------:R-:W-:Y:S02]  /*88b0*/  IMAD.MOV.U32 R15, RZ, RZ, R13 ;  /* 0x000000ffff0f7224 */ /* 0x000fe400078e000d */
[----:B0-----:R-:W-:Y:S02]  /*88c0*/  IMAD.MOV.U32 R5, RZ, RZ, R10 ;  /* 0x000000ffff057224 */ /* 0x001fe400078e000a */
[----:B------:R-:W-:Y:S02]  /*88d0*/  IMAD.MOV.U32 R10, RZ, RZ, R12 ;  /* 0x000000ffff0a7224 */ /* 0x000fe400078e000c */
[----:B------:R-:W-:Y:S02]  /*88e0*/  IMAD.MOV.U32 R12, RZ, RZ, R11 ;  /* 0x000000ffff0c7224 */ /* 0x000fe400078e000b */
[----:B-1----:R-:W-:Y:S01]  /*88f0*/  IMAD.X R22, R24, 0x1, R2, P6 ;  /* 0x0000000118167824 */ /* 0x002fe200030e0602 */
[----:B------:R-:W-:Y:S01]  /*8900*/  IADD3 R23, P6, PT, R25, R3, RZ ;  /* 0x0000000319177210 */ /* 0x000fe20007fde0ff */
[----:B------:R-:W-:Y:S01]  /*8910*/  IMAD.MOV.U32 R11, RZ, RZ, R28 ;  /* 0x000000ffff0b7224 */ /* 0x000fe200078e001c */
[----:B------:R-:W-:Y:S01]  /*8920*/  PRMT R83, RZ, 0x7610, R83 ;  /* 0x00007610ff537816 */ /* 0x000fe20000000053 */
[----:B------:R-:W-:Y:S01]  /*8930*/  IMAD R28, R32, 0xd, RZ ;  /* 0x0000000d201c7824 */ /* 0x000fe200078e02ff */
[----:B------:R-:W-:Y:S01]  /*8940*/  ISETP.GE.U32.AND P3, PT, R26, 0x7fffff5b, PT ;  /* 0x7fffff5b1a00780c */ /* 0x000fe20003f66070 */
[----:B------:R-:W-:-:S02]  /*8950*/  IMAD.MOV.U32 R13, RZ, RZ, R27 ;  /* 0x000000ffff0d7224 */ /* 0x000fc400078e001b */
[----:B------:R-:W-:Y:S02]  /*8960*/  @!P5 IMAD.MOV.U32 R26, RZ, RZ, R21 ;  /* 0x000000ffff1ad224 */ /* 0x000fe400078e0015 */
[----:B------:R-:W-:Y:S01]  /*8970*/  @!P5 IMAD.MOV.U32 R27, RZ, RZ, R22 ;  /* 0x000000ffff1bd224 */ /* 0x000fe200078e0016 */
[----:B------:R-:W-:Y:S01]  /*8980*/  SHF.R.S32.HI R25, RZ, 0x1f, R28 ;  /* 0x0000001fff197819 */ /* 0x000fe2000001141c */
[----:B------:R-:W-:Y:S01]  /*8990*/  IMAD.X R24, R24, 0x1, R4, P6 ;  /* 0x0000000118187824 */ /* 0x000fe200030e0604 */
[----:B------:R-:W-:Y:S02]  /*89a0*/  IADD3 R33, P6, PT, R28, R0, RZ ;  /* 0x000000001c217210 */ /* 0x000fe40007fde0ff */
[----:B------:R0:W2:Y:S01]  /*89b0*/  @!P5 LDG.E.U8 R83, desc[UR14][R26.64] ;  /* 0x0000000e1a53d981 */ /* 0x0000a2000c1e1100 */
[----:B------:R-:W-:Y:S02]  /*89c0*/  PRMT R82, RZ, 0x7610, R82 ;  /* 0x00007610ff527816 */ /* 0x000fe40000000052 */
[----:B------:R-:W-:Y:S01]  /*89d0*/  IMAD.X R37, R25, 0x1, R2, P6 ;  /* 0x0000000119257824 */ /* 0x000fe200030e0602 */
[----:B------:R1:W-:Y:S01]  /*89e0*/  STL [R1+0x9bc], R6 ;  /* 0x0009bc0601007387 */ /* 0x0003e20000100800 */
[----:B------:R-:W-:Y:S01]  /*89f0*/  PRMT R81, RZ, 0x7610, R81 ;  /* 0x00007610ff517816 */ /* 0x000fe20000000051 */
[----:B0-----:R-:W-:-:S02]  /*8a00*/  @!P5 IMAD.MOV.U32 R26, RZ, RZ, R23 ;  /* 0x000000ffff1ad224 */ /* 0x001fc400078e0017 */
[----:B------:R-:W-:Y:S01]  /*8a10*/  @!P5 IMAD.MOV.U32 R27, RZ, RZ, R24 ;  /* 0x000000ffff1bd224 */ /* 0x000fe200078e0018 */
[----:B-1----:R-:W-:Y:S01]  /*8a20*/  IADD3 R6, P6, PT, R28, R3, RZ ;  /* 0x000000031c067210 */ /* 0x002fe20007fde0ff */
[----:B------:R-:W-:Y:S01]  /*8a30*/  IMAD R28, R32, 0x15, RZ ;  /* 0x00000015201c7824 */ /* 0x000fe200078e02ff */
[----:B------:R-:W-:Y:S04]  /*8a40*/  STL [R1+0x1f4], R33 ;  /* 0x0001f42101007387 */ /* 0x000fe80000100800 */
[----:B------:R0:W2:Y:S04]  /*8a50*/  @!P5 LDG.E.U8 R82, desc[UR14][R26.64] ;  /* 0x0000000e1a52d981 */ /* 0x0000a8000c1e1100 */
[----:B------:R1:W-:Y:S01]  /*8a60*/  STL [R1+0x1f0], R37 ;  /* 0x0001f02501007387 */ /* 0x0003e20000100800 */
[----:B------:R-:W-:Y:S01]  /*8a70*/  PRMT R80, RZ, 0x7610, R80 ;  /* 0x00007610ff507816 */ /* 0x000fe20000000050 */
[----:B0-----:R-:W-:-:S02]  /*8a80*/  @!P4 IMAD.MOV.U32 R26, RZ, RZ, R33 ;  /* 0x000000ffff1ac224 */ /* 0x001fc400078e0021 */
[----:B------:R-:W-:Y:S02]  /*8a90*/  @!P4 IMAD.MOV.U32 R27, RZ, RZ, R37 ;  /* 0x000000ffff1bc224 */ /* 0x000fe400078e0025 */
[----:B-1----:R-:W-:Y:S01]  /*8aa0*/  IMAD.X R37, R25, 0x1, R4, P6 ;  /* 0x0000000119257824 */ /* 0x002fe200030e0604 */
[----:B------:R-:W-:Y:S02]  /*8ab0*/  SHF.R.S32.HI R25, RZ, 0x1f, R28 ;  /* 0x0000001fff197819 */ /* 0x000fe4000001141c */
[----:B------:R-:W-:Y:S01]  /*8ac0*/  IADD3 R33, P6, PT, R28, R0, RZ ;  /* 0x000000001c217210 */ /* 0x000fe20007fde0ff */
[----:B------:R0:W2:Y:S04]  /*8ad0*/  @!P4 LDG.E.U8 R81, desc[UR14][R26.64] ;  /* 0x0000000e1a51c981 */ /* 0x0000a8000c1e1100 */
[----:B------:R-:W-:Y:S04]  /*8ae0*/  STL [R1+0x1fc], R6 ;  /* 0x0001fc0601007387 */ /* 0x000fe80000100800 */
[----:B------:R1:W-:Y:S01]  /*8af0*/  STL [R1+0x1f8], R37 ;  /* 0x0001f82501007387 */ /* 0x0003e20000100800 */
[----:B0-----:R-:W-:-:S02]  /*8b00*/  @!P4 IMAD.MOV.U32 R26, RZ, RZ, R6 ;  /* 0x000000ffff1ac224 */ /* 0x001fc400078e0006 */
[----:B------:R-:W-:Y:S01]  /*8b10*/  @!P4 IMAD.MOV.U32 R27, RZ, RZ, R37 ;  /* 0x000000ffff1bc224 */ /* 0x000fe200078e0025 */
[----:B------:R-:W-:Y:S01]  /*8b20*/  PRMT R79, RZ, 0x7610, R79 ;  /* 0x00007610ff4f7816 */ /* 0x000fe2000000004f */
[----:B------:R-:W-:Y:S01]  /*8b30*/  STL [R1+0x33c], R33 ;  /* 0x00033c2101007387 */ /* 0x000fe20000100800 */
[----:B-1----:R-:W-:Y:S01]  /*8b40*/  IMAD.X R37, R25, 0x1, R2, P6 ;  /* 0x0000000119257824 */ /* 0x002fe200030e0602 */
[----:B------:R-:W-:Y:S01]  /*8b50*/  IADD3 R6, P6, PT, R28, R3, RZ ;  /* 0x000000031c067210 */ /* 0x000fe20007fde0ff */
[----:B------:R-:W-:Y:S01]  /*8b60*/  IMAD R28, R32, 0x1d, RZ ;  /* 0x0000001d201c7824 */ /* 0x000fe200078e02ff */
        /* <DEDUP_REMOVED lines=26> */
[----:B------:R0:W2:Y:S01]  /*8d10*/  @!P2 LDG.E.U8 R76, desc[UR14][R26.64] ;  /* 0x0000000e1a4ca981 */ /* 0x0000a2000c1e1100 */
[----:B------:R-:W-:-:S03]  /*8d20*/  IMAD.MOV.U32 R8, RZ, RZ, R29 ;  /* 0x000000ffff087224 */ /* 0x000fc600078e001d */
[----:B------:R-:W-:Y:S01]  /*8d30*/  STL [R1+0x3d0], R6 ;  /* 0x0003d00601007387 */ /* 0x000fe20000100800 */
[----:B------:R-:W-:-:S03]  /*8d40*/  VIADD R29, R14, 0xffffffd2 ;  /* 0xffffffd20e1d7836 */ /* 0x000fc60000000000 */
[----:B------:R1:W-:Y:S01]  /*8d50*/  STL [R1+0x3cc], R37 ;  /* 0x0003cc2501007387 */ /* 0x0003e20000100800 */
[----:B0-----:R-:W-:Y:S02]  /*8d60*/  @!P2 IMAD.MOV.U32 R26, RZ, RZ, R6 ;  /* 0x000000ffff1aa224 */ /* 0x001fe400078e0006 */
[----:B------:R-:W-:Y:S01]  /*8d70*/  @!P2 IMAD.MOV.U32 R27, RZ, RZ, R37 ;  /* 0x000000ffff1ba224 */ /* 0x000fe200078e0025 */
[----:B------:R-:W-:Y:S01]  /*8d80*/  PRMT R73, RZ, 0x7610, R73 ;  /* 0x00007610ff497816 */ /* 0x000fe20000000049 */
[----:B------:R0:W-:Y:S01]  /*8d90*/  STL [R1+0x448], R33 ;  /* 0x0004482101007387 */ /* 0x0001e20000100800 */
[----:B-1----:R-:W-:Y:S01]  /*8da0*/  IMAD.X R37, R25, 0x1, R2, P6 ;  /* 0x0000000119257824 */ /* 0x002fe200030e0602 */
[----:B------:R-:W-:Y:S02]  /*8db0*/  IADD3 R6, P6, PT, R28, R3, RZ ;  /* 0x000000031c067210 */ /* 0x000fe40007fde0ff */
[----:B------:R1:W2:Y:S01]  /*8dc0*/  @!P2 LDG.E.U8 R75, desc[UR14][R26.64] ;  /* 0x0000000e1a4ba981 */ /* 0x0002a2000c1e1100 */
[----:B------:R-:W-:Y:S01]  /*8dd0*/  IMAD R28, R32, 0x2d, RZ ;  /* 0x0000002d201c7824 */ /* 0x000fe200078e02ff */
[----:B------:R-:W-:-:S02]  /*8de0*/  ISETP.GE.U32.AND P5, PT, R29, 0x7fffff53, PT ;  /* 0x7fffff531d00780c */ /* 0x000fc40003fa6070 */
[----:B------:R0:W-:Y:S01]  /*8df0*/  STL [R1+0x444], R37 ;  /* 0x0004442501007387 */ /* 0x0001e20000100800 */
[----:B------:R-:W-:Y:S01]  /*8e00*/  PRMT R72, RZ, 0x7610, R72 ;  /* 0x00007610ff487816 */ /* 0x000fe20000000048 */
[----:B-1----:R-:W-:Y:S02]  /*8e10*/  @!P3 IMAD.MOV.U32 R26, RZ, RZ, R33 ;  /* 0x000000ffff1ab224 */ /* 0x002fe400078e0021 */
[----:B------:R-:W-:Y:S02]  /*8e20*/  @!P3 IMAD.MOV.U32 R27, RZ, RZ, R37 ;  /* 0x000000ffff1bb224 */ /* 0x000fe400078e0025 */
[----:B0-----:R-:W-:Y:S01]  /*8e30*/  IMAD.X R33, R25, 0x1, R4, P6 ;  /* 0x0000000119217824 */ /* 0x001fe200030e0604 */
[----:B------:R-:W-:Y:S02]  /*8e40*/  SHF.R.S32.HI R25, RZ, 0x1f, R28 ;  /* 0x0000001fff197819 */ /* 0x000fe4000001141c */
[----:B------:R0:W2:Y:S01]  /*8e50*/  @!P3 LDG.E.U8 R73, desc[UR14][R26.64] ;  /* 0x0000000e1a49b981 */ /* 0x0000a2000c1e1100 */
[----:B------:R-:W-:-:S03]  /*8e60*/  IADD3 R37, P6, PT, R28, R0, RZ ;  /* 0x000000001c257210 */ /* 0x000fc60007fde0ff */
[----:B------:R1:W-:Y:S01]  /*8e70*/  STL [R1+0x450], R6 ;  /* 0x0004500601007387 */ /* 0x0003e20000100800 */
[----:B0-----:R-:W-:Y:S02]  /*8e80*/  @!P3 IMAD.MOV.U32 R26, RZ, RZ, R6 ;  /* 0x000000ffff1ab224 */ /* 0x001fe400078e0006 */
[----:B------:R-:W-:Y:S02]  /*8e90*/  @!P3 IMAD.MOV.U32 R27, RZ, RZ, R33 ;  /* 0x000000ffff1bb224 */ /* 0x000fe400078e0021 */
[----:B------:R-:W-:-:S03]  /*8ea0*/  IMAD.X R40, R25, 0x1, R2, P6 ;  /* 0x0000000119287824 */ /* 0x000fc600030e0602 */
[----:B------:R0:W2:Y:S01]  /*8eb0*/  @!P3 LDG.E.U8 R72, desc[UR14][R26.64] ;  /* 0x0000000e1a48b981 */ /* 0x0000a2000c1e1100 */
[----:B-1----:R-:W-:Y:S01]  /*8ec0*/  IADD3 R6, P3, PT, R28, R3, RZ ;  /* 0x000000031c067210 */ /* 0x002fe20007f7e0ff */
[C---:B------:R-:W-:Y:S01]  /*8ed0*/  VIADD R29, R14.reuse, 0xffffffca ;  /* 0xffffffca0e1d7836 */ /* 0x040fe20000000000 */
[----:B------:R-:W-:Y:S01]  /*8ee0*/  PRMT R71, RZ, 0x7610, R71 ;  /* 0x00007610ff477816 */ /* 0x000fe20000000047 */
[----:B------:R1:W-:Y:S01]  /*8ef0*/  STL [R1+0x44c], R33 ;  /* 0x00044c2101007387 */ /* 0x0003e20000100800 */
[----:B------:R-:W-:Y:S01]  /*8f00*/  PRMT R61, RZ, 0x7610, R61 ;  /* 0x00007610ff3d7816 */ /* 0x000fe2000000003d */
[----:B0-----:R-:W-:Y:S02]  /*8f10*/  @!P5 IMAD.MOV.U32 R26, RZ, RZ, R37 ;  /* 0x000000ffff1ad224 */ /* 0x001fe400078e0025 */
[----:B------:R-:W-:Y:S02]  /*8f20*/  @!P5 IMAD.MOV.U32 R27, RZ, RZ, R40 ;  /* 0x000000ffff1bd224 */ /* 0x000fe400078e0028 */
[----:B-1----:R-:W-:Y:S01]  /*8f30*/  IMAD.X R33, R25, 0x1, R4, P3 ;  /* 0x0000000119217824 */ /* 0x002fe200018e0604 */
[----:B------:R-:W-:Y:S01]  /*8f40*/  ISETP.GE.U32.AND P4, PT, R29, 0x7fffff4b, PT ;  /* 0x7fffff4b1d00780c */ /* 0x000fe20003f86070 */
[----:B------:R-:W-:Y:S01]  /*8f50*/  VIADD R29, R14, 0xffffffc2 ;  /* 0xffffffc20e1d7836 */ /* 0x000fe20000000000 */
[----:B------:R0:W2:Y:S01]  /*8f60*/  @!P5 LDG.E.U8 R71, desc[UR14][R26.64] ;  /* 0x0000000e1a47d981 */ /* 0x0000a2000c1e1100 */
[----:B------:R-:W-:-:S03]  /*8f70*/  IMAD R28, R32, 0x35, RZ ;  /* 0x00000035201c7824 */ /* 0x000fc600078e02ff */
[----:B------:R-:W-:Y:S01]  /*8f80*/  STL [R1+0x4c8], R37 ;  /* 0x0004c82501007387 */ /* 0x000fe20000100800 */
[----:B------:R-:W-:Y:S01]  /*8f90*/  ISETP.GE.U32.AND P0, PT, R29, 0x7fffff43, PT ;  /* 0x7fffff431d00780c */ /* 0x000fe20003f06070 */
[----:B0-----:R-:W-:Y:S02]  /*8fa0*/  @!P5 IMAD.MOV.U32 R26, RZ, RZ, R6 ;  /* 0x000000ffff1ad224 */ /* 0x001fe400078e0006 */
[----:B------:R-:W-:Y:S01]  /*8fb0*/  @!P5 IMAD.MOV.U32 R27, RZ, RZ, R33 ;  /* 0x000000ffff1bd224 */ /* 0x000fe200078e0021 */
[----:B------:R-:W-:Y:S01]  /*8fc0*/  STL [R1+0x4d0], R6 ;  /* 0x0004d00601007387 */ /* 0x000fe20000100800 */
[----:B------:R-:W-:Y:S01]  /*8fd0*/  VIADD R29, R14, 0xffffffba ;  /* 0xffffffba0e1d7836 */ /* 0x000fe20000000000 */
[----:B------:R-:W-:Y:S02]  /*8fe0*/  SHF.R.S32.HI R25, RZ, 0x1f, R28 ;  /* 0x0000001fff197819 */ /* 0x000fe4000001141c */
[----:B------:R0:W-:Y:S01]  /*8ff0*/  STL [R1+0x4c4], R40 ;  /* 0x0004c42801007387 */ /* 0x0001e20000100800 */
[----:B------:R-:W-:-:S03]  /*9000*/  IADD3 R115, P3, PT, R28, R0, RZ ;  /* 0x000000001c737210 */ /* 0x000fc60007f7e0ff */
[----:B------:R1:W2:Y:S01]  /*9010*/  @!P5 LDG.E.U8 R61, desc[UR14][R26.64] ;  /* 0x0000000e1a3dd981 */ /* 0x0002a2000c1e1100 */
[----:B------:R-:W-:Y:S01]  /*9020*/  IADD3 R112, P5, PT, R28, R3, RZ ;  /* 0x000000031c707210 */ /* 0x000fe20007fbe0ff */
[----:B0-----:R-:W-:Y:S02]  /*9030*/  IMAD.MOV.U32 R40, RZ, RZ, R13 ;  /* 0x000000ffff287224 */ /* 0x001fe400078e000d */
[----:B------:R-:W-:Y:S02]  /*9040*/  IMAD.MOV.U32 R13, RZ, RZ, R31 ;  /* 0x000000ffff0d7224 */ /* 0x000fe400078e001f */
[----:B------:R-:W-:Y:S01]  /*9050*/  IMAD R31, R32, 0x3d, RZ ;  /* 0x0000003d201f7824 */ /* 0x000fe200078e02ff */
[----:B------:R0:W-:Y:S01]  /*9060*/  STL [R1+0x4cc], R33 ;  /* 0x0004cc2101007387 */ /* 0x0001e20000100800 */
[C---:B-1----:R-:W-:Y:S01]  /*9070*/  VIADD R26, R14.reuse, 0xffffffaa ;  /* 0xffffffaa0e1a7836 */ /* 0x042fe20000000000 */
[----:B------:R-:W-:Y:S01]  /*9080*/  ISETP.GE.U32.AND P2, PT, R29, 0x7fffff3b, PT ;  /* 0x7fffff3b1d00780c */ /* 0x000fe20003f46070 */
[----:B------:R-:W-:Y:S01]  /*9090*/  IMAD.MOV.U32 R6, RZ, RZ, R39 ;  /* 0x000000ffff067224 */ /* 0x000fe200078e0027 */
[----:B------:R-:W-:Y:S01]  /*90a0*/  SHF.R.S32.HI R28, RZ, 0x1f, R31 ;  /* 0x0000001fff1c7819 */ /* 0x000fe2000001141f */
[----:B------:R-:W-:Y:S01]  /*90b0*/  IMAD.X R113, R25, 0x1, R4, P5 ;  /* 0x0000000119717824 */ /* 0x000fe200028e0604 */
[----:B------:R-:W-:Y:S01]  /*90c0*/  IADD3 R39, P5, PT, R31, R0, RZ ;  /* 0x000000001f277210 */ /* 0x000fe20007fbe0ff */
[----:B------:R-:W-:-:S02]  /*90d0*/  VIADD R29, R14, 0xffffffb2 ;  /* 0xffffffb20e1d7836 */ /* 0x000fc40000000000 */
[----:B------:R-:W-:Y:S02]  /*90e0*/  IMAD.X R117, R25, 0x1, R2, P3 ;  /* 0x0000000119757824 */ /* 0x000fe400018e0602 */
[----:B0-----:R-:W-:Y:S02]  /*90f0*/  IMAD.MOV.U32 R33, RZ, RZ, R8 ;  /* 0x000000ffff217224 */ /* 0x001fe400078e0008 */
[----:B------:R-:W-:Y:S02]  /*9100*/  IMAD.MOV.U32 R8, RZ, RZ, R36 ;  /* 0x000000ffff087224 */ /* 0x000fe400078e0024 */
[----:B------:R-:W-:Y:S01]  /*9110*/  IMAD R36, R32, 0x45, RZ ;  /* 0x0000004520247824 */ /* 0x000fe200078e02ff */
[----:B------:R-:W-:Y:S01]  /*9120*/  ISETP.GE.U32.AND P3, PT, R26, 0x7fffff2b, PT ;  /* 0x7fffff2b1a00780c */ /* 0x000fe20003f66070 */
[----:B------:R-:W-:Y:S01]  /*9130*/  IMAD.MOV.U32 R37, RZ, RZ, R42 ;  /* 0x000000ffff257224 */ /* 0x000fe200078e002a */
[----:B------:R-:W-:Y:S01]  /*9140*/  PRMT R50, RZ, 0x7610, R50 ;  /* 0x00007610ff327816 */ /* 0x000fe20000000032 */
[----:B------:R-:W-:Y:S01]  /*9150*/  @!P4 IMAD.MOV.U32 R26, RZ, RZ, R115 ;  /* 0x000000ffff1ac224 */ /* 0x000fe200078e0073 */
[----:B------:R-:W-:Y:S01]  /*9160*/  ISETP.GE.U32.AND P6, PT, R29, 0x7fffff33, PT ;  /* 0x7fffff331d00780c */ /* 0x000fe20003fc6070 */
[----:B------:R-:W-:Y:S01]  /*9170*/  @!P4 IMAD.MOV.U32 R27, RZ, RZ, R117 ;  /* 0x000000ffff1bc224 */ /* 0x000fe200078e0075 */
[----:B------:R-:W-:Y:S01]  /*9180*/  SHF.R.S32.HI R29, RZ, 0x1f, R36 ;  /* 0x0000001fff1d7819 */ /* 0x000fe20000011424 */
[----:B------:R-:W-:Y:S01]  /*9190*/  IMAD.X R116, R28, 0x1, R2, P5 ;  /* 0x000000011c747824 */ /* 0x000fe200028e0602 */
[----:B------:R-:W-:Y:S01]  /*91a0*/  IADD3 R114, P5, PT, R36, R0, RZ ;  /* 0x0000000024727210 */ /* 0x000fe20007fbe0ff */
[----:B------:R-:W-:Y:S01]  /*91b0*/  IMAD.MOV.U32 R125, RZ, RZ, R33 ;  /* 0x000000ffff7d7224 */ /* 0x000fe200078e0021 */
[----:B------:R0:W2:Y:S01]  /*91c0*/  @!P4 LDG.E.U8 R50, desc[UR14][R26.64] ;  /* 0x0000000e1a32c981 */ /* 0x0000a2000c1e1100 */
[----:B------:R-:W-:-:S02]  /*91d0*/  IMAD R42, R32, 0x4d, RZ ;  /* 0x0000004d202a7824 */ /* 0x000fc400078e02ff */
[----:B------:R-:W-:Y:S01]  /*91e0*/  IMAD.MOV.U32 R33, RZ, RZ, R37 ;  /* 0x000000ffff217224 */ /* 0x000fe200078e0025 */
[----:B------:R-:W-:Y:S01]  /*91f0*/  PRMT R48, RZ, 0x7610, R48 ;  /* 0x00007610ff307816 */ /* 0x000fe20000000030 */
[----:B------:R-:W-:Y:S01]  /*9200*/  IMAD.MOV.U32 R37, RZ, RZ, R6 ;  /* 0x000000ffff257224 */ /* 0x000fe200078e0006 */
[----:B------:R1:W-:Y:S01]  /*9210*/  STL [R1+0x548], R115 ;  /* 0x0005487301007387 */ /* 0x0003e20000100800 */
[----:B------:R-:W-:Y:S02]  /*9220*/  IMAD.MOV.U32 R6, RZ, RZ, R8 ;  /* 0x000000ffff067224 */ /* 0x000fe400078e0008 */
[----:B------:R-:W-:Y:S02]  /*9230*/  IMAD.MOV.U32 R8, RZ, RZ, R12 ;  /* 0x000000ffff087224 */ /* 0x000fe400078e000c */
[----:B0-----:R-:W-:Y:S02]  /*9240*/  @!P0 IMAD.MOV.U32 R26, RZ, RZ, R39 ;  /* 0x000000ffff1a8224 */ /* 0x001fe400078e0027 */
[----:B------:R-:W-:-:S02]  /*9250*/  @!P0 IMAD.MOV.U32 R27, RZ, RZ, R116 ;  /* 0x000000ffff1b8224 */ /* 0x000fc400078e0074 */
[----:B------:R-:W-:Y:S01]  /*9260*/  IMAD.MOV.U32 R12, RZ, RZ, R30 ;  /* 0x000000ffff0c7224 */ /* 0x000fe200078e001e */
[----:B------:R-:W-:Y:S01]  /*9270*/  SHF.R.S32.HI R30, RZ, 0x1f, R42 ;  /* 0x0000001fff1e7819 */ /* 0x000fe2000001142a */
[----:B-1----:R-:W-:Y:S01]  /*9280*/  IMAD.X R115, R29, 0x1, R2, P5 ;  /* 0x000000011d737824 */ /* 0x002fe200028e0602 */
[----:B------:R-:W-:Y:S01]  /*9290*/  IADD3 R25, P5, PT, R42, R0, RZ ;  /* 0x000000002a197210 */ /* 0x000fe20007fbe0ff */
[----:B------:R-:W-:Y:S01]  /*92a0*/  STL [R1+0x550], R112 ;  /* 0x0005507001007387 */ /* 0x000fe20000100800 */
[----:B------:R-:W-:-:S03]  /*92b0*/  PRMT R46, RZ, 0x7610, R46 ;  /* 0x00007610ff2e7816 */ /* 0x000fc6000000002e */
[----:B------:R-:W-:Y:S04]  /*92c0*/  STL [R1+0x544], R117 ;  /* 0x0005447501007387 */ /* 0x000fe80000100800 */
[----:B------:R-:W-:Y:S04]  /*92d0*/  STL [R1+0x54c], R113 ;  /* 0x00054c7101007387 */ /* 0x000fe80000100800 */
[----:B------:R0:W2:Y:S04]  /*92e0*/  @!P0 LDG.E.U8 R48, desc[UR14][R26.64] ;  /* 0x0000000e1a308981 */ /* 0x0000a8000c1e1100 */
[----:B------:R1:W-:Y:S01]  /*92f0*/  STL [R1+0x5c8], R39 ;  /* 0x0005c82701007387 */ /* 0x0003e20000100800 */
[----:B------:R-:W-:-:S03]  /*9300*/  PRMT R43, RZ, 0x7610, R43 ;  /* 0x00007610ff2b7816 */ /* 0x000fc6000000002b */
[----:B------:R-:W-:Y:S01]  /*9310*/  STL [R1+0x5c4], R116 ;  /* 0x0005c47401007387 */ /* 0x000fe20000100800 */
[----:B0-----:R-:W-:Y:S02]  /*9320*/  @!P2 IMAD.MOV.U32 R26, RZ, RZ, R114 ;  /* 0x000000ffff1aa224 */ /* 0x001fe400078e0072 */
[----:B------:R-:W-:Y:S02]  /*9330*/  @!P2 IMAD.MOV.U32 R27, RZ, RZ, R115 ;  /* 0x000000ffff1ba224 */ /* 0x000fe400078e0073 */
[----:B-1----:R-:W-:Y:S01]  /*9340*/  IMAD.X R39, R30, 0x1, R2, P5 ;  /* 0x000000011e277824 */ /* 0x002fe200028e0602 */
[----:B------:R-:W-:Y:S04]  /*9350*/  STL [R1+0x648], R114 ;  /* 0x0006487201007387 */ /* 0x000fe80000100800 */
[----:B------:R-:W-:Y:S04]  /*9360*/  STL [R1+0x644], R115 ;  /* 0x0006447301007387 */ /* 0x000fe80000100800 */
[----:B------:R-:W-:Y:S04]  /*9370*/  STL [R1+0x6c8], R25 ;  /* 0x0006c81901007387 */ /* 0x000fe80000100800 */
[----:B------:R0:W2:Y:S04]  /*9380*/  @!P2 LDG.E.U8 R46, desc[UR14][R26.64] ;  /* 0x0000000e1a2ea981 */ /* 0x0000a8000c1e1100 */
[----:B------:R1:W-:Y:S01]  /*9390*/  STL [R1+0x6c4], R39 ;  /* 0x0006c42701007387 */ /* 0x0003e20000100800 */
[----:B------:R-:W-:Y:S01]  /*93a0*/  PRMT R49, RZ, 0x7610, R49 ;  /* 0x00007610ff317816 */ /* 0x000fe20000000031 */
[----:B0-----:R-:W-:-:S02]  /*93b0*/  @!P6 IMAD.MOV.U32 R26, RZ, RZ, R25 ;  /* 0x000000ffff1ae224 */ /* 0x001fc400078e0019 */
[----:B------:R-:W-:Y:S02]  /*93c0*/  @!P6 IMAD.MOV.U32 R27, RZ, RZ, R39 ;  /* 0x000000ffff1be224 */ /* 0x000fe400078e0027 */
[C---:B-1----:R-:W-:Y:S02]  /*93d0*/  IMAD R39, R32.reuse, 0x55, RZ ;  /* 0x0000005520277824 */ /* 0x042fe400078e02ff */
[----:B------:R-:W-:Y:S01]  /*93e0*/  IMAD.MOV.U32 R122, RZ, RZ, R53 ;  /* 0x000000ffff7a7224 */ /* 0x000fe200078e0035 */
[----:B------:R0:W2:Y:S01]  /*93f0*/  @!P6 LDG.E.U8 R43, desc[UR14][R26.64] ;  /* 0x0000000e1a2be981 */ /* 0x0000a2000c1e1100 */
[----:B------:R-:W-:Y:S01]  /*9400*/  IMAD R53, R32, 0x5d, RZ ;  /* 0x0000005d20357824 */ /* 0x000fe200078e02ff */
[----:B------:R-:W-:Y:S02]  /*9410*/  SHF.R.S32.HI R25, RZ, 0x1f, R39 ;  /* 0x0000001fff197819 */ /* 0x000fe40000011427 */
[----:B------:R-:W-:Y:S01]  /*9420*/  IADD3 R118, P5, PT, R39, R0, RZ ;  /* 0x0000000027767210 */ /* 0x000fe20007fbe0ff */
[----:B------:R-:W-:-:S02]  /*9430*/  IMAD.MOV.U32 R123, RZ, RZ, R125 ;  /* 0x000000ffff7b7224 */ /* 0x000fc400078e007d */
[----:B0-----:R-:W-:Y:S02]  /*9440*/  @!P4 IMAD.MOV.U32 R26, RZ, RZ, R112 ;  /* 0x000000ffff1ac224 */ /* 0x001fe400078e0070 */
[----:B------:R-:W-:Y:S02]  /*9450*/  @!P4 IMAD.MOV.U32 R27, RZ, RZ, R113 ;  /* 0x000000ffff1bc224 */ /* 0x000fe400078e0071 */
[----:B------:R-:W-:Y:S02]  /*9460*/  IMAD.MOV.U32 R125, RZ, RZ, R6 ;  /* 0x000000ffff7d7224 */ /* 0x000fe400078e0006 */
[----:B------:R-:W-:Y:S01]  /*9470*/  IMAD.MOV.U32 R6, RZ, RZ, R34 ;  /* 0x000000ffff067224 */ /* 0x000fe200078e0022 */
[----:B------:R0:W2:Y:S01]  /*9480*/  @!P4 LDG.E.U8 R49, desc[UR14][R26.64] ;  /* 0x0000000e1a31c981 */ /* 0x0000a2000c1e1100 */
[----:B------:R-:W-:Y:S01]  /*9490*/  IMAD.X R119, R25, 0x1, R2, P5 ;  /* 0x0000000119777824 */ /* 0x000fe200028e0602 */
[----:B------:R-:W-:Y:S01]  /*94a0*/  IADD3 R112, P4, PT, R31, R3, RZ ;  /* 0x000000031f707210 */ /* 0x000fe20007f9e0ff */
[----:B------:R-:W-:Y:S01]  /*94b0*/  IMAD R113, R32, 0x65, RZ ;  /* 0x0000006520717824 */ /* 0x000fe200078e02ff */
[----:B------:R-:W-:-:S02]  /*94c0*/  SHF.R.S32.HI R34, RZ, 0x1f, R53 ;  /* 0x0000001fff227819 */ /* 0x000fc40000011435 */
[-C--:B------:R-:W-:Y:S01]  /*94d0*/  IADD3 R116, P5, PT, R53, R0.reuse, RZ ;  /* 0x0000000035747210 */ /* 0x080fe20007fbe0ff */
[----:B------:R-:W-:Y:S02]  /*94e0*/  IMAD.MOV.U32 R124, RZ, RZ, R37 ;  /* 0x000000ffff7c7224 */ /* 0x000fe400078e0025 */
[----:B0-----:R-:W-:Y:S02]  /*94f0*/  VIADD R26, R14, 0xffffffa2 ;  /* 0xffffffa20e1a7836 */ /* 0x001fe40000000000 */
[----:B------:R-:W-:Y:S01]  /*9500*/  IMAD.MOV.U32 R37, RZ, RZ, R45 ;  /* 0x000000ffff257224 */ /* 0x000fe200078e002d */
[----:B------:R-:W-:Y:S01]  /*9510*/  SHF.R.S32.HI R45, RZ, 0x1f, R113 ;  /* 0x0000001fff2d7819 */ /* 0x000fe20000011471 */
[----:B------:R-:W-:Y:S01]  /*9520*/  IMAD.X R28, R28, 0x1, R4, P4 ;  /* 0x000000011c1c7824 */ /* 0x000fe200020e0604 */
[----:B------:R-:W-:Y:S01]  /*9530*/  ISETP.GE.U32.AND P4, PT, R26, 0x7fffff23, PT ;  /* 0x7fffff231a00780c */ /* 0x000fe20003f86070 */
[----:B------:R-:W-:Y:S01]  /*9540*/  IMAD.X R117, R34, 0x1, R2, P5 ;  /* 0x0000000122757824 */ /* 0x000fe200028e0602 */
[----:B------:R-:W-:Y:S01]  /*9550*/  IADD3 R114, P5, PT, R113, R0, RZ ;  /* 0x0000000071727210 */ /* 0x000fe20007fbe0ff */
[----:B------:R-:W-:Y:S01]  /*9560*/  VIADD R26, R14, 0xffffff9a ;  /* 0xffffff9a0e1a7836 */ /* 0x000fe20000000000 */
[----:B------:R-:W-:Y:S01]  /*9570*/  PRMT R41, RZ, 0x7610, R41 ;  /* 0x00007610ff297816 */ /* 0x000fe20000000029 */
[----:B------:R-:W-:-:S02]  /*9580*/  @!P3 IMAD.MOV.U32 R27, RZ, RZ, R119 ;  /* 0x000000ffff1bb224 */ /* 0x000fc400078e0077 */
[----:B------:R-:W-:Y:S01]  /*9590*/  IMAD.X R115, R45, 0x1, R2, P5 ;  /* 0x000000012d737824 */ /* 0x000fe200028e0602 */
[----:B------:R-:W-:Y:S01]  /*95a0*/  ISETP.GE.U32.AND P5, PT, R26, 0x7fffff1b, PT ;  /* 0x7fffff1b1a00780c */ /* 0x000fe20003fa6070 */
[----:B------:R-:W-:Y:S01]  /*95b0*/  @!P3 IMAD.MOV.U32 R26, RZ, RZ, R118 ;  /* 0x000000ffff1ab224 */ /* 0x000fe200078e0076 */
[----:B------:R-:W-:-:S04]  /*95c0*/  PRMT R38, RZ, 0x7610, R38 ;  /* 0x00007610ff267816 */ /* 0x000fc80000000026 */
[----:B------:R0:W2:Y:S01]  /*95d0*/  @!P3 LDG.E.U8 R41, desc[UR14][R26.64] ;  /* 0x0000000e1a29b981 */ /* 0x0000a2000c1e1100 */
[----:B------:R-:W-:Y:S01]  /*95e0*/  PRMT R35, RZ, 0x7610, R35 ;  /* 0x00007610ff237816 */ /* 0x000fe20000000023 */
[----:B0-----:R-:W-:Y:S02]  /*95f0*/  @!P4 IMAD.MOV.U32 R26, RZ, RZ, R116 ;  /* 0x000000ffff1ac224 */ /* 0x001fe400078e0074 */
[----:B------:R-:W-:-:S05]  /*9600*/  @!P4 IMAD.MOV.U32 R27, RZ, RZ, R117 ;  /* 0x000000ffff1bc224 */ /* 0x000fca00078e0075 */
[----:B------:R0:W2:Y:S01]  /*9610*/  @!P4 LDG.E.U8 R38, desc[UR14][R26.64] ;  /* 0x0000000e1a26c981 */ /* 0x0000a2000c1e1100 */
[----:B------:R-:W-:Y:S01]  /*9620*/  PRMT R47, RZ, 0x7610, R47 ;  /* 0x00007610ff2f7816 */ /* 0x000fe2000000002f */
[----:B0-----:R-:W-:Y:S02]  /*9630*/  @!P5 IMAD.MOV.U32 R26, RZ, RZ, R114 ;  /* 0x000000ffff1ad224 */ /* 0x001fe400078e0072 */
[----:B------:R-:W-:Y:S01]  /*9640*/  @!P5 IMAD.MOV.U32 R27, RZ, RZ, R115 ;  /* 0x000000ffff1bd224 */ /* 0x000fe200078e0073 */
[----:B------:R-:W-:Y:S04]  /*9650*/  STL [R1+0x5d0], R112 ;  /* 0x0005d07001007387 */ /* 0x000fe80000100800 */
[----:B------:R0:W2:Y:S04]  /*9660*/  @!P5 LDG.E.U8 R35, desc[UR14][R26.64] ;  /* 0x0000000e1a23d981 */ /* 0x0000a8000c1e1100 */
[----:B------:R-:W-:Y:S01]  /*9670*/  STL [R1+0x748], R118 ;  /* 0x0007487601007387 */ /* 0x000fe20000100800 */
[----:B0-----:R-:W-:-:S02]  /*9680*/  @!P0 IMAD.MOV.U32 R26, RZ, RZ, R112 ;  /* 0x000000ffff1a8224 */ /* 0x001fc400078e0070 */
[----:B------:R-:W-:Y:S01]  /*9690*/  @!P0 IMAD.MOV.U32 R27, RZ, RZ, R28 ;  /* 0x000000ffff1b8224 */ /* 0x000fe200078e001c */
[----:B------:R0:W-:Y:S04]  /*96a0*/  STL [R1+0x5cc], R28 ;  /* 0x0005cc1c01007387 */ /* 0x0001e80000100800 */
[----:B------:R1:W2:Y:S04]  /*96b0*/  @!P0 LDG.E.U8 R47, desc[UR14][R26.64] ;  /* 0x0000000e1a2f8981 */ /* 0x0002a8000c1e1100 */
[----:B------:R-:W-:Y:S01]  /*96c0*/  STL [R1+0x744], R119 ;  /* 0x0007447701007387 */ /* 0x000fe20000100800 */
[----:B0-----:R-:W-:-:S03]  /*96d0*/  IADD3 R28, P0, PT, R36, R3, RZ ;  /* 0x00000003241c7210 */ /* 0x001fc60007f1e0ff */
[----:B------:R-:W-:Y:S04]  /*96e0*/  STL [R1+0x7c8], R116 ;  /* 0x0007c87401007387 */ /* 0x000fe80000100800 */
[----:B------:R-:W-:Y:S01]  /*96f0*/  STL [R1+0x7c4], R117 ;  /* 0x0007c47501007387 */ /* 0x000fe20000100800 */
[----:B------:R-:W-:-:S03]  /*9700*/  IMAD.X R29, R29, 0x1, R4, P0 ;  /* 0x000000011d1d7824 */ /* 0x000fc600000e0604 */
[----:B------:R-:W-:Y:S01]  /*9710*/  STL [R1+0x848], R114 ;  /* 0x0008487201007387 */ /* 0x000fe20000100800 */
[----:B-1----:R-:W-:-:S03]  /*9720*/  @!P2 IMAD.MOV.U32 R26, RZ, RZ, R28 ;  /* 0x000000ffff1aa224 */ /* 0x002fc600078e001c */
[----:B------:R-:W-:Y:S01]  /*9730*/  STL [R1+0x844], R115 ;  /* 0x0008447301007387 */ /* 0x000fe20000100800 */
[----:B------:R-:W-:-:S03]  /*9740*/  PRMT R44, RZ, 0x7610, R44 ;  /* 0x00007610ff2c7816 */ /* 0x000fc6000000002c */
[----:B------:R0:W-:Y:S01]  /*9750*/  STL [R1+0x650], R28 ;  /* 0x0006501c01007387 */ /* 0x0001e20000100800 */
[----:B------:R-:W-:-:S03]  /*9760*/  @!P2 IMAD.MOV.U32 R27, RZ, RZ, R29 ;  /* 0x000000ffff1ba224 */ /* 0x000fc600078e001d */
[----:B------:R1:W-:Y:S04]  /*9770*/  STL [R1+0x64c], R29 ;  /* 0x00064c1d01007387 */ /* 0x0003e80000100800 */
[----:B------:R3:W2:Y:S01]  /*9780*/  @!P2 LDG.E.U8 R44, desc[UR14][R26.64] ;  /* 0x0000000e1a2ca981 */ /* 0x0006a2000c1e1100 */
[----:B0-----:R-:W-:Y:S02]  /*9790*/  IADD3 R28, P0, PT, R42, R3, RZ ;  /* 0x000000032a1c7210 */ /* 0x001fe40007f1e0ff */
[----:B------:R-:W-:-:S03]  /*97a0*/  PRMT R42, RZ, 0x7610, R42 ;  /* 0x00007610ff2a7816 */ /* 0x000fc6000000002a */
[----:B-1----:R-:W-:Y:S02]  /*97b0*/  IMAD.X R29, R30, 0x1, R4, P0 ;  /* 0x000000011e1d7824 */ /* 0x002fe400000e0604 */
[----:B---3--:R-:W-:Y:S02]  /*97c0*/  @!P6 IMAD.MOV.U32 R26, RZ, RZ, R28 ;  /* 0x000000ffff1ae224 */ /* 0x008fe400078e001c */
[----:B------:R-:W-:Y:S02]  /*97d0*/  @!P6 IMAD.MOV.U32 R27, RZ, RZ, R29 ;  /* 0x000000ffff1be224 */ /* 0x000fe400078e001d */
[----:B------:R-:W-:-:S03]  /*97e0*/  IMAD R30, R32, 0x6d, RZ ;  /* 0x0000006d201e7824 */ /* 0x000fc600078e02ff */
[----:B------:R0:W3:Y:S01]  /*97f0*/  @!P6 LDG.E.U8 R42, desc[UR14][R26.64] ;  /* 0x0000000e1a2ae981 */ /* 0x0000e2000c1e1100 */
[----:B------:R-:W-:Y:S01]  /*9800*/  IADD3 R114, P6, PT, R39, R3, RZ ;  /* 0x0000000327727210 */ /* 0x000fe20007fde0ff */
[----:B------:R-:W-:Y:S02]  /*9810*/  IMAD.MOV.U32 R120, RZ, RZ, R122 ;  /* 0x000000ffff787224 */ /* 0x000fe400078e007a */
[----:B------:R-:W-:Y:S02]  /*9820*/  IMAD.MOV.U32 R122, RZ, RZ, R7 ;  /* 0x000000ffff7a7224 */ /* 0x000fe400078e0007 */
[----:B------:R-:W-:Y:S01]  /*9830*/  IMAD.X R115, R25, 0x1, R4, P6 ;  /* 0x0000000119737824 */ /* 0x000fe200030e0604 */
[----:B------:R-:W-:Y:S01]  /*9840*/  SHF.R.S32.HI R25, RZ, 0x1f, R30 ;  /* 0x0000001fff197819 */ /* 0x000fe2000001141e */
[----:B------:R-:W-:Y:S01]  /*9850*/  IMAD.MOV.U32 R7, RZ, RZ, R51 ;  /* 0x000000ffff077224 */ /* 0x000fe200078e0033 */
[----:B0-----:R-:W-:Y:S01]  /*9860*/  IADD3 R27, P6, PT, R30, R0, RZ ;  /* 0x000000001e1b7210 */ /* 0x001fe20007fde0ff */
[----:B------:R-:W-:-:S02]  /*9870*/  IMAD R51, R32, 0x75, RZ ;  /* 0x0000007520337824 */ /* 0x000fc400078e02ff */
[----:B------:R-:W-:Y:S02]  /*9880*/  IMAD.MOV.U32 R121, RZ, RZ, R123 ;  /* 0x000000ffff797224 */ /* 0x000fe400078e007b */
[----:B------:R-:W-:Y:S01]  /*9890*/  VIADD R26, R14, 0xffffff92 ;  /* 0xffffff920e1a7836 */ /* 0x000fe20000000000 */
[----:B------:R0:W-:Y:S01]  /*98a0*/  STL [R1+0x6d0], R28 ;  /* 0x0006d01c01007387 */ /* 0x0001e20000100800 */
[----:B------:R-:W-:Y:S02]  /*98b0*/  IMAD.MOV.U32 R123, RZ, RZ, R66 ;  /* 0x000000ffff7b7224 */ /* 0x000fe400078e0042 */
[--C-:B------:R-:W-:Y:S01]  /*98c0*/  IMAD.X R66, R25, 0x1, R2.reuse, P6 ;  /* 0x0000000119427824 */ /* 0x100fe200030e0602 */
[-C--:B------:R-:W-:Y:S01]  /*98d0*/  IADD3 R118, P6, PT, R51, R0.reuse, RZ ;  /* 0x0000000033767210 */ /* 0x080fe20007fde0ff */
[----:B------:R-:W-:Y:S01]  /*98e0*/  IMAD R112, R32, 0x7d, RZ ;  /* 0x0000007d20707824 */ /* 0x000fe200078e02ff */
[----:B------:R-:W-:Y:S01]  /*98f0*/  ISETP.GE.U32.AND P2, PT, R26, 0x7fffff13, PT ;  /* 0x7fffff131a00780c */ /* 0x000fe20003f46070 */
[----:B------:R-:W-:Y:S01]  /*9900*/  VIADD R26, R14, 0xffffff8a ;  /* 0xffffff8a0e1a7836 */ /* 0x000fe20000000000 */
[----:B0-----:R-:W-:Y:S01]  /*9910*/  SHF.R.S32.HI R28, RZ, 0x1f, R51 ;  /* 0x0000001fff1c7819 */ /* 0x001fe20000011433 */
[----:B------:R0:W-:Y:S03]  /*9920*/  STL [R1+0x6cc], R29 ;  /* 0x0006cc1d01007387 */ /* 0x0001e60000100800 */
[----:B------:R-:W-:Y:S01]  /*9930*/  ISETP.GE.U32.AND P0, PT, R26, 0x7fffff0b, PT ;  /* 0x7fffff0b1a00780c */ /* 0x000fe20003f06070 */
[----:B------:R-:W-:Y:S01]  /*9940*/  IMAD.X R119, R28, 0x1, R2, P6 ;  /* 0x000000011c777824 */ /* 0x000fe200030e0602 */
[----:B------:R-:W-:Y:S01]  /*9950*/  IADD3 R116, P6, PT, R112, R0, RZ ;  /* 0x0000000070747210 */ /* 0x000fe20007fde0ff */
[----:B------:R-:W-:Y:S01]  /*9960*/  STL [R1+0x750], R114 ;  /* 0x0007507201007387 */ /* 0x000fe20000100800 */
[----:B------:R-:W-:Y:S01]  /*9970*/  VIADD R26, R14, 0xffffff82 ;  /* 0xffffff820e1a7836 */ /* 0x000fe20000000000 */
[----:B0-----:R-:W-:-:S02]  /*9980*/  SHF.R.S32.HI R29, RZ, 0x1f, R112 ;  /* 0x0000001fff1d7819 */ /* 0x001fc40000011470 */
[----:B------:R-:W-:Y:S04]  /*9990*/  STL [R1+0x74c], R115 ;  /* 0x00074c7301007387 */ /* 0x000fe80000100800 */
[----:B------:R0:W-:Y:S01]  /*99a0*/  STL [R1+0x8c8], R27 ;  /* 0x0008c81b01007387 */ /* 0x0001e20000100800 */
[----:B------:R-:W-:Y:S01]  /*99b0*/  IMAD.X R117, R29, 0x1, R2, P6 ;  /* 0x000000011d757824 */ /* 0x000fe200030e0602 */
[----:B------:R-:W-:Y:S02]  /*99c0*/  ISETP.GE.U32.AND P6, PT, R26, 0x7fffff03, PT ;  /* 0x7fffff031a00780c */ /* 0x000fe40003fc6070 */
[----:B------:R1:W-:Y:S01]  /*99d0*/  STL [R1+0x8c4], R66 ;  /* 0x0008c44201007387 */ /* 0x0003e20000100800 */
[----:B------:R-:W-:-:S03]  /*99e0*/  @!P2 IMAD.MOV.U32 R26, RZ, RZ, R27 ;  /* 0x000000ffff1aa224 */ /* 0x000fc600078e001b */
[----:B------:R-:W-:Y:S01]  /*99f0*/  STL [R1+0x948], R118 ;  /* 0x0009487601007387 */ /* 0x000fe20000100800 */
[----:B0-----:R-:W-:-:S03]  /*9a00*/  @!P2 IMAD.MOV.U32 R27, RZ, RZ, R66 ;  /* 0x000000ffff1ba224 */ /* 0x001fc600078e0042 */
[----:B------:R-:W-:Y:S04]  /*9a10*/  STL [R1+0x944], R119 ;  /* 0x0009447701007387 */ /* 0x000fe80000100800 */
[----:B------:R-:W-:Y:S04]  /*9a20*/  STL [R1+0x9c8], R116 ;  /* 0x0009c87401007387 */ /* 0x000fe80000100800 */
[----:B------:R-:W-:Y:S04]  /*9a30*/  STL [R1+0x9c4], R117 ;  /* 0x0009c47501007387 */ /* 0x000fe80000100800 */
[----:B-1----:R-:W2:Y:S01]  /*9a40*/  LDL.LU R66, [R1+0xaf8] ;  /* 0x000af80001427983 */ /* 0x002ea20000300800 */
[----:B------:R-:W-:-:S02]  /*9a50*/  PRMT R31, RZ, 0x7610, R31 ;  /* 0x00007610ff1f7816 */ /* 0x000fc4000000001f */
[----:B------:R-:W-:-:S04]  /*9a60*/  PRMT R54, RZ, 0x7610, R54 ;  /* 0x00007610ff367816 */ /* 0x000fc80000000036 */
[----:B------:R0:W3:Y:S01]  /*9a70*/  @!P2 LDG.E.U8 R31, desc[UR14][R26.64] ;  /* 0x0000000e1a1fa981 */ /* 0x0000e2000c1e1100 */
[----:B------:R-:W-:Y:S01]  /*9a80*/  PRMT R52, RZ, 0x7610, R52 ;  /* 0x00007610ff347816 */ /* 0x000fe20000000034 */
[----:B0-----:R-:W-:Y:S02]  /*9a90*/  @!P0 IMAD.MOV.U32 R26, RZ, RZ, R118 ;  /* 0x000000ffff1a8224 */ /* 0x001fe400078e0076 */
[----:B------:R-:W-:-:S05]  /*9aa0*/  @!P0 IMAD.MOV.U32 R27, RZ, RZ, R119 ;  /* 0x000000ffff1b8224 */ /* 0x000fca00078e0077 */
[----:B------:R0:W3:Y:S01]  /*9ab0*/  @!P0 LDG.E.U8 R54, desc[UR14][R26.64] ;  /* 0x0000000e1a368981 */ /* 0x0000e2000c1e1100 */
[----:B------:R-:W-:Y:S01]  /*9ac0*/  PRMT R39, RZ, 0x7610, R39 ;  /* 0x00007610ff277816 */ /* 0x000fe20000000027 */
[----:B0-----:R-:W-:Y:S02]  /*9ad0*/  @!P6 IMAD.MOV.U32 R26, RZ, RZ, R116 ;  /* 0x000000ffff1ae224 */ /* 0x001fe400078e0074 */
[----:B------:R-:W-:-:S05]  /*9ae0*/  @!P6 IMAD.MOV.U32 R27, RZ, RZ, R117 ;  /* 0x000000ffff1be224 */ /* 0x000fca00078e0075 */
[----:B------:R0:W3:Y:S02]  /*9af0*/  @!P6 LDG.E.U8 R52, desc[UR14][R26.64] ;  /* 0x0000000e1a34e981 */ /* 0x0000e4000c1e1100 */
[----:B0-----:R-:W-:Y:S02]  /*9b00*/  @!P3 IMAD.MOV.U32 R26, RZ, RZ, R114 ;  /* 0x000000ffff1ab224 */ /* 0x001fe400078e0072 */
[----:B------:R-:W-:-:S05]  /*9b10*/  @!P3 IMAD.MOV.U32 R27, RZ, RZ, R115 ;  /* 0x000000ffff1bb224 */ /* 0x000fca00078e0073 */
[----:B------:R0:W3:Y:S01]  /*9b20*/  @!P3 LDG.E.U8 R39, desc[UR14][R26.64] ;  /* 0x0000000e1a27b981 */ /* 0x0000e2000c1e1100 */
[----:B------:R-:W-:Y:S02]  /*9b30*/  IADD3 R114, P3, PT, R53, R3, RZ ;  /* 0x0000000335727210 */ /* 0x000fe40007f7e0ff */
[----:B------:R-:W-:-:S03]  /*9b40*/  PRMT R36, RZ, 0x7610, R36 ;  /* 0x00007610ff247816 */ /* 0x000fc60000000024 */
[----:B------:R-:W-:Y:S01]  /*9b50*/  IMAD.X R115, R34, 0x1, R4, P3 ;  /* 0x0000000122737824 */ /* 0x000fe200018e0604 */
[----:B------:R-:W-:Y:S01]  /*9b60*/  IADD3 R113, P3, PT, R113, R3, RZ ;  /* 0x0000000371717210 */ /* 0x000fe20007f7e0ff */
[----:B0-----:R-:W-:Y:S02]  /*9b70*/  @!P4 IMAD.MOV.U32 R26, RZ, RZ, R114 ;  /* 0x000000ffff1ac224 */ /* 0x001fe400078e0072 */
[----:B------:R-:W-:Y:S01]  /*9b80*/  @!P4 IMAD.MOV.U32 R27, RZ, RZ, R115 ;  /* 0x000000ffff1bc224 */ /* 0x000fe200078e0073 */
[----:B------:R-:W-:Y:S04]  /*9b90*/  STL [R1+0x7d0], R114 ;  /* 0x0007d07201007387 */ /* 0x000fe80000100800 */
[----:B------:R0:W3:Y:S01]  /*9ba0*/  @!P4 LDG.E.U8 R36, desc[UR14][R26.64] ;  /* 0x0000000e1a24c981 */ /* 0x0000e2000c1e1100 */
[----:B------:R-:W-:-:S03]  /*9bb0*/  PRMT R34, RZ, 0x7610, R34 ;  /* 0x00007610ff227816 */ /* 0x000fc60000000022 */
[----:B------:R-:W-:Y:S01]  /*9bc0*/  STL [R1+0x7cc], R115 ;  /* 0x0007cc7301007387 */ /* 0x000fe20000100800 */
[----:B0-----:R-:W-:Y:S01]  /*9bd0*/  IMAD.X R26, R45, 0x1, R4, P3 ;  /* 0x000000012d1a7824 */ /* 0x001fe200018e0604 */
[----:B------:R-:W-:Y:S02]  /*9be0*/  IADD3 R45, P3, PT, R30, R3, RZ ;  /* 0x000000031e2d7210 */ /* 0x000fe40007f7e0ff */
[----:B------:R-:W-:Y:S01]  /*9bf0*/  STL [R1+0x850], R113 ;  /* 0x0008507101007387 */ /* 0x000fe20000100800 */
[----:B------:R-:W-:-:S03]  /*9c00*/  @!P5 IMAD.MOV.U32 R27, RZ, RZ, R26 ;  /* 0x000000ffff1bd224 */ /* 0x000fc600078e001a */
[----:B------:R0:W-:Y:S01]  /*9c10*/  STL [R1+0x84c], R26 ;  /* 0x00084c1a01007387 */ /* 0x0001e20000100800 */
[----:B------:R-:W-:Y:S01]  /*9c20*/  IMAD.X R25, R25, 0x1, R4, P3 ;  /* 0x0000000119197824 */ /* 0x000fe200018e0604 */
[----:B------:R-:W-:Y:S01]  /*9c30*/  PRMT R30, RZ, 0x7610, R30 ;  /* 0x00007610ff1e7816 */ /* 0x000fe2000000001e */
[----:B0-----:R-:W-:Y:S01]  /*9c40*/  @!P5 IMAD.MOV.U32 R26, RZ, RZ, R113 ;  /* 0x000000ffff1ad224 */ /* 0x001fe200078e0071 */
[----:B------:R-:W0:Y:S04]  /*9c50*/  S2R R119, SR_TID.X ;  /* 0x0000000000777919 */ /* 0x000e280000002100 */
[----:B------:R1:W3:Y:S04]  /*9c60*/  @!P5 LDG.E.U8 R34, desc[UR14][R26.64] ;  /* 0x0000000e1a22d981 */ /* 0x0002e8000c1e1100 */
[----:B------:R-:W-:Y:S01]  /*9c70*/  STL [R1+0x8d0], R45 ;  /* 0x0008d02d01007387 */ /* 0x000fe20000100800 */
[----:B-1----:R-:W-:-:S02]  /*9c80*/  @!P2 IMAD.MOV.U32 R26, RZ, RZ, R45 ;  /* 0x000000ffff1aa224 */ /* 0x002fc400078e002d */
[----:B------:R-:W-:Y:S01]  /*9c90*/  @!P2 IMAD.MOV.U32 R27, RZ, RZ, R25 ;  /* 0x000000ffff1ba224 */ /* 0x000fe200078e0019 */
[----:B------:R1:W-:Y:S04]  /*9ca0*/  STL [R1+0x8cc], R25 ;  /* 0x0008cc1901007387 */ /* 0x0003e80000100800 */
[----:B------:R0:W3:Y:S01]  /*9cb0*/  @!P2 LDG.E.U8 R30, desc[UR14][R26.64] ;  /* 0x0000000e1a1ea981 */ /* 0x0000e2000c1e1100 */
[----:B-1----:R-:W-:Y:S02]  /*9cc0*/  IADD3 R25, P2, PT, R51, R3, RZ ;  /* 0x0000000333197210 */ /* 0x002fe40007f5e0ff */
[----:B------:R-:W-:-:S03]  /*9cd0*/  PRMT R53, RZ, 0x7610, R53 ;  /* 0x00007610ff357816 */ /* 0x000fc60000000035 */
[----:B------:R-:W-:Y:S02]  /*9ce0*/  IMAD.X R28, R28, 0x1, R4, P2 ;  /* 0x000000011c1c7824 */ /* 0x000fe400010e0604 */
[----:B0-----:R-:W-:Y:S02]  /*9cf0*/  @!P0 IMAD.MOV.U32 R26, RZ, RZ, R25 ;  /* 0x000000ffff1a8224 */ /* 0x001fe400078e0019 */
[----:B------:R-:W-:Y:S01]  /*9d00*/  @!P0 IMAD.MOV.U32 R27, RZ, RZ, R28 ;  /* 0x000000ffff1b8224 */ /* 0x000fe200078e001c */
[----:B------:R0:W-:Y:S04]  /*9d10*/  STL [R1+0x950], R25 ;  /* 0x0009501901007387 */ /* 0x0001e80000100800 */
[----:B------:R1:W3:Y:S01]  /*9d20*/  @!P0 LDG.E.U8 R53, desc[UR14][R26.64] ;  /* 0x0000000e1a358981 */ /* 0x0002e2000c1e1100 */
[----:B0-----:R-:W-:-:S03]  /*9d30*/  IADD3 R25, P0, PT, R112, R3, RZ ;  /* 0x0000000370197210 */ /* 0x001fc60007f1e0ff */
[----:B------:R0:W-:Y:S02]  /*9d40*/  STL [R1+0x94c], R28 ;  /* 0x00094c1c01007387 */ /* 0x0001e40000100800 */
[----:B-1----:R-:W-:Y:S02]  /*9d50*/  IMAD.X R26, R29, 0x1, R4, P0 ;  /* 0x000000011d1a7824 */ /* 0x002fe400000e0604 */
[----:B------:R-:W-:Y:S01]  /*9d60*/  STL [R1+0x9d0], R25 ;  /* 0x0009d01901007387 */ /* 0x000fe20000100800 */
[----:B------:R-:W-:Y:S01]  /*9d70*/  PRMT R51, RZ, 0x7610, R51 ;  /* 0x00007610ff337816 */ /* 0x000fe20000000033 */
[----:B------:R-:W-:Y:S02]  /*9d80*/  @!P6 IMAD.MOV.U32 R27, RZ, RZ, R26 ;  /* 0x000000ffff1be224 */ /* 0x000fe400078e001a */
[----:B------:R1:W-:Y:S01]  /*9d90*/  STL [R1+0x9cc], R26 ;  /* 0x0009cc1a01007387 */ /* 0x0003e20000100800 */
[C---:B0-----:R-:W-:Y:S02]  /*9da0*/  LOP3.LUT R28, R119.reuse, 0x80, RZ, 0xc0, !PT ;  /* 0x00000080771c7812 */ /* 0x041fe400078ec0ff */
[----:B------:R-:W-:Y:S01]  /*9db0*/  LOP3.LUT R45, R119, 0x7f, RZ, 0xc0, !PT ;  /* 0x0000007f772d7812 */ /* 0x000fe200078ec0ff */
[----:B-1----:R-:W-:-:S04]  /*9dc0*/  @!P6 IMAD.MOV.U32 R26, RZ, RZ, R25 ;  /* 0x000000ffff1ae224 */ /* 0x002fc800078e0019 */
[----:B------:R-:W-:Y:S01]  /*9dd0*/  IMAD R25, R28, 0x80, R45 ;  /* 0x000000801c197824 */ /* 0x000fe200078e022d */
[----:B------:R0:W3:Y:S01]  /*9de0*/  @!P6 LDG.E.U8 R51, desc[UR14][R26.64] ;  /* 0x0000000e1a33e981 */ /* 0x0000e2000c1e1100 */
[----:B------:R-:W-:Y:S01]  /*9df0*/  IMAD R28, R32, 0x6, RZ ;  /* 0x00000006201c7824 */ /* 0x000fe200078e02ff */
[----:B------:R-:W-:-:S04]  /*9e00*/  @!UP1 UIADD3 UR8, UPT, UPT, -UR10, 0x100000, URZ ;  /* 0x001000000a089890 */ /* 0x000fc8000fffe1ff */
[----:B------:R-:W-:Y:S02]  /*9e10*/  @!UP1 USHF.L.U32 UR9, UR8, 0xb, URZ ;  /* 0x0000000b08099899 */ /* 0x000fe400080006ff */
[----:B------:R-:W-:Y:S01]  /*9e20*/  @!UP1 USHF.L.U32 UR8, UR8, 0x1, URZ ;  /* 0x0000000108089899 */ /* 0x000fe200080006ff */
[----:B0-----:R-:W-:Y:S01]  /*9e30*/  VIADD R26, R14, 0xfffffff9 ;  /* 0xfffffff90e1a7836 */ /* 0x001fe20000000000 */
[----:B------:R-:W-:Y:S01]  /*9e40*/  SHF.R.S32.HI R29, RZ, 0x1f, R28 ;  /* 0x0000001fff1d7819 */ /* 0x000fe2000001141c */
[----:B------:R-:W0:Y:S03]  /*9e50*/  LDCU UR10, c[0x0][0x3b0] ;  /* 0x00007600ff0a77ac */ /* 0x000e260008000800 */
[----:B------:R-:W-:Y:S02]  /*9e60*/  ISETP.GE.U32.AND P0, PT, R26, 0x7fffff7a, PT ;  /* 0x7fffff7a1a00780c */ /* 0x000fe40003f06070 */
[----:B------:R-:W-:Y:S01]  /*9e70*/  IADD3 R26, P2, PT, R28, R0, RZ ;  /* 0x000000001c1a7210 */ /* 0x000fe20007f5e0ff */
[----:B------:R-:W-:-:S04]  /*9e80*/  VOTEU.ALL UP1, P1 ;  /* 0x0000000000ff7886 */ /* 0x000fc80000820000 */
[C---:B------:R-:W-:Y:S01]  /*9e90*/  IMAD.X R27, R29.reuse, 0x1, R2, P2 ;  /* 0x000000011d1b7824 */ /* 0x040fe200010e0602 */
[----:B------:R-:W-:Y:S01]  /*9ea0*/  IADD3 R28, P2, PT, R28, R3, RZ ;  /* 0x000000031c1c7210 */ /* 0x000fe20007f5e0ff */
[----:B------:R1:W0:Y:S01]  /*9eb0*/  @!UP1 SYNCS.EXCH.64 URZ, [UR4+0x22008], UR8 ;  /* 0x0220080804ff95b2 */ /* 0x0002220008000100 */
[----:B------:R1:W-:Y:S03]  /*9ec0*/  STS.U8 [R25+UR4+0x8000], R65 ;  /* 0x0080004119007988 */ /* 0x0003e60008000004 */
[----:B------:R-:W-:Y:S01]  /*9ed0*/  IMAD.X R29, R29, 0x1, R4, P2 ;  /* 0x000000011d1d7824 */ /* 0x000fe200010e0604 */
[----:B------:R4:W-:Y:S01]  /*9ee0*/  STS.U8 [R25+UR4+0x800], R62 ;  /* 0x0008003e19007988 */ /* 0x0009e20008000004 */
[----:B-1----:R-:W-:Y:S01]  /*9ef0*/  PRMT R65, RZ, 0x7610, R65 ;  /* 0x00007610ff417816 */ /* 0x002fe20000000041 */
[----:B------:R-:W1:Y:S01]  /*9f00*/  LDCU UR8, c[0x0][0x3b0] ;  /* 0x00007600ff0877ac */ /* 0x000e620008000800 */
[----:B----4-:R-:W-:Y:S01]  /*9f10*/  VIADD R62, R14, 0xfffffff1 ;  /* 0xfffffff10e3e7836 */ /* 0x010fe20000000000 */
[----:B------:R-:W4:Y:S03]  /*9f20*/  LDCU UR9, c[0x0][0x3b0] ;  /* 0x00007600ff0977ac */ /* 0x000f260008000800 */
[----:B------:R-:W3:Y:S04]  /*9f30*/  @!P0 LDG.E.U8 R65, desc[UR14][R28.64] ;  /* 0x0000000e1c418981 */ /* 0x000ee8000c1e1100 */
[----:B------:R0:W-:Y:S02]  /*9f40*/  STS.U8 [R25+UR4+0x8400], R63 ;  /* 0x0084003f19007988 */ /* 0x0001e40008000004 */
[----:B0-----:R-:W-:-:S02]  /*9f50*/  IMAD R63, R32, 0xe, RZ ;  /* 0x0000000e203f7824 */ /* 0x001fc400078e02ff */
[----:B------:R-:W-:Y:S03]  /*9f60*/  STS.U8 [R25+UR4+0x8800], R74 ;  /* 0x0088004a19007988 */ /* 0x000fe60008000004 */
[----:B------:R-:W-:Y:S01]  /*9f70*/  IADD3 R45, P2, PT, R63, R0, RZ ;  /* 0x000000003f2d7210 */ /* 0x000fe20007f5e0ff */
[----:B------:R0:W-:Y:S04]  /*9f80*/  STS.U8 [R25+UR4+0x400], R64 ;  /* 0x0004004019007988 */ /* 0x0001e80008000004 */
[----:B------:R-:W-:Y:S01]  /*9f90*/  STL [R1+0x2cc], R45 ;  /* 0x0002cc2d01007387 */ /* 0x000fe20000100800 */
[----:B0-----:R-:W-:-:S03]  /*9fa0*/  PRMT R64, RZ, 0x7610, R64 ;  /* 0x00007610ff407816 */ /* 0x001fc60000000040 */
[----:B------:R0:W-:Y:S04]  /*9fb0*/  STS.U8 [R25+UR4+0x1400], R77 ;  /* 0x0014004d19007988 */ /* 0x0001e80008000004 */
[----:B------:R1:W-:Y:S01]  /*9fc0*/  STS.U8 [R25+UR4+0x9800], R33 ;  /* 0x0098002119007988 */ /* 0x0003e20008000004 */
[----:B0-----:R-:W-:Y:S02]  /*9fd0*/  IMAD R77, R32, 0x16, RZ ;  /* 0x00000016204d7824 */ /* 0x001fe400078e02ff */
[----:B-1----:R-:W-:Y:S01]  /*9fe0*/  IMAD.MOV.U32 R33, RZ, RZ, R37 ;  /* 0x000000ffff217224 */ /* 0x002fe200078e0025 */
[----:B--2---:R0:W-:Y:S02]  /*9ff0*/  STS.U8 [R25+UR4], R66 ;  /* 0x0000004219007988 */ /* 0x0041e40008000004 */
[----:B0-----:R-:W-:-:S06]  /*a000*/  PRMT R66, RZ, 0x7610, R66 ;  /* 0x00007610ff427816 */ /* 0x001fcc0000000042 */
[----:B------:R-:W2:Y:S01]  /*a010*/  @!P0 LDG.E.U8 R66, desc[UR14][R26.64] ;  /* 0x0000000e1a428981 */ /* 0x000ea2000c1e1100 */
[----:B------:R-:W-:Y:S02]  /*a020*/  ISETP.GE.U32.AND P0, PT, R62, 0x7fffff72, PT ;  /* 0x7fffff723e00780c */ /* 0x000fe40003f06070 */
[----:B------:R-:W-:-:S05]  /*a030*/  SHF.R.S32.HI R62, RZ, 0x1f, R63 ;  /* 0x0000001fff3e7819 */ /* 0x000fca000001143f */
[----:B------:R-:W-:-:S06]  /*a040*/  IMAD.X R74, R62, 0x1, R2, P2 ;  /* 0x000000013e4a7824 */ /* 0x000fcc00010e0602 */
[----:B------:R-:W-:Y:S01]  /*a050*/  @!P0 IMAD.MOV.U32 R112, RZ, RZ, R45 ;  /* 0x000000ffff708224 */ /* 0x000fe200078e002d */
[----:B------:R-:W-:Y:S01]  /*a060*/  IADD3 R45, P2, PT, R63, R3, RZ ;  /* 0x000000033f2d7210 */ /* 0x000fe20007f5e0ff */
[----:B------:R-:W-:Y:S01]  /*a070*/  @!P0 IMAD.MOV.U32 R113, RZ, RZ, R74 ;  /* 0x000000ffff718224 */ /* 0x000fe200078e004a */
[----:B------:R0:W-:Y:S03]  /*a080*/  STL [R1+0x2c8], R74 ;  /* 0x0002c84a01007387 */ /* 0x0001e60000100800 */
[----:B------:R-:W-:Y:S01]  /*a090*/  IMAD.X R62, R62, 0x1, R4, P2 ;  /* 0x000000013e3e7824 */ /* 0x000fe200010e0604 */
[----:B------:R1:W2:Y:S01]  /*a0a0*/  @!P0 LDG.E.U8 R64, desc[UR14][R112.64] ;  /* 0x0000000e70408981 */ /* 0x0002a2000c1e1100 */
[----:B------:R-:W-:-:S03]  /*a0b0*/  PRMT R63, RZ, 0x7610, R63 ;  /* 0x00007610ff3f7816 */ /* 0x000fc6000000003f */
[----:B------:R-:W-:Y:S04]  /*a0c0*/  STL [R1+0x2d4], R45 ;  /* 0x0002d42d01007387 */ /* 0x000fe80000100800 */
[----:B------:R4:W-:Y:S01]  /*a0d0*/  STL [R1+0x2d0], R62 ;  /* 0x0002d03e01007387 */ /* 0x0009e20000100800 */
[----:B-1----:R-:W-:Y:S02]  /*a0e0*/  @!P0 IMAD.MOV.U32 R112, RZ, RZ, R45 ;  /* 0x000000ffff708224 */ /* 0x002fe400078e002d */
[----:B------:R-:W-:Y:S01]  /*a0f0*/  @!P0 IMAD.MOV.U32 R113, RZ, RZ, R62 ;  /* 0x000000ffff718224 */ /* 0x000fe200078e003e */
[----:B0-----:R-:W-:Y:S01]  /*a100*/  SHF.R.S32.HI R74, RZ, 0x1f, R77 ;  /* 0x0000001fff4a7819 */ /* 0x001fe2000001144d */
[----:B------:R-:W-:-:S03]  /*a110*/  IMAD.MOV.U32 R37, RZ, RZ, R5 ;  /* 0x000000ffff257224 */ /* 0x000fc600078e0005 */
[----:B------:R-:W2:Y:S01]  /*a120*/  @!P0 LDG.E.U8 R63, desc[UR14][R112.64] ;  /* 0x0000000e703f8981 */ /* 0x000ea2000c1e1100 */
[----:B----4-:R-:W-:Y:S01]  /*a130*/  VIADD R62, R14, 0xffffffe9 ;  /* 0xffffffe90e3e7836 */ /* 0x010fe20000000000 */
[----:B------:R-:W-:-:S04]  /*a140*/  IADD3 R5, P2, PT, R77, R0, RZ ;  /* 0x000000004d057210 */ /* 0x000fc80007f5e0ff */
[----:B------:R-:W-:Y:S01]  /*a150*/  ISETP.GE.U32.AND P0, PT, R62, 0x7fffff6a, PT ;  /* 0x7fffff6a3e00780c */ /* 0x000fe20003f06070 */
[----:B------:R0:W-:Y:S01]  /*a160*/  STS.U8 [R25+UR4+0x1c00], R40 ;  /* 0x001c002819007988 */ /* 0x0001e20008000004 */
[----:B------:R-:W-:-:S03]  /*a170*/  PRMT R62, RZ, 0x7610, R62 ;  /* 0x00007610ff3e7816 */ /* 0x000fc6000000003e */
[----:B------:R1:W-:Y:S01]  /*a180*/  STS.U8 [R25+UR4+0x9400], R125 ;  /* 0x0094007d19007988 */ /* 0x0003e20008000004 */
[----:B0-----:R-:W-:Y:S02]  /*a190*/  IMAD.MOV.U32 R40, RZ, RZ, R6 ;  /* 0x000000ffff287224 */ /* 0x001fe400078e0006 */
[----:B------:R-:W-:Y:S01]  /*a1a0*/  IMAD.X R6, R74, 0x1, R2, P2 ;  /* 0x000000014a067824 */ /* 0x000fe200010e0602 */
[----:B------:R0:W-:Y:S04]  /*a1b0*/  STS.U8 [R25+UR4+0x2000], R7 ;  /* 0x0020000719007988 */ /* 0x0001e80008000004 */
[----:B-1----:R-:W4:Y:S04]  /*a1c0*/  LDL.LU R125, [R1+0x18c] ;  /* 0x00018c00017d7983 */ /* 0x002f280000300800 */
[----:B------:R-:W-:Y:S01]  /*a1d0*/  STL [R1+0x34c], R5 ;  /* 0x00034c0501007387 */ /* 0x000fe20000100800 */
[----:B0-----:R-:W-:-:S03]  /*a1e0*/  @!P0 IMAD.MOV.U32 R7, RZ, RZ, R6 ;  /* 0x000000ffff078224 */ /* 0x001fc600078e0006 */
[----:B------:R0:W-:Y:S04]  /*a1f0*/  STL [R1+0x348], R6 ;  /* 0x0003480601007387 */ /* 0x0001e80000100800 */
[----:B------:R1:W-:Y:S01]  /*a200*/  STS.U8 [R25+UR4+0x9c00], R8 ;  /* 0x009c000819007988 */ /* 0x0003e20008000004 */
[----:B0-----:R-:W-:Y:S02]  /*a210*/  @!P0 IMAD.MOV.U32 R6, RZ, RZ, R5 ;  /* 0x000000ffff068224 */ /* 0x001fe400078e0005 */
[----:B------:R-:W-:Y:S02]  /*a220*/  IMAD.MOV.U32 R5, RZ, RZ, R9 ;  /* 0x000000ffff057224 */ /* 0x000fe400078e0009 */
[----:B-1----:R-:W-:Y:S01]  /*a230*/  IMAD.MOV.U32 R8, RZ, RZ, R11 ;  /* 0x000000ffff087224 */ /* 0x002fe200078e000b */
[----:B------:R0:W2:Y:S04]  /*a240*/  @!P0 LDG.E.U8 R62, desc[UR14][R6.64] ;  /* 0x0000000e063e8981 */ /* 0x0000a8000c1e1100 */
[----:B------:R-:W2:Y:S04]  /*a250*/  LDL.LU R9, [R1+0x16c] ;  /* 0x00016c0001097983 */ /* 0x000ea80000300800 */
[----:B------:R-:W2:Y:S01]  /*a260*/  LDL.LU R11, [R1+0x160] ;  /* 0x00016000010b7983 */ /* 0x000ea20000300800 */
[----:B0-----:R-:W-:-:S02]  /*a270*/  IMAD.MOV.U32 R7, RZ, RZ, R15 ;  /* 0x000000ffff077224 */ /* 0x001fc400078e000f */
[----:B------:R-:W-:Y:S01]  /*a280*/  IMAD.MOV.U32 R6, RZ, RZ, R10 ;  /* 0x000000ffff067224 */ /* 0x000fe200078e000a */
[----:B------:R-:W3:Y:S01]  /*a290*/  LDL.LU R15, [R1+0x15c] ;  /* 0x00015c00010f7983 */ /* 0x000ee20000300800 */
[----:B------:R-:W-:-:S03]  /*a2a0*/  IMAD.MOV.U32 R10, RZ, RZ, R13 ;  /* 0x000000ffff0a7224 */ /* 0x000fc600078e000d */
[----:B------:R-:W4:Y:S01]  /*a2b0*/  LDL.LU R13, [R1+0x158] ;  /* 0x00015800010d7983 */ /* 0x000f220000300800 */
[----:B------:R-:W-:-:S05]  /*a2c0*/  IADD3 R45, P2, PT, R77, R3, RZ ;  /* 0x000000034d2d7210 */ /* 0x000fca0007f5e0ff */
[----:B------:R-:W-:Y:S01]  /*a2d0*/  IMAD.X R74, R74, 0x1, R4, P2 ;  /* 0x000000014a4a7824 */ /* 0x000fe200010e0604 */
[----:B------:R-:W-:Y:S01]  /*a2e0*/  PRMT R77, RZ, 0x7610, R77 ;  /* 0x00007610ff4d7816 */ /* 0x000fe2000000004d */
[----:B------:R-:W-:Y:S01]  /*a2f0*/  STL [R1+0x354], R45 ;  /* 0x0003542d01007387 */ /* 0x000fe20000100800 */
[----:B------:R-:W-:Y:S02]  /*a300*/  @!P0 IMAD.MOV.U32 R112, RZ, RZ, R45 ;  /* 0x000000ffff708224 */ /* 0x000fe400078e002d */
[----:B------:R-:W-:Y:S01]  /*a310*/  @!P0 IMAD.MOV.U32 R113, RZ, RZ, R74 ;  /* 0x000000ffff718224 */ /* 0x000fe200078e004a */
[----:B------:R0:W-:Y:S04]  /*a320*/  STL [R1+0x350], R74 ;  /* 0x0003504a01007387 */ /* 0x0001e80000100800 */
[----:B------:R1:W-:Y:S04]  /*a330*/  STS.U8 [R25+UR4+0x2400], R33 ;  /* 0x0024002119007988 */ /* 0x0003e80008000004 */
[----:B------:R1:W4:Y:S01]  /*a340*/  @!P0 LDG.E.U8 R77, desc[UR14][R112.64] ;  /* 0x0000000e704d8981 */ /* 0x000322000c1e1100 */
[----:B0-----:R-:W-:-:S02]  /*a350*/  VIADD R74, R14, 0xffffffe1 ;  /* 0xffffffe10e4a7836 */ /* 0x001fc40000000000 */
[----:B-1----:R-:W-:-:S03]  /*a360*/  IMAD R33, R32, 0x1e, RZ ;  /* 0x0000001e20217824 */ /* 0x002fc600078e02ff */
[----:B------:R-:W-:Y:S01]  /*a370*/  ISETP.GE.U32.AND P0, PT, R74, 0x7fffff62, PT ;  /* 0x7fffff624a00780c */ /* 0x000fe20003f06070 */
[----:B------:R0:W-:Y:S01]  /*a380*/  STS.U8 [R25+UR4+0x2800], R37 ;  /* 0x0028002519007988 */ /* 0x0001e20008000004 */
[----:B------:R-:W-:Y:S02]  /*a390*/  PRMT R74, RZ, 0x7610, R74 ;  /* 0x00007610ff4a7816 */ /* 0x000fe4000000004a */
[----:B0-----:R-:W-:Y:S02]  /*a3a0*/  SHF.R.S32.HI R37, RZ, 0x1f, R33 ;  /* 0x0000001fff257819 */ /* 0x001fe40000011421 */
[----:B------:R-:W-:Y:S01]  /*a3b0*/  IADD3 R33, P2, PT, R33, R0, RZ ;  /* 0x0000000021217210 */ /* 0x000fe20007f5e0ff */
[----:B------:R0:W-:Y:S04]  /*a3c0*/  STS.U8 [R25+UR4+0x2c00], R16 ;  /* 0x002c001019007988 */ /* 0x0001e80008000004 */
[----:B------:R-:W-:-:S02]  /*a3d0*/  IMAD.X R37, R37, 0x1, R2, P2 ;  /* 0x0000000125257824 */ /* 0x000fc400010e0602 */
[----:B------:R-:W-:Y:S02]  /*a3e0*/  @!P0 IMAD.MOV.U32 R112, RZ, RZ, R33 ;  /* 0x000000ffff708224 */ /* 0x000fe400078e0021 */
[----:B------:R-:W-:Y:S01]  /*a3f0*/  @!P0 IMAD.MOV.U32 R113, RZ, RZ, R37 ;  /* 0x000000ffff718224 */ /* 0x000fe200078e0025 */
[----:B0-----:R-:W4:Y:S04]  /*a400*/  LDL.LU R16, [R1+0x154] ;  /* 0x0001540001107983 */ /* 0x001f280000300800 */
[----:B------:R0:W-:Y:S04]  /*a410*/  STS.U8 [R25+UR4+0xa800], R12 ;  /* 0x00a8000c19007988 */ /* 0x0001e80008000004 */
[----:B------:R-:W4:Y:S04]  /*a420*/  @!P0 LDG.E.U8 R74, desc[UR14][R112.64] ;  /* 0x0000000e704a8981 */ /* 0x000f28000c1e1100 */
[----:B0-----:R-:W4:Y:S04]  /*a430*/  LDL.LU R12, [R1+0x14c] ;  /* 0x00014c00010c7983 */ /* 0x001f280000300800 */
[----:B------:R-:W-:Y:S04]  /*a440*/  STL [R1+0x3d8], R33 ;  /* 0x0003d82101007387 */ /* 0x000fe80000100800 */
[----:B------:R-:W-:Y:S04]  /*a450*/  STL [R1+0x3d4], R37 ;  /* 0x0003d42501007387 */ /* 0x000fe80000100800 */
[----:B------:R-:W4:Y:S04]  /*a460*/  LDL.LU R112, [R1+0x148] ;  /* 0x0001480001707983 */ /* 0x000f280000300800 */
[----:B------:R-:W4:Y:S04]  /*a470*/  LDL.LU R113, [R1+0x144] ;  /* 0x0001440001717983 */ /* 0x000f280000300800 */
[----:B------:R-:W4:Y:S04]  /*a480*/  LDL.LU R114, [R1+0x140] ;  /* 0x0001400001727983 */ /* 0x000f280000300800 */
[----:B------:R-:W4:Y:S04]  /*a490*/  LDL.LU R115, [R1+0x13c] ;  /* 0x00013c0001737983 */ /* 0x000f280000300800 */
[----:B------:R-:W4:Y:S04]  /*a4a0*/  LDL.LU R116, [R1+0x138] ;  /* 0x0001380001747983 */ /* 0x000f280000300800 */
[----:B------:R-:W4:Y:S04]  /*a4b0*/  LDL.LU R117, [R1+0x134] ;  /* 0x0001340001757983 */ /* 0x000f280000300800 */
[----:B------:R-:W4:Y:S04]  /*a4c0*/  LDL.LU R118, [R1+0x130] ;  /* 0x0001300001767983 */ /* 0x000f280000300800 */
[----:B------:R-:W4:Y:S04]  /*a4d0*/  LDL.LU R119, [R1+0x12c] ;  /* 0x00012c0001777983 */ /* 0x000f280000300800 */
[----:B--2---:R-:W-:Y:S04]  /*a4e0*/  STS.U8 [R25+UR4+0xb800], R11 ;  /* 0x00b8000b19007988 */ /* 0x004fe80008000004 */
[----:B---3--:R0:W-:Y:S04]  /*a4f0*/  STS.U8 [R25+UR4+0x3c00], R15 ;  /* 0x003c000f19007988 */ /* 0x0081e80008000004 */
[----:B----4-:R1:W-:Y:S04]  /*a500*/  STS.U8 [R25+UR4+0xbc00], R13 ;  /* 0x00bc000d19007988 */ /* 0x0103e80008000004 */
[----:B0-----:R-:W2:Y:S04]  /*a510*/  LDL.LU R15, [R1+0x128] ;  /* 0x00012800010f7983 */ /* 0x001ea80000300800 */
[----:B------:R-:W3:Y:S04]  /*a520*/  LDL.LU R11, [R1+0x124] ;  /* 0x00012400010b7983 */ /* 0x000ee80000300800 */
[----:B-1----:R-:W4:Y:S04]  /*a530*/  LDL.LU R13, [R1+0x120] ;  /* 0x00012000010d7983 */ /* 0x002f280000300800 */
[----:B------:R0:W-:Y:S04]  /*a540*/  STS.U8 [R25+UR4+0x3000], R5 ;  /* 0x0030000519007988 */ /* 0x0001e80008000004 */
[----:B------:R-:W-:Y:S01]  /*a550*/  STS.U8 [R25+UR4+0xc00], R120 ;  /* 0x000c007819007988 */ /* 0x000fe20008000004 */
[----:B0-----:R-:W-:-:S03]  /*a560*/  LOP3.LUT R5, R25, 0x10, RZ, 0x3c, !PT ;  /* 0x0000001019057812 */ /* 0x001fc600078e3cff */
[----:B------:R-:W-:Y:S04]  /*a570*/  STS.U8 [R25+UR4+0x8c00], R121 ;  /* 0x008c007919007988 */ /* 0x000fe80008000004 */
        /* <DEDUP_REMOVED lines=10> */
[----:B------:R0:W-:Y:S04]  /*a620*/  STS.U8 [R5+UR4+0x80], R16 ;  /* 0x0000801005007988 */ /* 0x0001e80008000004 */
[----:B------:R1:W-:Y:S04]  /*a630*/  STS.U8 [R5+UR4+0x8080], R12 ;  /* 0x0080800c05007988 */ /* 0x0003e80008000004 */
[----:B0-----:R-:W4:Y:S04]  /*a640*/  LDL.LU R16, [R1+0x11c] ;  /* 0x00011c0001107983 */ /* 0x001f280000300800 */
[----:B------:R-:W4:Y:S04]  /*a650*/  LDL.LU R120, [R1+0x114] ;  /* 0x0001140001787983 */ /* 0x000f280000300800 */
[----:B------:R-:W4:Y:S04]  /*a660*/  LDL.LU R121, [R1+0x110] ;  /* 0x0001100001797983 */ /* 0x000f280000300800 */
[----:B------:R-:W4:Y:S04]  /*a670*/  LDL.LU R122, [R1+0x10c] ;  /* 0x00010c00017a7983 */ /* 0x000f280000300800 */
[----:B------:R-:W4:Y:S04]  /*a680*/  LDL.LU R123, [R1+0x108] ;  /* 0x00010800017b7983 */ /* 0x000f280000300800 */
[----:B------:R-:W4:Y:S04]  /*a690*/  LDL.LU R124, [R1+0x104] ;  /* 0x00010400017c7983 */ /* 0x000f280000300800 */
[----:B------:R-:W4:Y:S04]  /*a6a0*/  LDL.LU R125, [R1+0x100] ;  /* 0x00010000017d7983 */ /* 0x000f280000300800 */
[----:B------:R-:W4:Y:S04]  /*a6b0*/  LDL.LU R33, [R1+0xfc] ;  /* 0x0000fc0001217983 */ /* 0x000f280000300800 */
[----:B------:R-:W-:Y:S04]  /*a6c0*/  STS.U8 [R5+UR4+0x480], R112 ;  /* 0x0004807005007988 */ /* 0x000fe80008000004 */
        /* <DEDUP_REMOVED lines=14> */
[----:B-1----:R-:W4:Y:S04]  /*a7b0*/  LDL.LU R12, [R1+0x90] ;  /* 0x00009000010c7983 */ /* 0x002f280000300800 */
[----:B--2---:R0:W-:Y:S04]  /*a7c0*/  STS.U8 [R5+UR4+0x1480], R15 ;  /* 0x0014800f05007988 */ /* 0x0041e80008000004 */
[----:B---3--:R1:W-:Y:S04]  /*a7d0*/  STS.U8 [R5+UR4+0x9480], R11 ;  /* 0x0094800b05007988 */ /* 0x0083e80008000004 */
[----:B----4-:R2:W-:Y:S04]  /*a7e0*/  STS.U8 [R5+UR4+0x1880], R13 ;  /* 0x0018800d05007988 */ /* 0x0105e80008000004 */
[----:B0-----:R-:W3:Y:S04]  /*a7f0*/  LDL.LU R15, [R1+0x8c] ;  /* 0x00008c00010f7983 */ /* 0x001ee80000300800 */
[----:B-1----:R-:W4:Y:S04]  /*a800*/  LDL.LU R11, [R1+0x88] ;  /* 0x00008800010b7983 */ /* 0x002f280000300800 */
[----:B--2---:R-:W2:Y:S04]  /*a810*/  LDL.LU R13, [R1+0x84] ;  /* 0x00008400010d7983 */ /* 0x004ea80000300800 */
[----:B------:R0:W-:Y:S04]  /*a820*/  STS.U8 [R5+UR4+0x9880], R16 ;  /* 0x0098801005007988 */ /* 0x0001e80008000004 */
[----:B------:R-:W-:Y:S04]  /*a830*/  STS.U8 [R5+UR4+0x1c80], R120 ;  /* 0x001c807805007988 */ /* 0x000fe80008000004 */
[----:B------:R-:W-:Y:S04]  /*a840*/  STS.U8 [R5+UR4+0x9c80], R121 ;  /* 0x009c807905007988 */ /* 0x000fe80008000004 */
[----:B------:R-:W-:Y:S04]  /*a850*/  STS.U8 [R5+UR4+0x2080], R122 ;  /* 0x0020807a05007988 */ /* 0x000fe80008000004 */
[----:B------:R-:W-:Y:S04]  /*a860*/  STS.U8 [R5+UR4+0xa080], R123 ;  /* 0x00a0807b05007988 */ /* 0x000fe80008000004 */
[----:B------:R-:W-:Y:S04]  /*a870*/  STS.U8 [R5+UR4+0x2480], R124 ;  /* 0x0024807c05007988 */ /* 0x000fe80008000004 */
[----:B------:R-:W-:Y:S04]  /*a880*/  STS.U8 [R5+UR4+0xa480], R125 ;  /* 0x00a4807d05007988 */ /* 0x000fe80008000004 */
[----:B------:R-:W-:Y:S04]  /*a890*/  STS.U8 [R5+UR4+0x2880], R33 ;  /* 0x0028802105007988 */ /* 0x000fe80008000004 */
[----:B0-----:R-:W2:Y:S04]  /*a8a0*/  LDL.LU R16, [R1+0x80] ;  /* 0x0000800001107983 */ /* 0x001ea80000300800 */
        /* <DEDUP_REMOVED lines=8> */
[----:B---3--:R0:W-:Y:S04]  /*a930*/  STS.U8 [R5+UR4+0xb880], R15 ;  /* 0x00b8800f05007988 */ /* 0x0081e80008000004 */
[----:B----4-:R-:W-:Y:S04]  /*a940*/  STS.U8 [R5+UR4+0x3c80], R11 ;  /* 0x003c800b05007988 */ /* 0x010fe80008000004 */
[----:B--2---:R1:W-:Y:S04]  /*a950*/  STS.U8 [R5+UR4+0xbc80], R13 ;  /* 0x00bc800d05007988 */ /* 0x0043e80008000004 */
[----:B0-----:R-:W2:Y:S04]  /*a960*/  LDL.LU R15, [R1+0x7c] ;  /* 0x00007c00010f7983 */ /* 0x001ea80000300800 */
[----:B-1----:R-:W3:Y:S04]  /*a970*/  LDL.LU R13, [R1+0x78] ;  /* 0x00007800010d7983 */ /* 0x002ee80000300800 */
[----:B------:R-:W4:Y:S04]  /*a980*/  LDL.LU R112, [R1+0x74] ;  /* 0x0000740001707983 */ /* 0x000f280000300800 */
[----:B------:R-:W4:Y:S01]  /*a990*/  LDL.LU R113, [R1+0x70] ;  /* 0x0000700001717983 */ /* 0x000f220000300800 */
[----:B------:R-:W-:-:S03]  /*a9a0*/  VIADD R6, R14, 0xffffff88 ;  /* 0xffffff880e067836 */ /* 0x000fc60000000000 */
[----:B------:R-:W4:Y:S04]  /*a9b0*/  LDL.LU R114, [R1+0x6c] ;  /* 0x00006c0001727983 */ /* 0x000f280000300800 */
[----:B------:R-:W4:Y:S04]  /*a9c0*/  LDL.LU R115, [R1+0x68] ;  /* 0x0000680001737983 */ /* 0x000f280000300800 */
[----:B------:R-:W4:Y:S01]  /*a9d0*/  LDL.LU R116, [R1+0x64] ;  /* 0x0000640001747983 */ /* 0x000f220000300800 */
[----:B------:R-:W-:-:S03]  /*a9e0*/  VIADD R7, R14, 0xffffff81 ;  /* 0xffffff810e077836 */ /* 0x000fc60000000000 */
[----:B------:R-:W4:Y:S04]  /*a9f0*/  LDL.LU R117, [R1+0x60] ;  /* 0x0000600001757983 */ /* 0x000f280000300800 */
[----:B------:R-:W4:Y:S01]  /*aa00*/  LDL.LU R118, [R1+0x5c] ;  /* 0x00005c0001767983 */ /* 0x000f220000300800 */
[----:B------:R-:W-:-:S03]  /*aa10*/  ISETP.GE.U32.AND P4, PT, R6, 0x7fffff09, PT ;  /* 0x7fffff090600780c */ /* 0x000fc60003f86070 */
        /* <DEDUP_REMOVED lines=10> */
[----:B------:R-:W4:Y:S04]  /*aac0*/  LDL.LU R125, [R1+0x40] ;  /* 0x00004000017d7983 */ /* 0x000f280000300800 */
[----:B------:R-:W4:Y:S04]  /*aad0*/  LDL.LU R33, [R1+0x3c] ;  /* 0x00003c0001217983 */ /* 0x000f280000300800 */
[----:B------:R-:W4:Y:S01]  /*aae0*/  LDL.LU R40, [R1+0x38] ;  /* 0x0000380001287983 */ /* 0x000f220000300800 */
[----:B------:R-:W-:-:S03]  /*aaf0*/  ISETP.GE.U32.AND P5, PT, R7, 0x7fffff0a, PT ;  /* 0x7fffff0a0700780c */ /* 0x000fc60003fa6070 */
[----:B------:R-:W4:Y:S01]  /*ab00*/  LDL.LU R37, [R1+0x34] ;  /* 0x0000340001257983 */ /* 0x000f220000300800 */
[----:B------:R-:W-:-:S03]  /*ab10*/  LOP3.LUT R14, R25, 0x20, RZ, 0x3c, !PT ;  /* 0x00000020190e7812 */ /* 0x000fc600078e3cff */
        /* <DEDUP_REMOVED lines=9> */
[----:B------:R-:W4:Y:S04]  /*abb0*/  LDL.LU R11, [R1+0x10] ;  /* 0x00001000010b7983 */ /* 0x000f280000300800 */
[----:B--2---:R0:W-:Y:S04]  /*abc0*/  STS.U8 [R14+UR4+0x8100], R15 ;  /* 0x0081000f0e007988 */ /* 0x0041e80008000004 */
[----:B---3--:R1:W-:Y:S04]  /*abd0*/  STS.U8 [R14+UR4+0x500], R13 ;  /* 0x0005000d0e007988 */ /* 0x0083e80008000004 */
[----:B0-----:R-:W2:Y:S04]  /*abe0*/  LDL.LU R15, [R1+0xc] ;  /* 0x00000c00010f7983 */ /* 0x001ea80000300800 */
[----:B------:R-:W3:Y:S04]  /*abf0*/  LDL.LU R16, [R1+0x8] ;  /* 0x0000080001107983 */ /* 0x000ee80000300800 */
[----:B-1----:R-:W3:Y:S04]  /*ac00*/  LDL.LU R13, [R1+0x4] ;  /* 0x00000400010d7983 */ /* 0x002ee80000300800 */
[----:B----4-:R0:W-:Y:S04]  /*ac10*/  STS.U8 [R14+UR4+0x8500], R112 ;  /* 0x008500700e007988 */ /* 0x0101e80008000004 */
[----:B------:R1:W-:Y:S04]  /*ac20*/  STS.U8 [R14+UR4+0x900], R113 ;  /* 0x000900710e007988 */ /* 0x0003e80008000004 */
[----:B------:R4:W-:Y:S04]  /*ac30*/  STS.U8 [R14+UR4+0x8900], R114 ;  /* 0x008900720e007988 */ /* 0x0009e80008000004 */
[----:B0-----:R-:W3:Y:S04]  /*ac40*/  LDL.LU R112, [R1+0xaf4] ;  /* 0x000af40001707983 */ /* 0x001ee80000300800 */
[----:B-1----:R-:W3:Y:S04]  /*ac50*/  LDL.LU R113, [R1+0xaf0] ;  /* 0x000af00001717983 */ /* 0x002ee80000300800 */
[----:B------:R0:W-:Y:S04]  /*ac60*/  STS.U8 [R14+UR4+0xd00], R115 ;  /* 0x000d00730e007988 */ /* 0x0001e80008000004 */
[----:B----4-:R-:W4:Y:S04]  /*ac70*/  LDL.LU R114, [R1+0xaec] ;  /* 0x000aec0001727983 */ /* 0x010f280000300800 */
[----:B------:R1:W-:Y:S04]  /*ac80*/  STS.U8 [R14+UR4+0x8d00], R116 ;  /* 0x008d00740e007988 */ /* 0x0003e80008000004 */
[----:B0-----:R-:W4:Y:S04]  /*ac90*/  LDL.LU R115, [R1+0xae8] ;  /* 0x000ae80001737983 */ /* 0x001f280000300800 */
[----:B------:R0:W-:Y:S04]  /*aca0*/  STS.U8 [R14+UR4+0x1100], R117 ;  /* 0x001100750e007988 */ /* 0x0001e80008000004 */
[----:B-1----:R-:W4:Y:S04]  /*acb0*/  LDL.LU R116, [R1+0xae4] ;  /* 0x000ae40001747983 */ /* 0x002f280000300800 */
        /* <DEDUP_REMOVED lines=36> */
[----:B------:R-:W-:Y:S04]  /*af00*/  STS.U8 [R14+UR4+0xb500], R45 ;  /* 0x00b5002d0e007988 */ /* 0x000fe80008000004 */
[----:B0-----:R-:W4:Y:S04]  /*af10*/  LDL.LU R12, [R1+0xa98] ;  /* 0x000a9800010c7983 */ /* 0x001f280000300800 */
[----:B------:R0:W-:Y:S04]  /*af20*/  STS.U8 [R14+UR4+0x3900], R11 ;  /* 0x0039000b0e007988 */ /* 0x0001e80008000004 */
[----:B0-----:R-:W4:Y:S04]  /*af30*/  LDL.LU R11, [R1+0xa94] ;  /* 0x000a9400010b7983 */ /* 0x001f280000300800 */
[----:B--2---:R0:W-:Y:S04]  /*af40*/  STS.U8 [R14+UR4+0xb900], R15 ;  /* 0x00b9000f0e007988 */ /* 0x0041e80008000004 */
[----:B---3--:R1:W-:Y:S04]  /*af50*/  STS.U8 [R14+UR4+0x3d00], R16 ;  /* 0x003d00100e007988 */ /* 0x0083e80008000004 */
[----:B------:R2:W-:Y:S04]  /*af60*/  STS.U8 [R14+UR4+0xbd00], R13 ;  /* 0x00bd000d0e007988 */ /* 0x0005e80008000004 */
[----:B0-----:R-:W5:Y:S04]  /*af70*/  LDL.LU R15, [R1+0xa90] ;  /* 0x000a9000010f7983 */ /* 0x001f680000300800 */
[----:B-1----:R-:W5:Y:S04]  /*af80*/  LDL.LU R16, [R1+0xa8c] ;  /* 0x000a8c0001107983 */ /* 0x002f680000300800 */
[----:B--2---:R-:W2:Y:S01]  /*af90*/  LDL.LU R14, [R1+0xa88] ;  /* 0x000a8800010e7983 */ /* 0x004ea20000300800 */
[----:B------:R-:W-:-:S03]  /*afa0*/  LOP3.LUT R45, R25, 0x30, RZ, 0x3c, !PT ;  /* 0x00000030192d7812 */ /* 0x000fc600078e3cff */
[----:B------:R-:W5:Y:S04]  /*afb0*/  LDL.LU R13, [R1+0xa84] ;  /* 0x000a8400010d7983 */ /* 0x000f680000300800 */
[----:B--2---:R0:W-:Y:S04]  /*afc0*/  STS.U8 [R45+UR4+0x180], R14 ;  /* 0x0001800e2d007988 */ /* 0x0041e80008000004 */
[----:B----4-:R1:W-:Y:S04]  /*afd0*/  STS.U8 [R45+UR4+0x8180], R11 ;  /* 0x0081800b2d007988 */ /* 0x0103e80008000004 */
        /* <DEDUP_REMOVED lines=11> */
[----:B0-----:R-:W5:Y:S04]  /*b090*/  LDL.LU R14, [R1+0xa80] ;  /* 0x000a8000010e7983 */ /* 0x001f680000300800 */
[----:B-1----:R-:W5:Y:S01]  /*b0a0*/  LDL.LU R11, [R1+0xa7c] ;  /* 0x000a7c00010b7983 */ /* 0x002f620000300800 */
[----:B--2---:R-:W-:-:S03]  /*b0b0*/  LOP3.LUT R125, R25, 0x30, RZ, 0x3c, !PT ;  /* 0x00000030197d7812 */ /* 0x004fc600078e3cff */
[----:B------:R-:W5:Y:S04]  /*b0c0*/  LDL.LU R12, [R1+0xa78] ;  /* 0x000a7800010c7983 */ /* 0x000f680000300800 */
[----:B------:R0:W-:Y:S04]  /*b0d0*/  STS.U8 [R125+UR4+0x9980], R124 ;  /* 0x0099807c7d007988 */ /* 0x0001e80008000004 */
[----:B------:R-:W5:Y:S04]  /*b0e0*/  LDL.LU R9, [R1+0xa74] ;  /* 0x000a740001097983 */ /* 0x000f680000300800 */
[----:B------:R-:W5:Y:S01]  /*b0f0*/  LDL.LU R10, [R1+0xa70] ;  /* 0x000a7000010a7983 */ /* 0x000f620000300800 */
[----:B0-----:R-:W-:-:S02]  /*b100*/  LOP3.LUT R124, R25, 0x30, RZ, 0x3c, !PT ;  /* 0x00000030197c7812 */ /* 0x001fc400078e3cff */
[C---:B------:R-:W-:Y:S01]  /*b110*/  LOP3.LUT R125, R25.reuse, 0x40, RZ, 0x3c, !PT ;  /* 0x00000040197d7812 */ /* 0x040fe200078e3cff */
[----:B------:R-:W5:Y:S04]  /*b120*/  LDL.LU R7, [R1+0xa6c] ;  /* 0x000a6c0001077983 */ /* 0x000f680000300800 */
        /* <DEDUP_REMOVED lines=18> */
[----:B------:R-:W-:Y:S04]  /*b250*/  STS.U8 [R125+UR4+0x200], R105 ;  /* 0x000200697d007988 */ /* 0x000fe80008000004 */
[----:B------:R-:W-:Y:S01]  /*b260*/  STS.U8 [R125+UR4+0x8200], R104 ;  /* 0x008200687d007988 */ /* 0x000fe20008000004 */
[----:B0-----:R-:W-:Y:S01]  /*b270*/  LOP3.LUT R107, R25, 0x50, RZ, 0x3c, !PT ;  /* 0x00000050196b7812 */ /* 0x001fe200078e3cff */
[----:B-1----:R-:W0:Y:S02]  /*b280*/  LDC R124, c[0x0][0x3a0] ;  /* 0x0000e800ff7c7b82 */ /* 0x002e240000000800 */
        /* <DEDUP_REMOVED lines=45> */
[----:B------:R-:W-:Y:S01]  /*b560*/  STS.U8 [R107+UR4+0x9e80], R47 ;  /* 0x009e802f6b007988 */ /* 0x000fe20008000004 */
[----:B-1----:R-:W-:-:S03]  /*b570*/  IMAD R125, R32, 0x1e, RZ ;  /* 0x0000001e207d7824 */ /* 0x002fc600078e02ff */
        /* <DEDUP_REMOVED lines=9> */
[----:B------:R-:W-:Y:S01]  /*b610*/  STS.U8 [R107+UR4+0xb280], R34 ;  /* 0x00b280226b007988 */ /* 0x000fe20008000004 */
[----:B-1----:R-:W-:-:S02]  /*b620*/  IADD3 R36, P6, PT, R125, R3, RZ ;  /* 0x000000037d247210 */ /* 0x002fc40007fde0ff */
[----:B------:R-:W-:Y:S01]  /*b630*/  SHF.R.S32.HI R125, RZ, 0x1f, R125 ;  /* 0x0000001fff7d7819 */ /* 0x000fe2000001147d */
[----:B------:R1:W-:Y:S04]  /*b640*/  STS.U8 [R107+UR4+0x3680], R31 ;  /* 0x0036801f6b007988 */ /* 0x0003e80008000004 */
[----:B------:R-:W5:Y:S01]  /*b650*/  LDL.LU R8, [R1+0xa68] ;  /* 0x000a680001087983 */ /* 0x000f620000300800 */
[----:B------:R-:W-:-:S03]  /*b660*/  IMAD.X R38, R125, 0x1, R4, P6 ;  /* 0x000000017d267824 */ /* 0x000fc600030e0604 */
[----:B------:R-:W5:Y:S01]  /*b670*/  LDL.LU R5, [R1+0xa64] ;  /* 0x000a640001057983 */ /* 0x000f620000300800 */
[----:B-1----:R-:W-:-:S03]  /*b680*/  IMAD R31, R32, 0x7e, RZ ;  /* 0x0000007e201f7824 */ /* 0x002fc600078e02ff */
[----:B------:R-:W5:Y:S02]  /*b690*/  LDL.LU R6, [R1+0xa60] ;  /* 0x000a600001067983 */ /* 0x000f640000300800 */
[----:B------:R-:W-:Y:S02]  /*b6a0*/  IADD3 R42, P6, PT, R31, R0, RZ ;  /* 0x000000001f2a7210 */ /* 0x000fe40007fde0ff */
[----:B------:R-:W2:Y:S04]  /*b6b0*/  LDL.LU R37, [R1+0xa5c] ;  /* 0x000a5c0001257983 */ /* 0x000ea80000300800 */
[----:B------:R1:W-:Y:S01]  /*b6c0*/  STS.U8 [R107+UR4+0xb680], R30 ;  /* 0x00b6801e6b007988 */ /* 0x0003e20008000004 */
[----:B------:R-:W-:-:S03]  /*b6d0*/  PRMT R35, RZ, 0x7610, R35 ;  /* 0x00007610ff237816 */ /* 0x000fc60000000023 */
[----:B------:R-:W3:Y:S01]  /*b6e0*/  LDL.LU R40, [R1+0xa58] ;  /* 0x000a580001287983 */ /* 0x000ee20000300800 */
[----:B------:R-:W-:-:S03]  /*b6f0*/  @!P0 IMAD.MOV.U32 R39, RZ, RZ, R38 ;  /* 0x000000ffff278224 */ /* 0x000fc600078e0026 */
[----:B------:R-:W4:Y:S01]  /*b700*/  LDL.LU R33, [R1+0xa54] ;  /* 0x000a540001217983 */ /* 0x000f220000300800 */
[----:B-1----:R-:W-:-:S03]  /*b710*/  SHF.R.S32.HI R30, RZ, 0x1f, R31 ;  /* 0x0000001fff1e7819 */ /* 0x002fc6000001141f */
[----:B------:R-:W-:Y:S04]  /*b720*/  STL [R1+0x3e0], R36 ;  /* 0x0003e02401007387 */ /* 0x000fe80000100800 */
[----:B------:R1:W-:Y:S01]  /*b730*/  STL [R1+0x3dc], R38 ;  /* 0x0003dc2601007387 */ /* 0x0003e20000100800 */
[----:B------:R-:W-:Y:S01]  /*b740*/  IMAD.X R44, R30, 0x1, R2, P6 ;  /* 0x000000011e2c7824 */ /* 0x000fe200030e0602 */
[----:B------:R-:W-:Y:S02]  /*b750*/  PRMT R69, RZ, 0x7610, R69 ;  /* 0x00007610ff457816 */ /* 0x000fe40000000045 */
[----:B------:R-:W-:Y:S01]  /*b760*/  STL [R1+0x9d8], R42 ;  /* 0x0009d82a01007387 */ /* 0x000fe20000100800 */
[----:B-1----:R-:W-:Y:S01]  /*b770*/  @!P0 IMAD.MOV.U32 R38, RZ, RZ, R36 ;  /* 0x000000ffff268224 */ /* 0x002fe200078e0024 */
[----:B------:R-:W-:Y:S01]  /*b780*/  IADD3 R36, P6, PT, R31, R3, RZ ;  /* 0x000000031f247210 */ /* 0x000fe20007fde0ff */
[----:B------:R-:W-:Y:S01]  /*b790*/  IMAD R31, R32, 0x77, RZ ;  /* 0x00000077201f7824 */ /* 0x000fe200078e02ff */
[----:B------:R1:W-:Y:S04]  /*b7a0*/  STL [R1+0x9d4], R44 ;  /* 0x0009d42c01007387 */ /* 0x0003e80000100800 */
[----:B------:R0:W2:Y:S01]  /*b7b0*/  @!P0 LDG.E.U8 R35, desc[UR14][R38.64] ;  /* 0x0000000e26238981 */ /* 0x0000a2000c1e1100 */
[----:B------:R-:W-:-:S03]  /*b7c0*/  PRMT R68, RZ, 0x7610, R68 ;  /* 0x00007610ff447816 */ /* 0x000fc60000000044 */
[----:B------:R-:W-:Y:S01]  /*b7d0*/  STL [R1+0x9e0], R36 ;  /* 0x0009e02401007387 */ /* 0x000fe20000100800 */
[----:B0-----:R-:W-:Y:S02]  /*b7e0*/  @!P3 IMAD.MOV.U32 R38, RZ, RZ, R42 ;  /* 0x000000ffff26b224 */ /* 0x001fe400078e002a */
[----:B------:R-:W-:Y:S02]  /*b7f0*/  @!P3 IMAD.MOV.U32 R39, RZ, RZ, R44 ;  /* 0x000000ffff27b224 */ /* 0x000fe400078e002c */
[----:B-1----:R-:W-:Y:S01]  /*b800*/  IMAD.X R44, R30, 0x1, R4, P6 ;  /* 0x000000011e2c7824 */ /* 0x002fe200030e0604 */
[----:B------:R-:W-:Y:S02]  /*b810*/  SHF.R.S32.HI R30, RZ, 0x1f, R31 ;  /* 0x0000001fff1e7819 */ /* 0x000fe4000001141f */
[----:B------:R-:W-:Y:S01]  /*b820*/  IADD3 R42, P6, PT, R31, R0, RZ ;  /* 0x000000001f2a7210 */ /* 0x000fe20007fde0ff */
[----:B------:R0:W2:Y:S04]  /*b830*/  @!P3 LDG.E.U8 R69, desc[UR14][R38.64] ;  /* 0x0000000e2645b981 */ /* 0x0000a8000c1e1100 */
[----:B------:R1:W-:Y:S01]  /*b840*/  STL [R1+0x9dc], R44 ;  /* 0x0009dc2c01007387 */ /* 0x0003e20000100800 */
[----:B------:R-:W-:Y:S01]  /*b850*/  PRMT R100, RZ, 0x7610, R100 ;  /* 0x00007610ff647816 */ /* 0x000fe20000000064 */
        /* <DEDUP_REMOVED lines=10> */
[----:B------:R-:W-:Y:S01]  /*b900*/  LOP3.LUT R102, R25, 0x60, RZ, 0x3c, !PT ;  /* 0x0000006019667812 */ /* 0x000fe200078e3cff */
[----:B------:R-:W-:Y:S01]  /*b910*/  STL [R1+0x970], R36 ;  /* 0x0009702401007387 */ /* 0x000fe20000100800 */
[----:B-1----:R-:W-:Y:S01]  /*b920*/  IMAD.X R44, R30, 0x1, R4, P6 ;  /* 0x000000011e2c7824 */ /* 0x002fe200030e0604 */
[----:B------:R-:W-:Y:S02]  /*b930*/  SHF.R.S32.HI R30, RZ, 0x1f, R31 ;  /* 0x0000001fff1e7819 */ /* 0x000fe4000001141f */
[----:B------:R0:W2:Y:S01]  /*b940*/  @!P4 LDG.E.U8 R100, desc[UR14][R38.64] ;  /* 0x0000000e2664c981 */ /* 0x0000a2000c1e1100 */
[----:B------:R-:W-:Y:S02]  /*b950*/  IADD3 R42, P6, PT, R31, R0, RZ ;  /* 0x000000001f2a7210 */ /* 0x000fe40007fde0ff */
[----:B------:R-:W-:Y:S01]  /*b960*/  PRMT R99, RZ, 0x7610, R99 ;  /* 0x00007610ff637816 */ /* 0x000fe20000000063 */
[----:B------:R-:W-:Y:S04]  /*b970*/  STS.U8 [R107+UR4+0x3a80], R54 ;  /* 0x003a80366b007988 */ /* 0x000fe80008000004 */
[----:B------:R1:W-:Y:S01]  /*b980*/  STL [R1+0x96c], R44 ;  /* 0x00096c2c01007387 */ /* 0x0003e20000100800 */
[----:B0-----:R-:W-:-:S02]  /*b990*/  @!P4 IMAD.MOV.U32 R38, RZ, RZ, R36 ;  /* 0x000000ffff26c224 */ /* 0x001fc400078e0024 */
[----:B------:R-:W-:Y:S01]  /*b9a0*/  @!P4 IMAD.MOV.U32 R39, RZ, RZ, R44 ;  /* 0x000000ffff27c224 */ /* 0x000fe200078e002c */
[----:B------:R-:W-:Y:S04]  /*b9b0*/  STS.U8 [R107+UR4+0xba80], R53 ;  /* 0x00ba80356b007988 */ /* 0x000fe80008000004 */
[----:B------:R-:W-:Y:S01]  /*b9c0*/  STS.U8 [R107+UR4+0x3e80], R52 ;  /* 0x003e80346b007988 */ /* 0x000fe20008000004 */
[----:B-1----:R-:W-:Y:S01]  /*b9d0*/  IMAD.X R44, R30, 0x1, R2, P6 ;  /* 0x000000011e2c7824 */ /* 0x002fe200030e0602 */
[----:B------:R-:W-:Y:S01]  /*b9e0*/  IADD3 R36, P6, PT, R31, R3, RZ ;  /* 0x000000031f247210 */ /* 0x000fe20007fde0ff */
[----:B------:R-:W-:Y:S01]  /*b9f0*/  IMAD R31, R32, 0x6f, RZ ;  /* 0x0000006f201f7824 */ /* 0x000fe200078e02ff */
[----:B------:R-:W-:Y:S04]  /*ba00*/  STS.U8 [R107+UR4+0xbe80], R51 ;  /* 0x00be80336b007988 */ /* 0x000fe80008000004 */
[----:B------:R0:W-:Y:S04]  /*ba10*/  STS.U8 [R102+UR4+0x300], R66 ;  /* 0x0003004266007988 */ /* 0x0001e80008000004 */
[----:B------:R1:W2:Y:S04]  /*ba20*/  @!P4 LDG.E.U8 R99, desc[UR14][R38.64] ;  /* 0x0000000e2663c981 */ /* 0x0002a8000c1e1100 */
[----:B------:R-:W-:Y:S01]  /*ba30*/  STL [R1+0x958], R42 ;  /* 0x0009582a01007387 */ /* 0x000fe20000100800 */
[----:B0-----:R-:W-:-:S03]  /*ba40*/  PRMT R66, RZ, 0x7610, R66 ;  /* 0x00007610ff427816 */ /* 0x001fc60000000042 */
[----:B------:R0:W-:Y:S01]  /*ba50*/  STL [R1+0x954], R44 ;  /* 0x0009542c01007387 */ /* 0x0001e20000100800 */
[----:B-1----:R-:W-:Y:S02]  /*ba60*/  @!P5 IMAD.MOV.U32 R38, RZ, RZ, R42 ;  /* 0x000000ffff26d224 */ /* 0x002fe400078e002a */
[----:B------:R-:W-:Y:S01]  /*ba70*/  @!P5 IMAD.MOV.U32 R39, RZ, RZ, R44 ;  /* 0x000000ffff27d224 */ /* 0x000fe200078e002c */
[----:B------:R1:W-:Y:S01]  /*ba80*/  STS.U8 [R102+UR4+0x8300], R65 ;  /* 0x0083004166007988 */ /* 0x0003e20008000004 */
[----:B------:R-:W-:-:S03]  /*ba90*/  VIADD R34, R124, 0xffffff91 ;  /* 0xffffff917c227836 */ /* 0x000fc60000000000 */
[----:B------:R1:W2:Y:S01]  /*baa0*/  @!P5 LDG.E.U8 R66, desc[UR14][R38.64] ;  /* 0x0000000e2642d981 */ /* 0x0002a2000c1e1100 */
[----:B0-----:R-:W-:Y:S01]  /*bab0*/  IMAD.X R44, R30, 0x1, R4, P6 ;  /* 0x000000011e2c7824 */ /* 0x001fe200030e0604 */
[----:B------:R-:W-:Y:S02]  /*bac0*/  SHF.R.S32.HI R30, RZ, 0x1f, R31 ;  /* 0x0000001fff1e7819 */ /* 0x000fe4000001141f */
[----:B------:R-:W-:Y:S01]  /*bad0*/  IADD3 R42, P6, PT, R31, R0, RZ ;  /* 0x000000001f2a7210 */ /* 0x000fe20007fde0ff */
[----:B------:R-:W-:Y:S01]  /*bae0*/  STL [R1+0x960], R36 ;  /* 0x0009602401007387 */ /* 0x000fe20000100800 */
[----:B-1----:R-:W-:-:S03]  /*baf0*/  PRMT R65, RZ, 0x7610, R65 ;  /* 0x00007610ff417816 */ /* 0x002fc60000000041 */
[----:B------:R0:W-:Y:S01]  /*bb00*/  STL [R1+0x95c], R44 ;  /* 0x00095c2c01007387 */ /* 0x0001e20000100800 */
[----:B------:R-:W-:Y:S02]  /*bb10*/  @!P5 IMAD.MOV.U32 R38, RZ, RZ, R36 ;  /* 0x000000ffff26d224 */ /* 0x000fe400078e0024 */
[----:B------:R-:W-:Y:S01]  /*bb20*/  @!P5 IMAD.MOV.U32 R39, RZ, RZ, R44 ;  /* 0x000000ffff27d224 */ /* 0x000fe200078e002c */
[----:B------:R-:W-:Y:S01]  /*bb30*/  ISETP.GE.U32.AND P0, PT, R34, 0x7fffff12, PT ;  /* 0x7fffff122200780c */ /* 0x000fe20003f06070 */
[----:B------:R-:W-:Y:S01]  /*bb40*/  STL [R1+0x8e8], R42 ;  /* 0x0008e82a01007387 */ /* 0x000fe20000100800 */
[----:B------:R-:W-:-:S03]  /*bb50*/  PRMT R98, RZ, 0x7610, R98 ;  /* 0x00007610ff627816 */ /* 0x000fc60000000062 */
[----:B------:R1:W2:Y:S01]  /*bb60*/  @!P5 LDG.E.U8 R65, desc[UR14][R38.64] ;  /* 0x0000000e2641d981 */ /* 0x0002a2000c1e1100 */
[----:B0-----:R-:W-:Y:S01]  /*bb70*/  IMAD.X R44, R30, 0x1, R2, P6 ;  /* 0x000000011e2c7824 */ /* 0x001fe200030e0602 */
[----:B------:R-:W-:Y:S01]  /*bb80*/  IADD3 R36, P6, PT, R31, R3, RZ ;  /* 0x000000031f247210 */ /* 0x000fe20007fde0ff */
[----:B------:R-:W-:-:S03]  /*bb90*/  IMAD R31, R32, 0x6e, RZ ;  /* 0x0000006e201f7824 */ /* 0x000fc600078e02ff */
[----:B------:R0:W-:Y:S01]  /*bba0*/  STL [R1+0x8e4], R44 ;  /* 0x0008e42c01007387 */ /* 0x0001e20000100800 */
[----:B-1----:R-:W-:Y:S02]  /*bbb0*/  @!P2 IMAD.MOV.U32 R38, RZ, RZ, R42 ;  /* 0x000000ffff26a224 */ /* 0x002fe400078e002a */
[----:B------:R-:W-:Y:S02]  /*bbc0*/  @!P2 IMAD.MOV.U32 R39, RZ, RZ, R44 ;  /* 0x000000ffff27a224 */ /* 0x000fe400078e002c */
[----:B0-----:R-:W-:Y:S01]  /*bbd0*/  IMAD.X R44, R30, 0x1, R4, P6 ;  /* 0x000000011e2c7824 */ /* 0x001fe200030e0604 */
[----:B------:R-:W-:Y:S02]  /*bbe0*/  SHF.R.S32.HI R30, RZ, 0x1f, R31 ;  /* 0x0000001fff1e7819 */ /* 0x000fe4000001141f */
[----:B------:R0:W2:Y:S01]  /*bbf0*/  @!P2 LDG.E.U8 R98, desc[UR14][R38.64] ;  /* 0x0000000e2662a981 */ /* 0x0000a2000c1e1100 */
[----:B------:R-:W-:Y:S01]  /*bc00*/  IADD3 R42, P6, PT, R31, R0, RZ ;  /* 0x000000001f2a7210 */ /* 0x000fe20007fde0ff */
[----:B------:R-:W-:Y:S01]  /*bc10*/  VIADD R34, R124, 0xffffff98 ;  /* 0xffffff987c227836 */ /* 0x000fe20000000000 */
[----:B------:R-:W-:Y:S01]  /*bc20*/  PRMT R97, RZ, 0x7610, R97 ;  /* 0x00007610ff617816 */ /* 0x000fe20000000061 */
[----:B------:R-:W-:Y:S04]  /*bc30*/  STL [R1+0x8f0], R36 ;  /* 0x0008f02401007387 */ /* 0x000fe80000100800 */
[----:B------:R1:W-:Y:S01]  /*bc40*/  STL [R1+0x8ec], R44 ;  /* 0x0008ec2c01007387 */ /* 0x0003e20000100800 */
[----:B0-----:R-:W-:-:S02]  /*bc50*/  @!P2 IMAD.MOV.U32 R38, RZ, RZ, R36 ;  /* 0x000000ffff26a224 */ /* 0x001fc400078e0024 */
[----:B------:R-:W-:Y:S01]  /*bc60*/  @!P2 IMAD.MOV.U32 R39, RZ, RZ, R44 ;  /* 0x000000ffff27a224 */ /* 0x000fe200078e002c */
[----:B------:R0:W-:Y:S01]  /*bc70*/  STS.U8 [R102+UR4+0x700], R64 ;  /* 0x0007004066007988 */ /* 0x0001e20008000004 */
[----:B------:R-:W-:-:S03]  /*bc80*/  ISETP.GE.U32.AND P3, PT, R34, 0x7fffff19, PT ;  /* 0x7fffff192200780c */ /* 0x000fc60003f66070 */
[----:B------:R0:W2:Y:S01]  /*bc90*/  @!P2 LDG.E.U8 R97, desc[UR14][R38.64] ;  /* 0x0000000e2661a981 */ /* 0x0000a2000c1e1100 */
[----:B-1----:R-:W-:Y:S01]  /*bca0*/  IMAD.X R44, R30, 0x1, R2, P6 ;  /* 0x000000011e2c7824 */ /* 0x002fe200030e0602 */
[----:B------:R-:W-:Y:S01]  /*bcb0*/  IADD3 R36, P6, PT, R31, R3, RZ ;  /* 0x000000031f247210 */ /* 0x000fe20007fde0ff */
[----:B------:R-:W-:Y:S01]  /*bcc0*/  IMAD R31, R32, 0x67, RZ ;  /* 0x00000067201f7824 */ /* 0x000fe200078e02ff */
[----:B------:R-:W-:Y:S01]  /*bcd0*/  STL [R1+0x8d8], R42 ;  /* 0x0008d82a01007387 */ /* 0x000fe20000100800 */
[----:B0-----:R-:W-:-:S03]  /*bce0*/  PRMT R64, RZ, 0x7610, R64 ;  /* 0x00007610ff407816 */ /* 0x001fc60000000040 */
[----:B------:R0:W-:Y:S01]  /*bcf0*/  STL [R1+0x8d4], R44 ;  /* 0x0008d42c01007387 */ /* 0x0001e20000100800 */
[----:B------:R-:W-:Y:S02]  /*bd00*/  @!P0 IMAD.MOV.U32 R38, RZ, RZ, R42 ;  /* 0x000000ffff268224 */ /* 0x000fe400078e002a */
        /* <DEDUP_REMOVED lines=43> */
[----:B------:R-:W-:Y:S01]  /*bfc0*/  STL [R1+0x860], R36 ;  /* 0x0008602401007387 */ /* 0x000fe20000100800 */
[----:B------:R-:W-:Y:S01]  /*bfd0*/  PRMT R61, RZ, 0x7610, R61 ;  /* 0x00007610ff3d7816 */ /* 0x000fe2000000003d */
[----:B------:R-:W-:Y:S02]  /*bfe0*/  VIADD R34, R124, 0xffffffa1 ;  /* 0xffffffa17c227836 */ /* 0x000fe40000000000 */
[----:B------:R1:W2:Y:S01]  /*bff0*/  @!P4 LDG.E.U8 R62, desc[UR14][R38.64] ;  /* 0x0000000e263ec981 */ /* 0x0002a2000c1e1100 */
[----:B0-----:R-:W-:Y:S01]  /*c000*/  IMAD.X R44, R30, 0x1, R4, P6 ;  /* 0x000000011e2c7824 */ /* 0x001fe200030e0604 */
[----:B------:R-:W-:-:S02]  /*c010*/  SHF.R.S32.HI R30, RZ, 0x1f, R31 ;  /* 0x0000001fff1e7819 */ /* 0x000fc4000001141f */
[C---:B------:R-:W-:Y:S02]  /*c020*/  IADD3 R42, P6, PT, R31.reuse, R0, RZ ;  /* 0x000000001f2a7210 */ /* 0x040fe40007fde0ff */
[----:B------:R0:W-:Y:S01]  /*c030*/  STL [R1+0x85c], R44 ;  /* 0x00085c2c01007387 */ /* 0x0001e20000100800 */
[----:B-1----:R-:W-:Y:S02]  /*c040*/  @!P4 IMAD.MOV.U32 R38, RZ, RZ, R36 ;  /* 0x000000ffff26c224 */ /* 0x002fe400078e0024 */
[----:B------:R-:W-:Y:S02]  /*c050*/  @!P4 IMAD.MOV.U32 R39, RZ, RZ, R44 ;  /* 0x000000ffff27c224 */ /* 0x000fe400078e002c */
[----:B0-----:R-:W-:Y:S01]  /*c060*/  IMAD.X R44, R30, 0x1, R2, P6 ;  /* 0x000000011e2c7824 */ /* 0x001fe200030e0602 */
[----:B------:R-:W-:Y:S01]  /*c070*/  IADD3 R36, P6, PT, R31, R3, RZ ;  /* 0x000000031f247210 */ /* 0x000fe20007fde0ff */
[----:B------:R-:W-:Y:S01]  /*c080*/  IMAD R31, R32, 0x5e, RZ ;  /* 0x0000005e201f7824 */ /* 0x000fe200078e02ff */
[----:B------:R-:W-:Y:S01]  /*c090*/  ISETP.GE.U32.AND P2, PT, R34, 0x7fffff22, PT ;  /* 0x7fffff222200780c */ /* 0x000fe20003f46070 */
[----:B------:R0:W2:Y:S01]  /*c0a0*/  @!P4 LDG.E.U8 R61, desc[UR14][R38.64] ;  /* 0x0000000e263dc981 */ /* 0x0000a2000c1e1100 */
[----:B------:R-:W-:-:S03]  /*c0b0*/  PRMT R91, RZ, 0x7610, R91 ;  /* 0x00007610ff5b7816 */ /* 0x000fc6000000005b */
[----:B------:R-:W-:Y:S04]  /*c0c0*/  STL [R1+0x7e8], R42 ;  /* 0x0007e82a01007387 */ /* 0x000fe80000100800 */
[----:B------:R1:W-:Y:S01]  /*c0d0*/  STL [R1+0x7e4], R44 ;  /* 0x0007e42c01007387 */ /* 0x0003e20000100800 */
[----:B0-----:R-:W-:Y:S02]  /*c0e0*/  @!P5 IMAD.MOV.U32 R38, RZ, RZ, R42 ;  /* 0x000000ffff26d224 */ /* 0x001fe400078e002a */
[----:B------:R-:W-:Y:S01]  /*c0f0*/  @!P5 IMAD.MOV.U32 R39, RZ, RZ, R44 ;  /* 0x000000ffff27d224 */ /* 0x000fe200078e002c */
[----:B------:R-:W-:Y:S01]  /*c100*/  STL [R1+0x7f0], R36 ;  /* 0x0007f02401007387 */ /* 0x000fe20000100800 */
[----:B------:R-:W-:Y:S01]  /*c110*/  PRMT R90, RZ, 0x7610, R90 ;  /* 0x00007610ff5a7816 */ /* 0x000fe2000000005a */
[----:B------:R-:W-:-:S02]  /*c120*/  VIADD R34, R124, 0xffffffa8 ;  /* 0xffffffa87c227836 */ /* 0x000fc40000000000 */
[----:B------:R0:W2:Y:S01]  /*c130*/  @!P5 LDG.E.U8 R91, desc[UR14][R38.64] ;  /* 0x0000000e265bd981 */ /* 0x0000a2000c1e1100 */
[----:B-1----:R-:W-:Y:S01]  /*c140*/  IMAD.X R44, R30, 0x1, R4, P6 ;  /* 0x000000011e2c7824 */ /* 0x002fe200030e0604 */
[----:B------:R-:W-:Y:S02]  /*c150*/  SHF.R.S32.HI R30, RZ, 0x1f, R31 ;  /* 0x0000001fff1e7819 */ /* 0x000fe4000001141f */
[C---:B------:R-:W-:Y:S02]  /*c160*/  IADD3 R42, P6, PT, R31.reuse, R0, RZ ;  /* 0x000000001f2a7210 */ /* 0x040fe40007fde0ff */
[----:B------:R1:W-:Y:S01]  /*c170*/  STL [R1+0x7ec], R44 ;  /* 0x0007ec2c01007387 */ /* 0x0003e20000100800 */
[----:B0-----:R-:W-:Y:S02]  /*c180*/  @!P5 IMAD.MOV.U32 R38, RZ, RZ, R36 ;  /* 0x000000ffff26d224 */ /* 0x001fe400078e0024 */
[----:B------:R-:W-:Y:S02]  /*c190*/  @!P5 IMAD.MOV.U32 R39, RZ, RZ, R44 ;  /* 0x000000ffff27d224 */ /* 0x000fe400078e002c */
[----:B-1----:R-:W-:Y:S01]  /*c1a0*/  IMAD.X R44, R30, 0x1, R2, P6 ;  /* 0x000000011e2c7824 */ /* 0x002fe200030e0602 */
        /* <DEDUP_REMOVED lines=65> */
[----:B------:R-:W-:Y:S01]  /*c5c0*/  STL [R1+0x6e8], R42 ;  /* 0x0006e82a01007387 */ /* 0x000fe20000100800 */
[----:B------:R-:W-:-:S03]  /*c5d0*/  VIADD R34, R124, 0xffffffb8 ;  /* 0xffffffb87c227836 */ /* 0x000fc60000000000 */
[----:B------:R1:W-:Y:S01]  /*c5e0*/  STL [R1+0x6e4], R44 ;  /* 0x0006e42c01007387 */ /* 0x0003e20000100800 */
[----:B0-----:R-:W-:Y:S02]  /*c5f0*/  @!P4 IMAD.MOV.U32 R38, RZ, RZ, R42 ;  /* 0x000000ffff26c224 */ /* 0x001fe400078e002a */
[----:B------:R-:W-:Y:S01]  /*c600*/  @!P4 IMAD.MOV.U32 R39, RZ, RZ, R44 ;  /* 0x000000ffff27c224 */ /* 0x000fe200078e002c */
[----:B------:R-:W-:Y:S01]  /*c610*/  STL [R1+0x6f0], R36 ;  /* 0x0006f02401007387 */ /* 0x000fe20000100800 */
[----:B------:R-:W-:-:S03]  /*c620*/  PRMT R94, RZ, 0x7610, R94 ;  /* 0x00007610ff5e7816 */ /* 0x000fc6000000005e */
[----:B------:R0:W2:Y:S01]  /*c630*/  @!P4 LDG.E.U8 R89, desc[UR14][R38.64] ;  /* 0x0000000e2659c981 */ /* 0x0000a2000c1e1100 */
[----:B-1----:R-:W-:Y:S01]  /*c640*/  IMAD.X R44, R30, 0x1, R4, P6 ;  /* 0x000000011e2c7824 */ /* 0x002fe200030e0604 */
[----:B------:R-:W-:Y:S02]  /*c650*/  SHF.R.S32.HI R30, RZ, 0x1f, R31 ;  /* 0x0000001fff1e7819 */ /* 0x000fe4000001141f */
[----:B------:R-:W-:Y:S02]  /*c660*/  IADD3 R42, P6, PT, R31, R0, RZ ;  /* 0x000000001f2a7210 */ /* 0x000fe40007fde0ff */
[----:B------:R1:W-:Y:S01]  /*c670*/  STL [R1+0x6ec], R44 ;  /* 0x0006ec2c01007387 */ /* 0x0003e20000100800 */
[----:B------:R-:W-:Y:S01]  /*c680*/  ISETP.GE.U32.AND P2, PT, R34, 0x7fffff39, PT ;  /* 0x7fffff392200780c */ /* 0x000fe20003f46070 */
[----:B0-----:R-:W-:Y:S02]  /*c690*/  @!P4 IMAD.MOV.U32 R38, RZ, RZ, R36 ;  /* 0x000000ffff26c224 */ /* 0x001fe400078e0024 */
[----:B------:R-:W-:-:S02]  /*c6a0*/  @!P4 IMAD.MOV.U32 R39, RZ, RZ, R44 ;  /* 0x000000ffff27c224 */ /* 0x000fc400078e002c */
[----:B------:R-:W-:Y:S02]  /*c6b0*/  VIADD R34, R124, 0xffffffb9 ;  /* 0xffffffb97c227836 */ /* 0x000fe40000000000 */
[----:B-1----:R-:W-:Y:S01]  /*c6c0*/  IMAD.X R44, R30, 0x1, R2, P6 ;  /* 0x000000011e2c7824 */ /* 0x002fe200030e0602 */
[----:B------:R-:W-:Y:S01]  /*c6d0*/  IADD3 R36, P6, PT, R31, R3, RZ ;  /* 0x000000031f247210 */ /* 0x000fe20007fde0ff */
[----:B------:R-:W-:Y:S01]  /*c6e0*/  IMAD R31, R32, 0x47, RZ ;  /* 0x00000047201f7824 */ /* 0x000fe200078e02ff */
[----:B------:R0:W2:Y:S01]  /*c6f0*/  @!P4 LDG.E.U8 R94, desc[UR14][R38.64] ;  /* 0x0000000e265ec981 */ /* 0x0000a2000c1e1100 */
[----:B------:R-:W-:-:S03]  /*c700*/  PRMT R55, RZ, 0x7610, R55 ;  /* 0x00007610ff377816 */ /* 0x000fc60000000037 */
[----:B------:R-:W-:Y:S01]  /*c710*/  STL [R1+0x6d8], R42 ;  /* 0x0006d82a01007387 */ /* 0x000fe20000100800 */
[----:B------:R-:W-:-:S03]  /*c720*/  ISETP.GE.U32.AND P0, PT, R34, 0x7fffff3a, PT ;  /* 0x7fffff3a2200780c */ /* 0x000fc60003f06070 */
[----:B------:R1:W-:Y:S01]  /*c730*/  STL [R1+0x6d4], R44 ;  /* 0x0006d42c01007387 */ /* 0x0003e20000100800 */
[----:B0-----:R-:W-:Y:S02]  /*c740*/  @!P5 IMAD.MOV.U32 R38, RZ, RZ, R42 ;  /* 0x000000ffff26d224 */ /* 0x001fe400078e002a */
[----:B------:R-:W-:Y:S02]  /*c750*/  @!P5 IMAD.MOV.U32 R39, RZ, RZ, R44 ;  /* 0x000000ffff27d224 */ /* 0x000fe400078e002c */
[----:B------:R-:W-:Y:S01]  /*c760*/  VIADD R34, R124, 0xffffffc0 ;  /* 0xffffffc07c227836 */ /* 0x000fe20000000000 */
[----:B------:R-:W-:Y:S01]  /*c770*/  STL [R1+0x6e0], R36 ;  /* 0x0006e02401007387 */ /* 0x000fe20000100800 */
[----:B-1----:R-:W-:Y:S01]  /*c780*/  IMAD.X R44, R30, 0x1, R4, P6 ;  /* 0x000000011e2c7824 */ /* 0x002fe200030e0604 */
[----:B------:R-:W-:Y:S02]  /*c790*/  SHF.R.S32.HI R30, RZ, 0x1f, R31 ;  /* 0x0000001fff1e7819 */ /* 0x000fe4000001141f */
[----:B------:R0:W2:Y:S01]  /*c7a0*/  @!P5 LDG.E.U8 R55, desc[UR14][R38.64] ;  /* 0x0000000e2637d981 */ /* 0x0000a2000c1e1100 */
[----:B------:R-:W-:-:S02]  /*c7b0*/  IADD3 R42, P6, PT, R31, R0, RZ ;  /* 0x000000001f2a7210 */ /* 0x000fc40007fde0ff */
[----:B------:R-:W-:Y:S01]  /*c7c0*/  PRMT R56, RZ, 0x7610, R56 ;  /* 0x00007610ff387816 */ /* 0x000fe20000000038 */
[----:B------:R1:W-:Y:S01]  /*c7d0*/  STL [R1+0x6dc], R44 ;  /* 0x0006dc2c01007387 */ /* 0x0003e20000100800 */
[----:B------:R-:W-:Y:S01]  /*c7e0*/  ISETP.GE.U32.AND P3, PT, R34, 0x7fffff41, PT ;  /* 0x7fffff412200780c */ /* 0x000fe20003f66070 */
[----:B------:R-:W-:Y:S02]  /*c7f0*/  VIADD R34, R124, 0xffffffc1 ;  /* 0xffffffc17c227836 */ /* 0x000fe40000000000 */
[----:B0-----:R-:W-:Y:S02]  /*c800*/  @!P5 IMAD.MOV.U32 R38, RZ, RZ, R36 ;  /* 0x000000ffff26d224 */ /* 0x001fe400078e0024 */
[----:B------:R-:W-:Y:S02]  /*c810*/  @!P5 IMAD.MOV.U32 R39, RZ, RZ, R44 ;  /* 0x000000ffff27d224 */ /* 0x000fe400078e002c */
[----:B-1----:R-:W-:Y:S01]  /*c820*/  IMAD.X R44, R30, 0x1, R2, P6 ;  /* 0x000000011e2c7824 */ /* 0x002fe200030e0602 */
[----:B------:R-:W-:Y:S01]  /*c830*/  IADD3 R36, P6, PT, R31, R3, RZ ;  /* 0x000000031f247210 */ /* 0x000fe20007fde0ff */
[----:B------:R-:W-:Y:S01]  /*c840*/  IMAD R31, R32, 0x46, RZ ;  /* 0x00000046201f7824 */ /* 0x000fe200078e02ff */
[----:B------:R0:W2:Y:S01]  /*c850*/  @!P5 LDG.E.U8 R56, desc[UR14][R38.64] ;  /* 0x0000000e2638d981 */ /* 0x0000a2000c1e1100 */
[----:B------:R-:W-:-:S03]  /*c860*/  PRMT R87, RZ, 0x7610, R87 ;  /* 0x00007610ff577816 */ /* 0x000fc60000000057 */
[----:B------:R1:W-:Y:S01]  /*c870*/  STL [R1+0x668], R42 ;  /* 0x0006682a01007387 */ /* 0x0003e20000100800 */
[----:B------:R-:W-:Y:S01]  /*c880*/  ISETP.GE.U32.AND P4, PT, R34, 0x7fffff42, PT ;  /* 0x7fffff422200780c */ /* 0x000fe20003f86070 */
[----:B------:R-:W-:Y:S02]  /*c890*/  VIADD R34, R124, 0xffffffc8 ;  /* 0xffffffc87c227836 */ /* 0x000fe40000000000 */
[----:B------:R3:W-:Y:S01]  /*c8a0*/  STL [R1+0x664], R44 ;  /* 0x0006642c01007387 */ /* 0x0007e20000100800 */
[----:B0-----:R-:W-:Y:S02]  /*c8b0*/  @!P2 IMAD.MOV.U32 R38, RZ, RZ, R42 ;  /* 0x000000ffff26a224 */ /* 0x001fe400078e002a */
[----:B------:R-:W-:Y:S02]  /*c8c0*/  @!P2 IMAD.MOV.U32 R39, RZ, RZ, R44 ;  /* 0x000000ffff27a224 */ /* 0x000fe400078e002c */
[----:B-1----:R-:W-:Y:S01]  /*c8d0*/  IMAD.X R42, R30, 0x1, R4, P6 ;  /* 0x000000011e2a7824 */ /* 0x002fe200030e0604 */
[----:B------:R-:W-:Y:S01]  /*c8e0*/  SHF.R.S32.HI R30, RZ, 0x1f, R31 ;  /* 0x0000001fff1e7819 */ /* 0x000fe2000001141f */
[----:B------:R0:W-:Y:S01]  /*c8f0*/  STL [R1+0x670], R36 ;  /* 0x0006702401007387 */ /* 0x0001e20000100800 */
[----:B---3--:R-:W-:-:S03]  /*c900*/  IADD3 R44, P6, PT, R31, R0, RZ ;  /* 0x000000001f2c7210 */ /* 0x008fc60007fde0ff */
[----:B------:R1:W3:Y:S01]  /*c910*/  @!P2 LDG.E.U8 R87, desc[UR14][R38.64] ;  /* 0x0000000e2657a981 */ /* 0x0002e2000c1e1100 */
[----:B------:R-:W-:Y:S01]  /*c920*/  PRMT R88, RZ, 0x7610, R88 ;  /* 0x00007610ff587816 */ /* 0x000fe20000000058 */
[----:B------:R-:W-:Y:S01]  /*c930*/  IMAD.X R51, R30, 0x1, R2, P6 ;  /* 0x000000011e337824 */ /* 0x000fe200030e0602 */
[----:B------:R-:W-:Y:S01]  /*c940*/  ISETP.GE.U32.AND P5, PT, R34, 0x7fffff49, PT ;  /* 0x7fffff492200780c */ /* 0x000fe20003fa6070 */
[----:B------:R-:W-:Y:S02]  /*c950*/  VIADD R34, R124, 0xffffffc9 ;  /* 0xffffffc97c227836 */ /* 0x000fe40000000000 */
[----:B-1----:R-:W-:Y:S01]  /*c960*/  @!P2 IMAD.MOV.U32 R38, RZ, RZ, R36 ;  /* 0x000000ffff26a224 */ /* 0x002fe200078e0024 */
[----:B0-----:R-:W-:Y:S01]  /*c970*/  IADD3 R36, P6, PT, R31, R3, RZ ;  /* 0x000000031f247210 */ /* 0x001fe20007fde0ff */
[----:B------:R-:W-:Y:S01]  /*c980*/  @!P2 IMAD.MOV.U32 R39, RZ, RZ, R42 ;  /* 0x000000ffff27a224 */ /* 0x000fe200078e002a */
[----:B------:R0:W-:Y:S01]  /*c990*/  STL [R1+0x66c], R42 ;  /* 0x00066c2a01007387 */ /* 0x0001e20000100800 */
[----:B------:R-:W-:Y:S01]  /*c9a0*/  PRMT R50, RZ, 0x7610, R50 ;  /* 0x00007610ff327816 */ /* 0x000fe20000000032 */
[----:B------:R-:W-:-:S02]  /*c9b0*/  @!P0 IMAD.MOV.U32 R31, RZ, RZ, R51 ;  /* 0x000000ffff1f8224 */ /* 0x000fc400078e0033 */
[----:B------:R1:W2:Y:S01]  /*c9c0*/  @!P2 LDG.E.U8 R88, desc[UR14][R38.64] ;  /* 0x0000000e2658a981 */ /* 0x0002a2000c1e1100 */
[----:B------:R-:W-:Y:S01]  /*c9d0*/  ISETP.GE.U32.AND P2, PT, R34, 0x7fffff4a, PT ;  /* 0x7fffff4a2200780c */ /* 0x000fe20003f46070 */
[----:B------:R-:W-:Y:S01]  /*c9e0*/  IMAD R34, R32, 0x3f, RZ ;  /* 0x0000003f20227824 */ /* 0x000fe200078e02ff */
[----:B------:R-:W-:Y:S01]  /*c9f0*/  PRMT R54, RZ, 0x7610, R54 ;  /* 0x00007610ff367816 */ /* 0x000fe20000000036 */
[----:B0-----:R-:W-:Y:S02]  /*ca00*/  IMAD.X R42, R30, 0x1, R4, P6 ;  /* 0x000000011e2a7824 */ /* 0x001fe400030e0604 */
[----:B------:R-:W-:Y:S02]  /*ca10*/  @!P0 IMAD.MOV.U32 R30, RZ, RZ, R44 ;  /* 0x000000ffff1e8224 */ /* 0x000fe400078e002c */
[----:B-1----:R-:W-:Y:S02]  /*ca20*/  @!P0 IMAD.MOV.U32 R38, RZ, RZ, R36 ;  /* 0x000000ffff268224 */ /* 0x002fe400078e0024 */
[----:B------:R-:W-:Y:S01]  /*ca30*/  @!P0 IMAD.MOV.U32 R39, RZ, RZ, R42 ;  /* 0x000000ffff278224 */ /* 0x000fe200078e002a */
[----:B------:R0:W-:Y:S04]  /*ca40*/  STL [R1+0x658], R44 ;  /* 0x0006582c01007387 */ /* 0x0001e80000100800 */
[----:B------:R1:W2:Y:S04]  /*ca50*/  @!P0 LDG.E.U8 R50, desc[UR14][R30.64] ;  /* 0x0000000e1e328981 */ /* 0x0002a8000c1e1100 */
[----:B------:R4:W-:Y:S01]  /*ca60*/  STL [R1+0x654], R51 ;  /* 0x0006543301007387 */ /* 0x0009e20000100800 */
[----:B0-----:R-:W-:-:S03]  /*ca70*/  IADD3 R44, P6, PT, R34, R0, RZ ;  /* 0x00000000222c7210 */ /* 0x001fc60007fde0ff */
[----:B------:R0:W-:Y:S01]  /*ca80*/  STL [R1+0x660], R36 ;  /* 0x0006602401007387 */ /* 0x0001e20000100800 */
[----:B-1----:R-:W-:Y:S01]  /*ca90*/  SHF.R.S32.HI R30, RZ, 0x1f, R34 ;  /* 0x0000001fff1e7819 */ /* 0x002fe20000011422 */
[----:B------:R-:W-:Y:S02]  /*caa0*/  VIADD R31, R124, 0xffffffd9 ;  /* 0xffffffd97c1f7836 */ /* 0x000fe40000000000 */
[----:B------:R-:W2:Y:S02]  /*cab0*/  @!P0 LDG.E.U8 R54, desc[UR14][R38.64] ;  /* 0x0000000e26368981 */ /* 0x000ea4000c1e1100 */
[----:B----4-:R-:W-:Y:S01]  /*cac0*/  IMAD.X R51, R30, 0x1, R2, P6 ;  /* 0x000000011e337824 */ /* 0x010fe200030e0602 */
[----:B0-----:R-:W-:Y:S01]  /*cad0*/  IADD3 R36, P0, PT, R34, R3, RZ ;  /* 0x0000000322247210 */ /* 0x001fe20007f1e0ff */
[----:B------:R0:W-:Y:S01]  /*cae0*/  STL [R1+0x65c], R42 ;  /* 0x00065c2a01007387 */ /* 0x0001e20000100800 */
[----:B------:R-:W-:Y:S02]  /*caf0*/  PRMT R84, RZ, 0x7610, R84 ;  /* 0x00007610ff547816 */ /* 0x000fe40000000054 */
[----:B------:R-:W-:Y:S01]  /*cb00*/  ISETP.GE.U32.AND P6, PT, R31, 0x7fffff5a, PT ;  /* 0x7fffff5a1f00780c */ /* 0x000fe20003fc6070 */
[----:B------:R-:W-:-:S02]  /*cb10*/  @!P3 IMAD.MOV.U32 R31, RZ, RZ, R51 ;  /* 0x000000ffff1fb224 */ /* 0x000fc400078e0033 */
[----:B0-----:R-:W-:Y:S02]  /*cb20*/  IMAD.X R42, R30, 0x1, R4, P0 ;  /* 0x000000011e2a7824 */ /* 0x001fe400000e0604 */
[----:B------:R-:W-:Y:S01]  /*cb30*/  @!P3 IMAD.MOV.U32 R30, RZ, RZ, R44 ;  /* 0x000000ffff1eb224 */ /* 0x000fe200078e002c */
[----:B------:R-:W-:Y:S01]  /*cb40*/  PRMT R83, RZ, 0x7610, R83 ;  /* 0x00007610ff537816 */ /* 0x000fe20000000053 */
[----:B------:R-:W-:-:S03]  /*cb50*/  IMAD R34, R32, 0x3e, RZ ;  /* 0x0000003e20227824 */ /* 0x000fc600078e02ff */
[----:B------:R0:W4:Y:S04]  /*cb60*/  @!P3 LDG.E.U8 R84, desc[UR14][R30.64] ;  /* 0x0000000e1e54b981 */ /* 0x000128000c1e1100 */
[----:B------:R-:W-:Y:S01]  /*cb70*/  STL [R1+0x5e8], R44 ;  /* 0x0005e82c01007387 */ /* 0x000fe20000100800 */
[----:B0-----:R-:W-:Y:S02]  /*cb80*/  @!P3 IMAD.MOV.U32 R30, RZ, RZ, R36 ;  /* 0x000000ffff1eb224 */ /* 0x001fe400078e0024 */
[----:B------:R-:W-:Y:S01]  /*cb90*/  @!P3 IMAD.MOV.U32 R31, RZ, RZ, R42 ;  /* 0x000000ffff1fb224 */ /* 0x000fe200078e002a */
[----:B------:R0:W-:Y:S04]  /*cba0*/  STL [R1+0x5f0], R36 ;  /* 0x0005f02401007387 */ /* 0x0001e80000100800 */
[----:B------:R-:W-:Y:S01]  /*cbb0*/  STL [R1+0x5e4], R51 ;  /* 0x0005e43301007387 */ /* 0x000fe20000100800 */
[----:B------:R-:W-:-:S03]  /*cbc0*/  IADD3 R38, P0, PT, R34, R3, RZ ;  /* 0x0000000322267210 */ /* 0x000fc60007f1e0ff */
[----:B------:R1:W-:Y:S01]  /*cbd0*/  STL [R1+0x5ec], R42 ;  /* 0x0005ec2a01007387 */ /* 0x0003e20000100800 */
[----:B0-----:R-:W-:-:S03]  /*cbe0*/  IMAD R36, R32, 0x26, RZ ;  /* 0x0000002620247824 */ /* 0x001fc600078e02ff */
[----:B------:R0:W2:Y:S01]  /*cbf0*/  @!P3 LDG.E.U8 R83, desc[UR14][R30.64] ;  /* 0x0000000e1e53b981 */ /* 0x0000a2000c1e1100 */
[----:B-1----:R-:W-:Y:S02]  /*cc00*/  IADD3 R42, P3, PT, R34, R0, RZ ;  /* 0x00000000222a7210 */ /* 0x002fe40007f7e0ff */
[----:B0-----:R-:W-:Y:S01]  /*cc10*/  SHF.R.S32.HI R30, RZ, 0x1f, R34 ;  /* 0x0000001fff1e7819 */ /* 0x001fe20000011422 */
[----:B------:R-:W-:Y:S01]  /*cc20*/  VIADD R31, R124, 0xffffffd0 ;  /* 0xffffffd07c1f7836 */ /* 0x000fe20000000000 */
[----:B------:R-:W-:-:S03]  /*cc30*/  SHF.R.S32.HI R34, RZ, 0x1f, R36 ;  /* 0x0000001fff227819 */ /* 0x000fc60000011424 */
[----:B------:R-:W-:Y:S01]  /*cc40*/  IMAD.X R52, R30, 0x1, R2, P3 ;  /* 0x000000011e347824 */ /* 0x000fe200018e0602 */
[----:B------:R-:W-:Y:S01]  /*cc50*/  IADD3 R44, P3, PT, R36, R0, RZ ;  /* 0x00000000242c7210 */ /* 0x000fe20007f7e0ff */
[----:B------:R-:W-:Y:S01]  /*cc60*/  IMAD.X R39, R30, 0x1, R4, P0 ;  /* 0x000000011e277824 */ /* 0x000fe200000e0604 */
[----:B------:R-:W-:Y:S01]  /*cc70*/  PRMT R48, RZ, 0x7610, R48 ;  /* 0x00007610ff307816 */ /* 0x000fe20000000030 */
[----:B------:R-:W-:Y:S01]  /*cc80*/  @!P4 IMAD.MOV.U32 R30, RZ, RZ, R42 ;  /* 0x000000ffff1ec224 */ /* 0x000fe200078e002a */
[----:B------:R-:W-:Y:S01]  /*cc90*/  ISETP.GE.U32.AND P0, PT, R31, 0x7fffff51, PT ;  /* 0x7fffff511f00780c */ /* 0x000fe20003f06070 */
[----:B------:R-:W-:Y:S02]  /*cca0*/  @!P4 IMAD.MOV.U32 R31, RZ, RZ, R52 ;  /* 0x000000ffff1fc224 */ /* 0x000fe400078e0034 */
[----:B------:R-:W-:Y:S01]  /*ccb0*/  IMAD.X R51, R34, 0x1, R2, P3 ;  /* 0x0000000122337824 */ /* 0x000fe200018e0602 */
[----:B------:R-:W-:Y:S02]  /*ccc0*/  PRMT R41, RZ, 0x7610, R41 ;  /* 0x00007610ff297816 */ /* 0x000fe40000000029 */
[----:B------:R0:W2:Y:S01]  /*ccd0*/  @!P4 LDG.E.U8 R48, desc[UR14][R30.64] ;  /* 0x0000000e1e30c981 */ /* 0x0000a2000c1e1100 */
[----:B------:R-:W-:-:S03]  /*cce0*/  PRMT R49, RZ, 0x7610, R49 ;  /* 0x00007610ff317816 */ /* 0x000fc60000000031 */
[----:B------:R1:W-:Y:S01]  /*ccf0*/  STL [R1+0x5d8], R42 ;  /* 0x0005d82a01007387 */ /* 0x0003e20000100800 */
[----:B0-----:R-:W-:Y:S02]  /*cd00*/  @!P6 IMAD.MOV.U32 R30, RZ, RZ, R44 ;  /* 0x000000ffff1ee224 */ /* 0x001fe400078e002c */
[----:B------:R-:W-:Y:S01]  /*cd10*/  @!P6 IMAD.MOV.U32 R31, RZ, RZ, R51 ;  /* 0x000000ffff1fe224 */ /* 0x000fe200078e0033 */
[----:B------:R0:W-:Y:S01]  /*cd20*/  STL [R1+0x5e0], R38 ;  /* 0x0005e02601007387 */ /* 0x0001e20000100800 */
[----:B-1----:R-:W-:-:S03]  /*cd30*/  IMAD R42, R32, 0x37, RZ ;  /* 0x00000037202a7824 */ /* 0x002fc600078e02ff */
[----:B------:R1:W2:Y:S04]  /*cd40*/  @!P6 LDG.E.U8 R41, desc[UR14][R30.64] ;  /* 0x0000000e1e29e981 */ /* 0x0002a8000c1e1100 */
[----:B------:R-:W-:Y:S01]  /*cd50*/  STL [R1+0x5d4], R52 ;  /* 0x0005d43401007387 */ /* 0x000fe20000100800 */
[----:B-1----:R-:W-:Y:S02]  /*cd60*/  @!P4 IMAD.MOV.U32 R30, RZ, RZ, R38 ;  /* 0x000000ffff1ec224 */ /* 0x002fe400078e0026 */
[----:B------:R-:W-:Y:S01]  /*cd70*/  @!P4 IMAD.MOV.U32 R31, RZ, RZ, R39 ;  /* 0x000000ffff1fc224 */ /* 0x000fe200078e0027 */
[----:B------:R-:W-:Y:S01]  /*cd80*/  STL [R1+0x458], R44 ;  /* 0x0004582c01007387 */ /* 0x000fe20000100800 */
[----:B0-----:R-:W-:-:S03]  /*cd90*/  IADD3 R38, P3, PT, R36, R3, RZ ;  /* 0x0000000324267210 */ /* 0x001fc60007f7e0ff */
[----:B------:R-:W-:Y:S04]  /*cda0*/  STL [R1+0x5dc], R39 ;  /* 0x0005dc2701007387 */ /* 0x000fe80000100800 */
[----:B------:R0:W-:Y:S04]  /*cdb0*/  STL [R1+0x454], R51 ;  /* 0x0004543301007387 */ /* 0x0001e80000100800 */
[----:B------:R1:W2:Y:S01]  /*cdc0*/  @!P4 LDG.E.U8 R49, desc[UR14][R30.64] ;  /* 0x0000000e1e31c981 */ /* 0x0002a2000c1e1100 */
[----:B------:R-:W-:Y:S01]  /*cdd0*/  IMAD.X R34, R34, 0x1, R4, P3 ;  /* 0x0000000122227824 */ /* 0x000fe200018e0604 */
[----:B0-----:R-:W-:-:S02]  /*cde0*/  IADD3 R51, P4, PT, R42, R0, RZ ;  /* 0x000000002a337210 */ /* 0x001fc40007f9e0ff */
[----:B-1----:R-:W-:Y:S01]  /*cdf0*/  SHF.R.S32.HI R30, RZ, 0x1f, R42 ;  /* 0x0000001fff1e7819 */ /* 0x002fe2000001142a */
[----:B------:R-:W-:-:S04]  /*ce00*/  VIADD R31, R124, 0xffffffd1 ;  /* 0xffffffd17c1f7836 */ /* 0x000fc80000000000 */
[----:B------:R-:W-:Y:S01]  /*ce10*/  IMAD.X R52, R30, 0x1, R2, P4 ;  /* 0x000000011e347824 */ /* 0x000fe200020e0602 */
[----:B------:R-:W-:Y:S02]  /*ce20*/  ISETP.GE.U32.AND P3, PT, R31, 0x7fffff52, PT ;  /* 0x7fffff521f00780c */ /* 0x000fe40003f66070 */
[----:B------:R-:W-:Y:S01]  /*ce30*/  IADD3 R31, P4, PT, R42, R3, RZ ;  /* 0x000000032a1f7210 */ /* 0x000fe20007f9e0ff */
[----:B------:R-:W-:Y:S01]  /*ce40*/  @!P6 IMAD.MOV.U32 R39, RZ, RZ, R34 ;  /* 0x000000ffff27e224 */ /* 0x000fe200078e0022 */
[----:B------:R-:W-:Y:S01]  /*ce50*/  PRMT R36, RZ, 0x7610, R36 ;  /* 0x00007610ff247816 */ /* 0x000fe20000000024 */
[----:B------:R-:W-:Y:S02]  /*ce60*/  STL [R1+0x460], R38 ;  /* 0x0004602601007387 */ /* 0x000fe40000100800 */
[----:B------:R-:W-:Y:S02]  /*ce70*/  IMAD.X R30, R30, 0x1, R4, P4 ;  /* 0x000000011e1e7824 */ /* 0x000fe400020e0604 */
[----:B------:R-:W-:Y:S01]  /*ce80*/  STL [R1+0x568], R51 ;  /* 0x0005683301007387 */ /* 0x000fe20000100800 */
[----:B------:R-:W-:-:S03]  /*ce90*/  IMAD R44, R32, 0x36, RZ ;  /* 0x00000036202c7824 */ /* 0x000fc600078e02ff */
[----:B------:R0:W-:Y:S04]  /*cea0*/  STL [R1+0x45c], R34 ;  /* 0x00045c2201007387 */ /* 0x0001e80000100800 */
[----:B------:R-:W-:Y:S04]  /*ceb0*/  STL [R1+0x564], R52 ;  /* 0x0005643401007387 */ /* 0x000fe80000100800 */
[----:B------:R1:W2:Y:S04]  /*cec0*/  @!P6 LDG.E.U8 R36, desc[UR14][R38.64] ;  /* 0x0000000e2624e981 */ /* 0x0002a8000c1e1100 */
[----:B------:R1:W-:Y:S01]  /*ced0*/  STL [R1+0x570], R31 ;  /* 0x0005701f01007387 */ /* 0x0003e20000100800 */
[----:B------:R-:W-:-:S03]  /*cee0*/  PRMT R81, RZ, 0x7610, R81 ;  /* 0x00007610ff517816 */ /* 0x000fc60000000051 */
[----:B------:R1:W-:Y:S01]  /*cef0*/  STL [R1+0x56c], R30 ;  /* 0x00056c1e01007387 */ /* 0x0003e20000100800 */
[----:B0-----:R-:W-:Y:S01]  /*cf00*/  SHF.R.S32.HI R34, RZ, 0x1f, R44 ;  /* 0x0000001fff227819 */ /* 0x001fe2000001142c */
[----:B-1----:R-:W-:Y:S01]  /*cf10*/  @!P5 IMAD.MOV.U32 R38, RZ, RZ, R51 ;  /* 0x000000ffff26d224 */ /* 0x002fe200078e0033 */
[----:B------:R-:W-:Y:S01]  /*cf20*/  @!P5 LOP3.LUT R31, R31, R30, RZ, 0x3c, !PT ;  /* 0x0000001e1f1fd212 */ /* 0x000fe200078e3cff */
[----:B------:R-:W-:Y:S01]  /*cf30*/  @!P5 IMAD.MOV.U32 R39, RZ, RZ, R52 ;  /* 0x000000ffff27d224 */ /* 0x000fe200078e0034 */
[----:B------:R-:W-:Y:S02]  /*cf40*/  IADD3 R101, P6, PT, R44, R0, RZ ;  /* 0x000000002c657210 */ /* 0x000fe40007fde0ff */
[C---:B------:R-:W-:Y:S01]  /*cf50*/  @!P5 LOP3.LUT R30, R31.reuse, R30, RZ, 0x3c, !PT ;  /* 0x0000001e1f1ed212 */ /* 0x040fe200078e3cff */
[----:B------:R-:W-:Y:S01]  /*cf60*/  IMAD R51, R32, 0x2e, RZ ;  /* 0x0000002e20337824 */ /* 0x000fe200078e02ff */
[----:B------:R-:W-:Y:S01]  /*cf70*/  PRMT R82, RZ, 0x7610, R82 ;  /* 0x00007610ff527816 */ /* 0x000fe20000000052 */
[----:B------:R0:W2:Y:S01]  /*cf80*/  @!P5 LDG.E.U8 R81, desc[UR14][R38.64] ;  /* 0x0000000e2651d981 */ /* 0x0000a2000c1e1100 */
[----:B------:R-:W-:-:S02]  /*cf90*/  @!P5 LOP3.LUT R31, R31, R30, RZ, 0x3c, !PT ;  /* 0x0000001e1f1fd212 */ /* 0x000fc400078e3cff */
[----:B------:R-:W-:Y:S02]  /*cfa0*/  SHF.R.S32.HI R42, RZ, 0x1f, R51 ;  /* 0x0000001fff2a7819 */ /* 0x000fe40000011433 */
[----:B------:R-:W-:Y:S01]  /*cfb0*/  IADD3 R52, P4, PT, R51, R0, RZ ;  /* 0x0000000033347210 */ /* 0x000fe20007f9e0ff */
[----:B------:R1:W2:Y:S01]  /*cfc0*/  @!P5 LDG.E.U8 R82, desc[UR14][R30.64] ;  /* 0x0000000e1e52d981 */ /* 0x0002a2000c1e1100 */
[----:B------:R-:W-:Y:S01]  /*cfd0*/  PRMT R46, RZ, 0x7610, R46 ;  /* 0x00007610ff2e7816 */ /* 0x000fe2000000002e */
[--C-:B0-----:R-:W-:Y:S02]  /*cfe0*/  IMAD.X R39, R34, 0x1, R2.reuse, P6 ;  /* 0x0000000122277824 */ /* 0x101fe400030e0602 */
[----:B------:R-:W-:Y:S02]  /*cff0*/  IMAD.X R53, R42, 0x1, R2, P4 ;  /* 0x000000012a357824 */ /* 0x000fe400020e0602 */
[----:B-1----:R-:W-:Y:S02]  /*d000*/  @!P2 IMAD.MOV.U32 R30, RZ, RZ, R101 ;  /* 0x000000ffff1ea224 */ /* 0x002fe400078e0065 */
[----:B------:R-:W-:Y:S01]  /*d010*/  @!P2 IMAD.MOV.U32 R31, RZ, RZ, R39 ;  /* 0x000000ffff1fa224 */ /* 0x000fe200078e0027 */
[----:B------:R-:W-:Y:S01]  /*d020*/  PRMT R43, RZ, 0x7610, R43 ;  /* 0x00007610ff2b7816 */ /* 0x000fe2000000002b */
[----:B------:R-:W-:Y:S01]  /*d030*/  STL [R1+0x558], R101 ;  /* 0x0005586501007387 */ /* 0x000fe20000100800 */
[----:B------:R-:W-:-:S03]  /*d040*/  IMAD R38, R32, 0x2f, RZ ;  /* 0x0000002f20267824 */ /* 0x000fc600078e02ff */
[----:B------:R0:W2:Y:S04]  /*d050*/  @!P2 LDG.E.U8 R46, desc[UR14][R30.64] ;  /* 0x0000000e1e2ea981 */ /* 0x0000a8000c1e1100 */
[----:B------:R1:W-:Y:S04]  /*d060*/  STL [R1+0x4d8], R52 ;  /* 0x0004d83401007387 */ /* 0x0003e80000100800 */
[----:B------:R1:W-:Y:S01]  /*d070*/  STL [R1+0x554], R39 ;  /* 0x0005542701007387 */ /* 0x0003e20000100800 */
[----:B0-----:R-:W-:Y:S02]  /*d080*/  @!P3 IMAD.MOV.U32 R30, RZ, RZ, R52 ;  /* 0x000000ffff1eb224 */ /* 0x001fe400078e0034 */
[----:B------:R-:W-:Y:S01]  /*d090*/  @!P3 IMAD.MOV.U32 R31, RZ, RZ, R53 ;  /* 0x000000ffff1fb224 */ /* 0x000fe200078e0035 */
[----:B-1----:R-:W-:-:S04]  /*d0a0*/  IADD3 R52, P4, PT, R38, R0, RZ ;  /* 0x0000000026347210 */ /* 0x002fc80007f9e0ff */
[----:B------:R0:W2:Y:S01]  /*d0b0*/  @!P3 LDG.E.U8 R43, desc[UR14][R30.64] ;  /* 0x0000000e1e2bb981 */ /* 0x0000a2000c1e1100 */
[----:B------:R-:W-:-:S03]  /*d0c0*/  IADD3 R39, P5, PT, R44, R3, RZ ;  /* 0x000000032c277210 */ /* 0x000fc60007fbe0ff */
[----:B------:R1:W-:Y:S02]  /*d0d0*/  STL [R1+0x4d4], R53 ;  /* 0x0004d43501007387 */ /* 0x0003e40000100800 */
[----:B------:R-:W-:Y:S01]  /*d0e0*/  IMAD.X R34, R34, 0x1, R4, P5 ;  /* 0x0000000122227824 */ /* 0x000fe200028e0604 */
[----:B------:R-:W-:Y:S02]  /*d0f0*/  IADD3 R44, P5, PT, R38, R3, RZ ;  /* 0x00000003262c7210 */ /* 0x000fe40007fbe0ff */
[----:B0-----:R-:W-:Y:S01]  /*d100*/  SHF.R.S32.HI R30, RZ, 0x1f, R38 ;  /* 0x0000001fff1e7819 */ /* 0x001fe20000011426 */
[----:B------:R0:W-:Y:S01]  /*d110*/  STL [R1+0x560], R39 ;  /* 0x0005602701007387 */ /* 0x0001e20000100800 */
[----:B------:R-:W-:-:S03]  /*d120*/  @!P2 IMAD.MOV.U32 R38, RZ, RZ, R39 ;  /* 0x000000ffff26a224 */ /* 0x000fc600078e0027 */
[----:B-1----:R-:W-:Y:S01]  /*d130*/  IMAD.X R53, R30, 0x1, R2, P4 ;  /* 0x000000011e357824 */ /* 0x002fe200020e0602 */
[----:B------:R-:W-:Y:S01]  /*d140*/  STL [R1+0x4e8], R52 ;  /* 0x0004e83401007387 */ /* 0x000fe20000100800 */
[----:B------:R-:W-:-:S03]  /*d150*/  PRMT R79, RZ, 0x7610, R79 ;  /* 0x00007610ff4f7816 */ /* 0x000fc6000000004f */
[----:B------:R1:W-:Y:S01]  /*d160*/  STL [R1+0x55c], R34 ;  /* 0x00055c2201007387 */ /* 0x0003e20000100800 */
[----:B0-----:R-:W-:Y:S02]  /*d170*/  @!P2 IMAD.MOV.U32 R39, RZ, RZ, R34 ;  /* 0x000000ffff27a224 */ /* 0x001fe400078e0022 */
[----:B------:R-:W-:Y:S01]  /*d180*/  @!P0 IMAD.MOV.U32 R31, RZ, RZ, R53 ;  /* 0x000000ffff1f8224 */ /* 0x000fe200078e0035 */
[----:B------:R-:W-:Y:S01]  /*d190*/  PRMT R47, RZ, 0x7610, R47 ;  /* 0x00007610ff2f7816 */ /* 0x000fe2000000002f */
[----:B-1----:R-:W-:Y:S01]  /*d1a0*/  IMAD.X R34, R30, 0x1, R4, P5 ;  /* 0x000000011e227824 */ /* 0x002fe200028e0604 */
[----:B------:R-:W-:Y:S01]  /*d1b0*/  PRMT R80, RZ, 0x7610, R80 ;  /* 0x00007610ff507816 */ /* 0x000fe20000000050 */
[----:B------:R-:W-:-:S03]  /*d1c0*/  @!P0 IMAD.MOV.U32 R30, RZ, RZ, R52 ;  /* 0x000000ffff1e8224 */ /* 0x000fc600078e0034 */
[----:B------:R0:W3:Y:S04]  /*d1d0*/  @!P2 LDG.E.U8 R47, desc[UR14][R38.64] ;  /* 0x0000000e262fa981 */ /* 0x0000e8000c1e1100 */
[----:B------:R1:W3:Y:S01]  /*d1e0*/  @!P0 LDG.E.U8 R79, desc[UR14][R30.64] ;  /* 0x0000000e1e4f8981 */ /* 0x0002e2000c1e1100 */
[----:B0-----:R-:W-:Y:S01]  /*d1f0*/  IADD3 R38, P2, PT, R51, R3, RZ ;  /* 0x0000000333267210 */ /* 0x001fe20007f5e0ff */
[----:B-1----:R-:W-:Y:S02]  /*d200*/  @!P0 IMAD.MOV.U32 R30, RZ, RZ, R44 ;  /* 0x000000ffff1e8224 */ /* 0x002fe400078e002c */
[----:B------:R-:W-:Y:S02]  /*d210*/  @!P0 IMAD.MOV.U32 R31, RZ, RZ, R34 ;  /* 0x000000ffff1f8224 */ /* 0x000fe400078e0022 */
[----:B------:R-:W-:-:S03]  /*d220*/  IMAD.X R39, R42, 0x1, R4, P2 ;  /* 0x000000012a277824 */ /* 0x000fc600010e0604 */
[----:B------:R0:W3:Y:S01]  /*d230*/  @!P0 LDG.E.U8 R80, desc[UR14][R30.64] ;  /* 0x0000000e1e508981 */ /* 0x0000e2000c1e1100 */
[----:B------:R-:W-:Y:S01]  /*d240*/  PRMT R42, RZ, 0x7610, R42 ;  /* 0x00007610ff2a7816 */ /* 0x000fe2000000002a */
[----:B0-----:R-:W-:Y:S02]  /*d250*/  VIADD R30, R124, 0xffffffd8 ;  /* 0xffffffd87c1e7836 */ /* 0x001fe40000000000 */
[----:B------:R-:W-:-:S03]  /*d260*/  @!P3 IMAD.MOV.U32 R31, RZ, RZ, R39 ;  /* 0x000000ffff1fb224 */ /* 0x000fc600078e0027 */
[----:B------:R-:W-:Y:S01]  /*d270*/  ISETP.GE.U32.AND P0, PT, R30, 0x7fffff59, PT ;  /* 0x7fffff591e00780c */ /* 0x000fe20003f06070 */
[----:B------:R-:W-:-:S05]  /*d280*/  @!P3 IMAD.MOV.U32 R30, RZ, RZ, R38 ;  /* 0x000000ffff1eb224 */ /* 0x000fca00078e0026 */
[----:B------:R0:W3:Y:S04]  /*d290*/  @!P3 LDG.E.U8 R42, desc[UR14][R30.64] ;  /* 0x0000000e1e2ab981 */ /* 0x0000e8000c1e1100 */
[----:B------:R-:W-:Y:S04]  /*d2a0*/  STL [R1+0x4f0], R44 ;  /* 0x0004f02c01007387 */ /* 0x000fe80000100800 */
[----:B------:R-:W-:Y:S04]  /*d2b0*/  STL [R1+0x4e4], R53 ;  /* 0x0004e43501007387 */ /* 0x000fe80000100800 */
[----:B------:R1:W-:Y:S04]  /*d2c0*/  STL [R1+0x4ec], R34 ;  /* 0x0004ec2201007387 */ /* 0x0003e80000100800 */
[----:B------:R0:W-:Y:S01]  /*d2d0*/  STL [R1+0x4e0], R38 ;  /* 0x0004e02601007387 */ /* 0x0001e20000100800 */
[----:B-1----:R-:W-:-:S03]  /*d2e0*/  IMAD R34, R32, 0x27, RZ ;  /* 0x0000002720227824 */ /* 0x002fc600078e02ff */
[----:B------:R1:W-:Y:S02]  /*d2f0*/  STL [R1+0x4dc], R39 ;  /* 0x0004dc2701007387 */ /* 0x0003e40000100800 */
[----:B0-----:R-:W-:Y:S02]  /*d300*/  SHF.R.S32.HI R30, RZ, 0x1f, R34 ;  /* 0x0000001fff1e7819 */ /* 0x001fe40000011422 */
[----:B------:R-:W-:-:S05]  /*d310*/  IADD3 R38, P2, PT, R34, R0, RZ ;  /* 0x0000000022267210 */ /* 0x000fca0007f5e0ff */
[----:B-1----:R-:W-:Y:S01]  /*d320*/  IMAD.X R39, R30, 0x1, R2, P2 ;  /* 0x000000011e277824 */ /* 0x002fe200010e0602 */
[----:B------:R-:W-:Y:S01]  /*d330*/  IADD3 R31, P2, PT, R34, R3, RZ ;  /* 0x00000003221f7210 */ /* 0x000fe20007f5e0ff */
[----:B------:R-:W-:Y:S04]  /*d340*/  STL [R1+0x468], R38 ;  /* 0x0004682601007387 */ /* 0x000fe80000100800 */
[----:B------:R-:W-:Y:S01]  /*d350*/  IMAD.X R30, R30, 0x1, R4, P2 ;  /* 0x000000011e1e7824 */ /* 0x000fe200010e0604 */
[----:B------:R-:W-:Y:S04]  /*d360*/  STL [R1+0x464], R39 ;  /* 0x0004642701007387 */ /* 0x000fe80000100800 */
[----:B------:R0:W-:Y:S04]  /*d370*/  STL [R1+0x470], R31 ;  /* 0x0004701f01007387 */ /* 0x0001e80000100800 */
[----:B------:R1:W-:Y:S01]  /*d380*/  STL [R1+0x46c], R30 ;  /* 0x00046c1e01007387 */ /* 0x0003e20000100800 */
[----:B0-----:R-:W-:-:S04]  /*d390*/  @!P0 LOP3.LUT R31, R31, R30, RZ, 0x3c, !PT ;  /* 0x0000001e1f1f8212 */ /* 0x001fc800078e3cff */
[C---:B-1----:R-:W-:Y:S02]  /*d3a0*/  @!P0 LOP3.LUT R30, R31.reuse, R30, RZ, 0x3c, !PT ;  /* 0x0000001e1f1e8212 */ /* 0x042fe400078e3cff */
[----:B------:R-:W-:Y:S02]  /*d3b0*/  PRMT R78, RZ, 0x7610, R78 ;  /* 0x00007610ff4e7816 */ /* 0x000fe4000000004e */
[----:B------:R-:W-:Y:S02]  /*d3c0*/  @!P0 LOP3.LUT R31, R31, R30, RZ, 0x3c, !PT ;  /* 0x0000001e1f1f8212 */ /* 0x000fe400078e3cff */
[----:B------:R-:W-:-:S03]  /*d3d0*/  PRMT R76, RZ, 0x7610, R76 ;  /* 0x00007610ff4c7816 */ /* 0x000fc6000000004c */
[----:B------:R0:W3:Y:S04]  /*d3e0*/  @!P0 LDG.E.U8 R78, desc[UR14][R30.64] ;  /* 0x0000000e1e4e8981 */ /* 0x0000e8000c1e1100 */
[----:B------:R1:W3:Y:S01]  /*d3f0*/  @!P0 LDG.E.U8 R76, desc[UR14][R38.64] ;  /* 0x0000000e264c8981 */ /* 0x0002e2000c1e1100 */
[----:B0-----:R-:W-:Y:S02]  /*d400*/  VIADD R30, R124, 0xffffffe0 ;  /* 0xffffffe07c1e7836 */ /* 0x001fe40000000000 */
[----:B------:R-:W-:-:S03]  /*d410*/  IMAD R31, R32, 0x1f, RZ ;  /* 0x0000001f201f7824 */ /* 0x000fc600078e02ff */
[----:B------:R-:W-:Y:S02]  /*d420*/  ISETP.GE.U32.AND P0, PT, R30, 0x7fffff61, PT ;  /* 0x7fffff611e00780c */ /* 0x000fe40003f06070 */
[----:B------:R-:W-:Y:S02]  /*d430*/  SHF.R.S32.HI R30, RZ, 0x1f, R31 ;  /* 0x0000001fff1e7819 */ /* 0x000fe4000001141f */
[----:B------:R-:W-:-:S05]  /*d440*/  IADD3 R34, P2, PT, R31, R0, RZ ;  /* 0x000000001f227210 */ /* 0x000fca0007f5e0ff */
[C---:B-1----:R-:W-:Y:S01]  /*d450*/  IMAD.X R38, R30.reuse, 0x1, R2, P2 ;  /* 0x000000011e267824 */ /* 0x042fe200010e0602 */
[----:B------:R-:W-:Y:S01]  /*d460*/  IADD3 R31, P2, PT, R31, R3, RZ ;  /* 0x000000031f1f7210 */ /* 0x000fe20007f5e0ff */
[----:B------:R-:W-:Y:S04]  /*d470*/  STL [R1+0x3e8], R34 ;  /* 0x0003e82201007387 */ /* 0x000fe80000100800 */
[----:B------:R-:W-:Y:S01]  /*d480*/  IMAD.X R30, R30, 0x1, R4, P2 ;  /* 0x000000011e1e7824 */ /* 0x000fe200010e0604 */
[----:B------:R-:W-:Y:S04]  /*d490*/  STL [R1+0x3e4], R38 ;  /* 0x0003e42601007387 */ /* 0x000fe80000100800 */
[----:B------:R0:W-:Y:S04]  /*d4a0*/  STL [R1+0x3f0], R31 ;  /* 0x0003f01f01007387 */ /* 0x0001e80000100800 */
[----:B------:R1:W-:Y:S01]  /*d4b0*/  STL [R1+0x3ec], R30 ;  /* 0x0003ec1e01007387 */ /* 0x0003e20000100800 */
[----:B0-----:R-:W-:-:S03]  /*d4c0*/  @!P0 LOP3.LUT R31, R31, R30, RZ, 0x3c, !PT ;  /* 0x0000001e1f1f8212 */ /* 0x001fc600078e3cff */
[----:B------:R0:W-:Y:S01]  /*d4d0*/  STS.U8 [R102+UR4+0x8b00], R77 ;  /* 0x008b004d66007988 */ /* 0x0001e20008000004 */
[----:B-1----:R-:W-:-:S03]  /*d4e0*/  @!P0 LOP3.LUT R30, R31, R30, RZ, 0x3c, !PT ;  /* 0x0000001e1f1e8212 */ /* 0x002fc600078e3cff */
[----:B------:R1:W-:Y:S01]  /*d4f0*/  STS.U8 [R102+UR4+0xf00], R74 ;  /* 0x000f004a66007988 */ /* 0x0003e20008000004 */
[----:B------:R-:W-:Y:S02]  /*d500*/  @!P0 LOP3.LUT R31, R31, R30, RZ, 0x3c, !PT ;  /* 0x0000001e1f1f8212 */ /* 0x000fe400078e3cff */
[----:B0-----:R-:W-:Y:S01]  /*d510*/  PRMT R77, RZ, 0x7610, R77 ;  /* 0x00007610ff4d7816 */ /* 0x001fe2000000004d */
[----:B------:R-:W-:Y:S02]  /*d520*/  @!P0 IMAD.MOV.U32 R39, RZ, RZ, R38 ;  /* 0x000000ffff278224 */ /* 0x000fe400078e0026 */
[----:B------:R-:W-:Y:S01]  /*d530*/  @!P0 IMAD.MOV.U32 R38, RZ, RZ, R34 ;  /* 0x000000ffff268224 */ /* 0x000fe200078e0022 */
[----:B-1----:R-:W-:Y:S02]  /*d540*/  PRMT R74, RZ, 0x7610, R74 ;  /* 0x00007610ff4a7816 */ /* 0x002fe4000000004a */
[----:B------:R0:W3:Y:S04]  /*d550*/  @!P0 LDG.E.U8 R77, desc[UR14][R30.64] ;  /* 0x0000000e1e4d8981 */ /* 0x0000e8000c1e1100 */
[----:B------:R1:W3:Y:S01]  /*d560*/  @!P0 LDG.E.U8 R74, desc[UR14][R38.64] ;  /* 0x0000000e264a8981 */ /* 0x0002e2000c1e1100 */
[----:B0-----:R-:W-:-:S02]  /*d570*/  VIADD R30, R124, 0xffffffe8 ;  /* 0xffffffe87c1e7836 */ /* 0x001fc40000000000 */
        /* <DEDUP_REMOVED lines=14> */
[----:B------:R-:W-:Y:S01]  /*d660*/  @!P0 LOP3.LUT R31, R31, R30, RZ, 0x3c, !PT ;  /* 0x0000001e1f1f8212 */ /* 0x000fe200078e3cff */
[----:B------:R-:W-:Y:S01]  /*d670*/  @!P0 IMAD.MOV.U32 R39, RZ, RZ, R38 ;  /* 0x000000ffff278224 */ /* 0x000fe200078e0026 */
[----:B------:R-:W-:Y:S01]  /*d680*/  PRMT R72, RZ, 0x7610, R72 ;  /* 0x00007610ff487816 */ /* 0x000fe20000000048 */
[----:B------:R-:W-:Y:S02]  /*d690*/  @!P0 IMAD.MOV.U32 R38, RZ, RZ, R34 ;  /* 0x000000ffff268224 */ /* 0x000fe400078e0022 */
[----:B------:R0:W4:Y:S04]  /*d6a0*/  @!P0 LDG.E.U8 R75, desc[UR14][R30.64] ;  /* 0x0000000e1e4b8981 */ /* 0x000128000c1e1100 */
[----:B------:R1:W4:Y:S01]  /*d6b0*/  @!P0 LDG.E.U8 R72, desc[UR14][R38.64] ;  /* 0x0000000e26488981 */ /* 0x000322000c1e1100 */
        /* <DEDUP_REMOVED lines=9> */
[----:B------:R0:W-:Y:S01]  /*d750*/  STL [R1+0x2d8], R38 ;  /* 0x0002d82601007387 */ /* 0x0001e20000100800 */
[----:B------:R-:W-:-:S03]  /*d760*/  @!P0 IMAD.MOV.U32 R39, RZ, RZ, R38 ;  /* 0x000000ffff278224 */ /* 0x000fc600078e0026 */
[----:B------:R1:W-:Y:S04]  /*d770*/  STL [R1+0x2e4], R31 ;  /* 0x0002e41f01007387 */ /* 0x0003e80000100800 */
[----:B------:R1:W-:Y:S01]  /*d780*/  STL [R1+0x2e0], R30 ;  /* 0x0002e01e01007387 */ /* 0x0003e20000100800 */
[----:B0-----:R-:W-:Y:S01]  /*d790*/  @!P0 IMAD.MOV.U32 R38, RZ, RZ, R34 ;  /* 0x000000ffff268224 */ /* 0x001fe200078e0022 */
[----:B--2---:R-:W-:Y:S02]  /*d7a0*/  IABS R34, R37 ;  /* 0x0000002500227213 */ /* 0x004fe40000000000 */
[-C--:B-1----:R-:W-:Y:S02]  /*d7b0*/  @!P0 LOP3.LUT R31, R31, R30.reuse, RZ, 0x3c, !PT ;  /* 0x0000001e1f1f8212 */ /* 0x082fe400078e3cff */
[----:B------:R-:W0:Y:S02]  /*d7c0*/  I2F.RP R44, R34 ;  /* 0x00000022002c7306 */ /* 0x000e240000209400 */
[----:B------:R-:W-:-:S02]  /*d7d0*/  @!P0 LOP3.LUT R30, R31, R30, RZ, 0x3c, !PT ;  /* 0x0000001e1f1e8212 */ /* 0x000fc400078e3cff */
[----:B------:R-:W-:Y:S02]  /*d7e0*/  PRMT R73, RZ, 0x7610, R73 ;  /* 0x00007610ff497816 */ /* 0x000fe40000000049 */
[----:B------:R-:W-:Y:S02]  /*d7f0*/  PRMT R71, RZ, 0x7610, R71 ;  /* 0x00007610ff477816 */ /* 0x000fe40000000047 */
[----:B------:R-:W-:-:S04]  /*d800*/  @!P0 LOP3.LUT R31, R31, R30, RZ, 0x3c, !PT ;  /* 0x0000001e1f1f8212 */ /* 0x000fc800078e3cff */
[----:B------:R1:W2:Y:S04]  /*d810*/  @!P0 LDG.E.U8 R71, desc[UR14][R38.64] ;  /* 0x0000000e26478981 */ /* 0x0002a8000c1e1100 */
[----:B------:R0:W2:Y:S01]  /*d820*/  @!P0 LDG.E.U8 R73, desc[UR14][R30.64] ;  /* 0x0000000e1e498981 */ /* 0x0000a2000c1e1100 */
[----:B-1----:R-:W-:Y:S02]  /*d830*/  IMAD R39, R32, 0x7, RZ ;  /* 0x0000000720277824 */ /* 0x002fe400078e02ff */
[----:B0-----:R-:W-:-:S03]  /*d840*/  VIADD R30, R124, 0xfffffff8 ;  /* 0xfffffff87c1e7836 */ /* 0x001fc60000000000 */
[----:B------:R-:W-:Y:S01]  /*d850*/  SHF.R.S32.HI R38, RZ, 0x1f, R39 ;  /* 0x0000001fff267819 */ /* 0x000fe20000011427 */
[----:B------:R-:W-:Y:S01]  /*d860*/  VIADD R51, R124, 0xffffff80 ;  /* 0xffffff807c337836 */ /* 0x000fe20000000000 */
[----:B------:R-:W0:Y:S01]  /*d870*/  MUFU.RCP R44, R44 ;  /* 0x0000002c002c7308 */ /* 0x000e220000001000 */
[----:B------:R-:W-:Y:S02]  /*d880*/  ISETP.GE.U32.AND P0, PT, R30, 0x7fffff79, PT ;  /* 0x7fffff791e00780c */ /* 0x000fe40003f06070 */
[C---:B------:R-:W-:Y:S02]  /*d890*/  IADD3 R30, P2, PT, R39.reuse, R0, RZ ;  /* 0x00000000271e7210 */ /* 0x040fe40007f5e0ff */
[----:B------:R-:W-:Y:S01]  /*d8a0*/  IADD3 R52, P3, PT, R39, R3, RZ ;  /* 0x0000000327347210 */ /* 0x000fe20007f7e0ff */
[----:B------:R-:W1:Y:S02]  /*d8b0*/  S2R R125, SR_TID.X ;  /* 0x00000000007d7919 */ /* 0x000e640000002100 */
[----:B------:R-:W-:Y:S01]  /*d8c0*/  IMAD.X R31, R38, 0x1, R2, P2 ;  /* 0x00000001261f7824 */ /* 0x000fe200010e0602 */
[----:B------:R-:W-:Y:S01]  /*d8d0*/  ISETP.GE.U32.AND P2, PT, R51, 0x7fffff01, PT ;  /* 0x7fffff013300780c */ /* 0x000fe20003f46070 */
[----:B------:R-:W-:-:S02]  /*d8e0*/  IMAD R51, R32, 0x7f, RZ ;  /* 0x0000007f20337824 */ /* 0x000fc400078e02ff */
[----:B------:R-:W-:Y:S01]  /*d8f0*/  IMAD.X R32, R38, 0x1, R4, P3 ;  /* 0x0000000126207824 */ /* 0x000fe200018e0604 */
[----:B------:R-:W-:Y:S01]  /*d900*/  PRMT R70, RZ, 0x7610, R70 ;  /* 0x00007610ff467816 */ /* 0x000fe20000000046 */
[----:B------:R-:W-:Y:S02]  /*d910*/  @!P0 IMAD.MOV.U32 R38, RZ, RZ, R52 ;  /* 0x000000ffff268224 */ /* 0x000fe400078e0034 */
[----:B------:R-:W-:Y:S01]  /*d920*/  @!P0 IMAD.MOV.U32 R39, RZ, RZ, R32 ;  /* 0x000000ffff278224 */ /* 0x000fe200078e0020 */
[----:B------:R-:W-:-:S04]  /*d930*/  PRMT R67, RZ, 0x7610, R67 ;  /* 0x00007610ff437816 */ /* 0x000fc80000000043 */
[----:B------:R0:W2:Y:S04]  /*d940*/  @!P0 LDG.E.U8 R70, desc[UR14][R38.64] ;  /* 0x0000000e26468981 */ /* 0x0000a8000c1e1100 */
[----:B------:R-:W2:Y:S01]  /*d950*/  @!P0 LDG.E.U8 R67, desc[UR14][R30.64] ;  /* 0x0000000e1e438981 */ /* 0x000ea2000c1e1100 */
[----:B0-----:R-:W-:-:S03]  /*d960*/  VIADD R39, R44, 0xffffffe ;  /* 0x0ffffffe2c277836 */ /* 0x001fc60000000000 */
[----:B------:R0:W-:Y:S01]  /*d970*/  STL [R1+0x98], R52 ;  /* 0x0000983401007387 */ /* 0x0001e20000100800 */
[----:B------:R-:W-:Y:S02]  /*d980*/  SHF.R.S32.HI R38, RZ, 0x1f, R51 ;  /* 0x0000001fff267819 */ /* 0x000fe40000011433 */
[----:B------:R-:W1:Y:S01]  /*d990*/  F2I.FTZ.U32.TRUNC.NTZ R39, R39 ;  /* 0x0000002700277305 */ /* 0x000e62000021f000 */
[----:B0-----:R-:W-:-:S05]  /*d9a0*/  IADD3 R52, P0, PT, R51, R0, RZ ;  /* 0x0000000033347210 */ /* 0x001fca0007f1e0ff */
[----:B------:R-:W-:Y:S01]  /*d9b0*/  IMAD.X R53, R38, 0x1, R2, P0 ;  /* 0x0000000126357824 */ /* 0x000fe200000e0602 */
[----:B------:R-:W-:Y:S02]  /*d9c0*/  IADD3 R51, P0, PT, R51, R3, RZ ;  /* 0x0000000333337210 */ /* 0x000fe40007f1e0ff */
[----:B-1----:R-:W-:Y:S01]  /*d9d0*/  SHF.R.U32.HI R44, RZ, 0x7, R125 ;  /* 0x00000007ff2c7819 */ /* 0x002fe2000001167d */
[----:B------:R-:W-:Y:S02]  /*d9e0*/  IMAD.SHL.U32 R40, R40, 0x20, RZ ;  /* 0x0000002028287824 */ /* 0x000fe400078e00ff */
[----:B------:R-:W-:Y:S02]  /*d9f0*/  IMAD.X R101, R38, 0x1, R4, P0 ;  /* 0x0000000126657824 */ /* 0x000fe400000e0604 */
[----:B------:R-:W-:Y:S01]  /*da00*/  IMAD.MOV R38, RZ, RZ, -R39 ;  /* 0x000000ffff267224 */ /* 0x000fe200078e0a27 */
[----:B------:R-:W-:Y:S01]  /*da10*/  SGXT.U32 R44, R44, 0x1 ;  /* 0x000000012c2c781a */ /* 0x000fe20000000000 */
[----:B------:R0:W-:Y:S03]  /*da20*/  STS.U8 [R102+UR4+0x8f00], R35 ;  /* 0x008f002366007988 */ /* 0x0001e60008000004 */
[----:B------:R-:W-:Y:S01]  /*da30*/  LOP3.LUT R44, R40, R44, RZ, 0xfc, !PT ;  /* 0x0000002c282c7212 */ /* 0x000fe200078efcff */
[----:B------:R-:W-:Y:S04]  /*da40*/  STL [R1+0x204], R52 ;  /* 0x0002043401007387 */ /* 0x000fe80000100800 */
[----:B------:R-:W-:Y:S01]  /*da50*/  STL [R1+0x200], R53 ;  /* 0x0002003501007387 */ /* 0x000fe20000100800 */
[----:B0-----:R-:W-:-:S02]  /*da60*/  IMAD R35, R38, R34, RZ ;  /* 0x0000002226237224 */ /* 0x001fc400078e02ff */
[----:B------:R-:W-:Y:S01]  /*da70*/  IMAD.MOV.U32 R38, RZ, RZ, RZ ;  /* 0x000000ffff267224 */ /* 0x000fe200078e00ff */
[----:B------:R-:W-:Y:S03]  /*da80*/  STL [R1+0x244], R51 ;  /* 0x0002443301007387 */ /* 0x000fe60000100800 */
[----:B------:R-:W-:Y:S01]  /*da90*/  IMAD.HI.U32 R35, R39, R35, R38 ;  /* 0x0000002327237227 */ /* 0x000fe200078e0026 */
[----:B------:R-:W-:Y:S04]  /*daa0*/  STL [R1+0x240], R101 ;  /* 0x0002406501007387 */ /* 0x000fe80000100800 */
[----:B------:R0:W-:Y:S02]  /*dab0*/  STL [R1+0xa30], R40 ;  /* 0x000a302801007387 */ /* 0x0001e40000100800 */
[----:B0-----:R-:W-:-:S05]  /*dac0*/  IABS R40, R44 ;  /* 0x0000002c00287213 */ /* 0x001fca0000000000 */
[----:B------:R-:W-:-:S04]  /*dad0*/  IMAD.HI.U32 R38, R35, R40, RZ ;  /* 0x0000002823267227 */ /* 0x000fc800078e00ff */
[----:B------:R-:W-:-:S04]  /*dae0*/  IMAD.MOV R38, RZ, RZ, -R38 ;  /* 0x000000ffff267224 */ /* 0x000fc800078e0a26 */
[----:B------:R-:W-:Y:S01]  /*daf0*/  IMAD R40, R34, R38, R40 ;  /* 0x0000002622287224 */ /* 0x000fe200078e0228 */
[----:B------:R-:W-:Y:S01]  /*db00*/  LOP3.LUT R38, R44, 0x2, RZ, 0xfc, !PT ;  /* 0x000000022c267812 */ /* 0x000fe200078efcff */
[----:B------:R-:W-:Y:S03]  /*db10*/  STS.U8 [R102+UR4+0x1300], R41 ;  /* 0x0013002966007988 */ /* 0x000fe60008000004 */
[----:B------:R-:W-:Y:S01]  /*db20*/  IABS R39, R38 ;  /* 0x0000002600277213 */ /* 0x000fe20000000000 */
[----:B------:R0:W-:Y:S04]  /*db30*/  STS.U8 [R102+UR4+0x9300], R36 ;  /* 0x0093002466007988 */ /* 0x0001e80008000004 */
[----:B0-----:R-:W-:-:S04]  /*db40*/  IMAD.HI.U32 R36, R35, R39, RZ ;  /* 0x0000002723247227 */ /* 0x001fc800078e00ff */
[----:B------:R-:W-:-:S04]  /*db50*/  IMAD.MOV R36, RZ, RZ, -R36 ;  /* 0x000000ffff247224 */ /* 0x000fc800078e0a24 */
[----:B------:R-:W-:Y:S01]  /*db60*/  IMAD R39, R34, R36, R39 ;  /* 0x0000002422277224 */ /* 0x000fe200078e0227 */
[----:B------:R-:W-:-:S04]  /*db70*/  LOP3.LUT R41, R44, 0x4, RZ, 0xfc, !PT ;  /* 0x000000042c297812 */ /* 0x000fc800078efcff */
[C---:B------:R-:W-:Y:S02]  /*db80*/  ISETP.GT.U32.AND P6, PT, R34.reuse, R39, PT ;  /* 0x000000272200720c */ /* 0x040fe40003fc4070 */
[----:B------:R-:W-:Y:S02]  /*db90*/  ISETP.GT.U32.AND P0, PT, R34, R40, PT ;  /* 0x000000282200720c */ /* 0x000fe40003f04070 */
[----:B------:R-:W-:Y:S02]  /*dba0*/  ISETP.GE.AND P5, PT, R38, RZ, PT ;  /* 0x000000ff2600720c */ /* 0x000fe40003fa6270 */
[----:B------:R-:W-:Y:S01]  /*dbb0*/  IABS R38, R41 ;  /* 0x0000002900267213 */ /* 0x000fe20000000000 */
[----:B------:R0:W-:Y:S04]  /*dbc0*/  STS.U8 [R102+UR4+0x1700], R43 ;  /* 0x0017002b66007988 */ /* 0x0001e80008000004 */
[----:B------:R-:W-:-:S04]  /*dbd0*/  IMAD.HI.U32 R36, R35, R38, RZ ;  /* 0x0000002623247227 */ /* 0x000fc800078e00ff */
[----:B------:R-:W-:Y:S02]  /*dbe0*/  @!P6 IMAD.IADD R39, R39, 0x1, -R34 ;  /* 0x000000012727e824 */ /* 0x000fe400078e0a22 */
[----:B------:R-:W-:Y:S01]  /*dbf0*/  IMAD.MOV R36, RZ, RZ, -R36 ;  /* 0x000000ffff247224 */ /* 0x000fe200078e0a24 */
[----:B0-----:R-:W-:Y:S01]  /*dc00*/  LOP3.LUT R43, R44, 0x6, RZ, 0xfc, !PT ;  /* 0x000000062c2b7812 */ /* 0x001fe200078efcff */
[----:B------:R-:W-:Y:S01]  /*dc10*/  @!P0 IMAD.IADD R40, R40, 0x1, -R34 ;  /* 0x0000000128288824 */ /* 0x000fe200078e0a22 */
[C---:B------:R-:W-:Y:S01]  /*dc20*/  ISETP.GT.U32.AND P6, PT, R34.reuse, R39, PT ;  /* 0x000000272200720c */ /* 0x040fe20003fc4070 */
[C---:B------:R-:W-:Y:S01]  /*dc30*/  IMAD R38, R34.reuse, R36, R38 ;  /* 0x0000002422267224 */ /* 0x040fe200078e0226 */
[----:B------:R-:W-:Y:S02]  /*dc40*/  PRMT R86, RZ, 0x7610, R86 ;  /* 0x00007610ff567816 */ /* 0x000fe40000000056 */
[----:B------:R-:W-:Y:S02]  /*dc50*/  IABS R36, R43 ;  /* 0x0000002b00247213 */ /* 0x000fe40000000000 */
[----:B------:R-:W-:-:S02]  /*dc60*/  ISETP.GT.U32.AND P4, PT, R34, R40, PT ;  /* 0x000000282200720c */ /* 0x000fc40003f84070 */
[----:B------:R-:W-:Y:S01]  /*dc70*/  ISETP.GE.AND P3, PT, R41, RZ, PT ;  /* 0x000000ff2900720c */ /* 0x000fe20003f66270 */
[----:B------:R-:W-:Y:S01]  /*dc80*/  IMAD.HI.U32 R41, R35, R36, RZ ;  /* 0x0000002423297227 */ /* 0x000fe200078e00ff */
[----:B------:R0:W2:Y:S01]  /*dc90*/  @!P2 LDG.E.U8 R86, desc[UR14][R52.64] ;  /* 0x0000000e3456a981 */ /* 0x0000a2000c1e1100 */
[----:B------:R-:W-:Y:S02]  /*dca0*/  PRMT R85, RZ, 0x7610, R85 ;  /* 0x00007610ff557816 */ /* 0x000fe40000000055 */
[----:B------:R-:W-:Y:S02]  /*dcb0*/  IMAD.MOV R41, RZ, RZ, -R41 ;  /* 0x000000ffff297224 */ /* 0x000fe400078e0a29 */
[----:B------:R-:W-:Y:S02]  /*dcc0*/  @!P6 IMAD.IADD R39, R39, 0x1, -R34 ;  /* 0x000000012727e824 */ /* 0x000fe400078e0a22 */
[----:B0-----:R-:W-:Y:S02]  /*dcd0*/  @!P2 IMAD.MOV.U32 R52, RZ, RZ, R51 ;  /* 0x000000ffff34a224 */ /* 0x001fe400078e0033 */
[----:B------:R-:W-:-:S02]  /*dce0*/  @!P2 IMAD.MOV.U32 R53, RZ, RZ, R101 ;  /* 0x000000ffff35a224 */ /* 0x000fc400078e0065 */
[----:B------:R-:W-:-:S03]  /*dcf0*/  IMAD R36, R34, R41, R36 ;  /* 0x0000002922247224 */ /* 0x000fc600078e0224 */
[----:B------:R0:W2:Y:S01]  /*dd00*/  @!P2 LDG.E.U8 R85, desc[UR14][R52.64] ;  /* 0x0000000e3455a981 */ /* 0x0000a2000c1e1100 */
[----:B------:R-:W-:Y:S01]  /*dd10*/  @!P4 IMAD.IADD R40, R40, 0x1, -R34 ;  /* 0x000000012828c824 */ /* 0x000fe200078e0a22 */
[C---:B------:R-:W-:Y:S02]  /*dd20*/  ISETP.GE.AND P4, PT, R44.reuse, RZ, PT ;  /* 0x000000ff2c00720c */ /* 0x040fe40003f86270 */
[----:B------:R-:W-:Y:S01]  /*dd30*/  LOP3.LUT R41, R44, 0x8, RZ, 0xfc, !PT ;  /* 0x000000082c297812 */ /* 0x000fe200078efcff */
[----:B0-----:R-:W-:-:S04]  /*dd40*/  IMAD.MOV.U32 R53, RZ, RZ, R39 ;  /* 0x000000ffff357224 */ /* 0x001fc800078e0027 */
[----:B------:R-:W-:Y:S01]  /*dd50*/  @!P5 IMAD.MOV R53, RZ, RZ, -R53 ;  /* 0x000000ffff35d224 */ /* 0x000fe200078e0a35 */
[----:B------:R-:W-:Y:S02]  /*dd60*/  ISETP.GT.U32.AND P5, PT, R34, R36, PT ;  /* 0x000000242200720c */ /* 0x000fe40003fa4070 */
[----:B------:R-:W-:Y:S01]  /*dd70*/  ISETP.GE.AND P2, PT, R43, RZ, PT ;  /* 0x000000ff2b00720c */ /* 0x000fe20003f46270 */
[----:B---3--:R-:W-:Y:S01]  /*dd80*/  STS.U8 [R102+UR4+0x9700], R42 ;  /* 0x0097002a66007988 */ /* 0x008fe20008000004 */
[----:B------:R-:W-:-:S03]  /*dd90*/  IABS R43, R41 ;  /* 0x00000029002b7213 */ /* 0x000fc60000000000 */
[----:B------:R0:W-:Y:S01]  /*dda0*/  STS.U8 [R102+UR4+0x1b00], R46 ;  /* 0x001b002e66007988 */ /* 0x0001e20008000004 */
[----:B------:R-:W-:Y:S01]  /*ddb0*/  ISETP.GE.AND P0, PT, R41, RZ, PT ;  /* 0x000000ff2900720c */ /* 0x000fe20003f06270 */
[----:B------:R-:W-:-:S04]  /*ddc0*/  IMAD.HI.U32 R41, R35, R43, RZ ;  /* 0x0000002b23297227 */ /* 0x000fc800078e00ff */
[----:B0-----:R-:W-:Y:S02]  /*ddd0*/  IMAD.MOV.U32 R46, RZ, RZ, R40 ;  /* 0x000000ffff2e7224 */ /* 0x001fe400078e0028 */
[----:B------:R-:W-:Y:S02]  /*dde0*/  IMAD.MOV R41, RZ, RZ, -R41 ;  /* 0x000000ffff297224 */ /* 0x000fe400078e0a29 */
[----:B------:R-:W-:Y:S01]  /*ddf0*/  @!P4 IMAD.MOV R46, RZ, RZ, -R46 ;  /* 0x000000ffff2ec224 */ /* 0x000fe200078e0a2e */
[----:B------:R-:W-:Y:S01]  /*de00*/  ISETP.GT.U32.AND P4, PT, R34, R38, PT ;  /* 0x000000262200720c */ /* 0x000fe20003f84070 */
[----:B------:R-:W-:Y:S02]  /*de10*/  @!P5 IMAD.IADD R36, R36, 0x1, -R34 ;  /* 0x000000012424d824 */ /* 0x000fe400078e0a22 */
[----:B------:R-:W-:Y:S01]  /*de20*/  IMAD R43, R34, R41, R43 ;  /* 0x00000029222b7224 */ /* 0x000fe200078e022b */
[----:B------:R-:W-:Y:S02]  /*de30*/  LOP3.LUT R41, R44, 0xa, RZ, 0xfc, !PT ;  /* 0x0000000a2c297812 */ /* 0x000fe400078efcff */
[----:B------:R-:W-:-:S02]  /*de40*/  ISETP.GT.U32.AND P5, PT, R34, R36, PT ;  /* 0x000000242200720c */ /* 0x000fc40003fa4070 */
[----:B------:R-:W-:-:S05]  /*de50*/  IABS R42, R41 ;  /* 0x00000029002a7213 */ /* 0x000fca0000000000 */
[----:B------:R-:W-:Y:S02]  /*de60*/  @!P4 IMAD.IADD R38, R38, 0x1, -R34 ;  /* 0x000000012626c824 */ /* 0x000fe400078e0a22 */
[----:B------:R-:W-:-:S03]  /*de70*/  IMAD.HI.U32 R40, R35, R42, RZ ;  /* 0x0000002a23287227 */ /* 0x000fc600078e00ff */
[----:B------:R-:W-:Y:S01]  /*de80*/  ISETP.GT.U32.AND P4, PT, R34, R38, PT ;  /* 0x000000262200720c */ /* 0x000fe20003f84070 */
[----:B------:R-:W-:Y:S02]  /*de90*/  IMAD.MOV R40, RZ, RZ, -R40 ;  /* 0x000000ffff287224 */ /* 0x000fe400078e0a28 */
[----:B------:R-:W-:Y:S02]  /*dea0*/  @!P5 IMAD.IADD R36, R36, 0x1, -R34 ;  /* 0x000000012424d824 */ /* 0x000fe400078e0a22 */
[----:B------:R-:W-:Y:S02]  /*deb0*/  IMAD R42, R34, R40, R42 ;  /* 0x00000028222a7224 */ /* 0x000fe400078e022a */
[----:B------:R-:W-:Y:S01]  /*dec0*/  IMAD.MOV.U32 R51, RZ, RZ, R36 ;  /* 0x000000ffff337224 */ /* 0x000fe200078e0024 */
[----:B------:R-:W-:Y:S02]  /*ded0*/  ISETP.GE.AND P6, PT, R41, RZ, PT ;  /* 0x000000ff2900720c */ /* 0x000fe40003fc6270 */
[----:B------:R-:W-:Y:S01]  /*dee0*/  LOP3.LUT R41, R44, 0xc, RZ, 0xfc, !PT ;  /* 0x0000000c2c297812 */ /* 0x000fe200078efcff */
[----:B------:R-:W-:Y:S01]  /*def0*/  @!P2 IMAD.MOV R51, RZ, RZ, -R51 ;  /* 0x000000ffff33a224 */ /* 0x000fe200078e0a33 */
[----:B------:R-:W-:Y:S01]  /*df00*/  ISETP.GT.U32.AND P2, PT, R34, R42, PT ;  /* 0x0000002a2200720c */ /* 0x000fe20003f44070 */
[----:B------:R-:W-:Y:S01]  /*df10*/  @!P4 IMAD.IADD R38, R38, 0x1, -R34 ;  /* 0x000000012626c824 */ /* 0x000fe200078e0a22 */
[----:B------:R-:W-:-:S03]  /*df20*/  IABS R40, R41 ;  /* 0x0000002900287213 */ /* 0x000fc60000000000 */
[----:B------:R-:W-:Y:S02]  /*df30*/  IMAD.MOV.U32 R52, RZ, RZ, R38 ;  /* 0x000000ffff347224 */ /* 0x000fe400078e0026 */
[----:B------:R-:W-:-:S04]  /*df40*/  IMAD.HI.U32 R39, R35, R40, RZ ;  /* 0x0000002823277227 */ /* 0x000fc800078e00ff */
[----:B------:R-:W-:Y:S01]  /*df50*/  @!P3 IMAD.MOV R52, RZ, RZ, -R52 ;  /* 0x000000ffff34b224 */ /* 0x000fe200078e0a34 */
[----:B------:R-:W-:Y:S01]  /*df60*/  ISETP.GT.U32.AND P3, PT, R34, R43, PT ;  /* 0x0000002b2200720c */ /* 0x000fe20003f64070 */
[----:B------:R-:W-:Y:S02]  /*df70*/  IMAD.MOV R39, RZ, RZ, -R39 ;  /* 0x000000ffff277224 */ /* 0x000fe400078e0a27 */
[----:B------:R-:W-:Y:S02]  /*df80*/  @!P2 IMAD.IADD R42, R42, 0x1, -R34 ;  /* 0x000000012a2aa824 */ /* 0x000fe400078e0a22 */
[----:B------:R-:W-:Y:S01]  /*df90*/  IMAD R40, R34, R39, R40 ;  /* 0x0000002722287224 */ /* 0x000fe200078e0228 */
[----:B------:R-:W-:Y:S02]  /*dfa0*/  LOP3.LUT R39, R44, 0xe, RZ, 0xfc, !PT ;  /* 0x0000000e2c277812 */ /* 0x000fe400078efcff */
[----:B------:R-:W-:Y:S02]  /*dfb0*/  ISETP.GT.U32.AND P2, PT, R34, R42, PT ;  /* 0x0000002a2200720c */ /* 0x000fe40003f44070 */
[----:B------:R-:W-:-:S02]  /*dfc0*/  ISETP.GE.AND P4, PT, R41, RZ, PT ;  /* 0x000000ff2900720c */ /* 0x000fc40003f86270 */
[----:B------:R-:W-:Y:S01]  /*dfd0*/  IABS R41, R39 ;  /* 0x0000002700297213 */ /* 0x000fe20000000000 */
[----:B------:R-:W-:-:S04]  /*dfe0*/  @!P3 IMAD.IADD R43, R43, 0x1, -R34 ;  /* 0x000000012b2bb824 */ /* 0x000fc800078e0a22 */
[----:B------:R-:W-:Y:S01]  /*dff0*/  IMAD.HI.U32 R38, R35, R41, RZ ;  /* 0x0000002923267227 */ /* 0x000fe200078e00ff */
[----:B------:R-:W-:Y:S01]  /*e000*/  ISETP.GT.U32.AND P3, PT, R34, R43, PT ;  /* 0x0000002b2200720c */ /* 0x000fe20003f64070 */
[----:B------:R-:W-:Y:S02]  /*e010*/  STS.U8 [R102+UR4+0x9b00], R47 ;  /* 0x009b002f66007988 */ /* 0x000fe40008000004 */
[----:B------:R-:W-:Y:S02]  /*e020*/  IMAD.MOV R38, RZ, RZ, -R38 ;  /* 0x000000ffff267224 */ /* 0x000fe400078e0a26 */
[----:B------:R-:W-:Y:S01]  /*e030*/  @!P2 IMAD.IADD R42, R42, 0x1, -R34 ;  /* 0x000000012a2aa824 */ /* 0x000fe200078e0a22 */
[----:B------:R-:W-:Y:S01]  /*e040*/  STS.U8 [R102+UR4+0x1f00], R48 ;  /* 0x001f003066007988 */ /* 0x000fe20008000004 */
[----:B------:R-:W-:-:S03]  /*e050*/  IMAD R41, R34, R38, R41 ;  /* 0x0000002622297224 */ /* 0x000fc600078e0229 */
[----:B------:R0:W-:Y:S01]  /*e060*/  STS.U8 [R102+UR4+0x9f00], R49 ;  /* 0x009f003166007988 */ /* 0x0001e20008000004 */
[----:B------:R-:W-:Y:S01]  /*e070*/  LOP3.LUT R38, R44, 0x10, RZ, 0xfc, !PT ;  /* 0x000000102c267812 */ /* 0x000fe200078efcff */
[----:B0-----:R-:W-:-:S04]  /*e080*/  IMAD.MOV.U32 R49, RZ, RZ, R42 ;  /* 0x000000ffff317224 */ /* 0x001fc800078e002a */
[----:B------:R-:W-:Y:S01]  /*e090*/  @!P6 IMAD.MOV R49, RZ, RZ, -R49 ;  /* 0x000000ffff31e224 */ /* 0x000fe200078e0a31 */
[----:B------:R-:W-:Y:S01]  /*e0a0*/  ISETP.GT.U32.AND P6, PT, R34, R41, PT ;  /* 0x000000292200720c */ /* 0x000fe20003fc4070 */
[----:B------:R-:W-:Y:S01]  /*e0b0*/  @!P3 IMAD.IADD R43, R43, 0x1, -R34 ;  /* 0x000000012b2bb824 */ /* 0x000fe200078e0a22 */
[----:B------:R-:W-:Y:S02]  /*e0c0*/  ISETP.GE.AND P5, PT, R39, RZ, PT ;  /* 0x000000ff2700720c */ /* 0x000fe40003fa6270 */
[----:B------:R-:W-:Y:S01]  /*e0d0*/  IABS R39, R38 ;  /* 0x0000002600277213 */ /* 0x000fe20000000000 */
[----:B------:R0:W-:Y:S04]  /*e0e0*/  STS.U8 [R102+UR4+0x2300], R50 ;  /* 0x0023003266007988 */ /* 0x0001e80008000004 */
[----:B------:R-:W-:-:S04]  /*e0f0*/  IMAD.HI.U32 R36, R35, R39, RZ ;  /* 0x0000002723247227 */ /* 0x000fc800078e00ff */
[----:B0-----:R-:W-:Y:S02]  /*e100*/  IMAD.MOV.U32 R50, RZ, RZ, R43 ;  /* 0x000000ffff327224 */ /* 0x001fe400078e002b */
[----:B------:R-:W-:Y:S02]  /*e110*/  IMAD.MOV R36, RZ, RZ, -R36 ;  /* 0x000000ffff247224 */ /* 0x000fe400078e0a24 */
[----:B------:R-:W-:Y:S01]  /*e120*/  @!P0 IMAD.MOV R50, RZ, RZ, -R50 ;  /* 0x000000ffff328224 */ /* 0x000fe200078e0a32 */
[C---:B------:R-:W-:Y:S01]  /*e130*/  ISETP.GT.U32.AND P0, PT, R34.reuse, R40, PT ;  /* 0x000000282200720c */ /* 0x040fe20003f04070 */
[----:B------:R-:W-:Y:S02]  /*e140*/  @!P6 IMAD.IADD R41, R41, 0x1, -R34 ;  /* 0x000000012929e824 */ /* 0x000fe400078e0a22 */
[----:B------:R-:W-:Y:S01]  /*e150*/  IMAD R39, R34, R36, R39 ;  /* 0x0000002422277224 */ /* 0x000fe200078e0227 */
[----:B------:R-:W-:Y:S02]  /*e160*/  LOP3.LUT R36, R44, 0x12, RZ, 0xfc, !PT ;  /* 0x000000122c247812 */ /* 0x000fe400078efcff */
[----:B------:R-:W-:-:S02]  /*e170*/  ISETP.GT.U32.AND P6, PT, R34, R41, PT ;  /* 0x000000292200720c */ /* 0x000fc40003fc4070 */
[----:B------:R-:W-:Y:S02]  /*e180*/  ISETP.GE.AND P3, PT, R38, RZ, PT ;  /* 0x000000ff2600720c */ /* 0x000fe40003f66270 */
[----:B------:R-:W-:Y:S02]  /*e190*/  IABS R38, R36 ;  /* 0x0000002400267213 */ /* 0x000fe40000000000 */
[----:B------:R-:W-:Y:S01]  /*e1a0*/  ISETP.GE.AND P2, PT, R36, RZ, PT ;  /* 0x000000ff2400720c */ /* 0x000fe20003f46270 */
[----:B------:R-:W-:Y:S02]  /*e1b0*/  @!P0 IMAD.IADD R40, R40, 0x1, -R34 ;  /* 0x0000000128288824 */ /* 0x000fe400078e0a22 */
[----:B------:R-:W-:Y:S01]  /*e1c0*/  IMAD.HI.U32 R36, R35, R38, RZ ;  /* 0x0000002623247227 */ /* 0x000fe200078e00ff */
[----:B------:R-:W-:Y:S02]  /*e1d0*/  LOP3.LUT R43, R44, 0x14, RZ, 0xfc, !PT ;  /* 0x000000142c2b7812 */ /* 0x000fe400078efcff */
[----:B------:R-:W-:Y:S01]  /*e1e0*/  ISETP.GT.U32.AND P0, PT, R34, R40, PT ;  /* 0x000000282200720c */ /* 0x000fe20003f04070 */
[----:B------:R-:W-:-:S02]  /*e1f0*/  IMAD.MOV R36, RZ, RZ, -R36 ;  /* 0x000000ffff247224 */ /* 0x000fc400078e0a24 */
[----:B------:R-:W-:Y:S02]  /*e200*/  @!P6 IMAD.IADD R41, R41, 0x1, -R34 ;  /* 0x000000012929e824 */ /* 0x000fe400078e0a22 */
[----:B------:R-:W-:Y:S01]  /*e210*/  IMAD R38, R34, R36, R38 ;  /* 0x0000002422267224 */ /* 0x000fe200078e0226 */
[----:B------:R-:W-:Y:S01]  /*e220*/  IABS R36, R43 ;  /* 0x0000002b00247213 */ /* 0x000fe20000000000 */
[----:B------:R-:W-:-:S04]  /*e230*/  IMAD.MOV.U32 R47, RZ, RZ, R41 ;  /* 0x000000ffff2f7224 */ /* 0x000fc800078e0029 */
[----:B------:R-:W-:Y:S01]  /*e240*/  @!P5 IMAD.MOV R47, RZ, RZ, -R47 ;  /* 0x000000ffff2fd224 */ /* 0x000fe200078e0a2f */
[----:B------:R-:W-:Y:S01]  /*e250*/  ISETP.GT.U32.AND P5, PT, R34, R38, PT ;  /* 0x000000262200720c */ /* 0x000fe20003fa4070 */
[----:B------:R-:W-:-:S04]  /*e260*/  IMAD.HI.U32 R42, R35, R36, RZ ;  /* 0x00000024232a7227 */ /* 0x000fc800078e00ff */
[----:B------:R-:W-:Y:S02]  /*e270*/  @!P0 IMAD.IADD R40, R40, 0x1, -R34 ;  /* 0x0000000128288824 */ /* 0x000fe400078e0a22 */
[----:B------:R-:W-:Y:S02]  /*e280*/  IMAD.MOV R42, RZ, RZ, -R42 ;  /* 0x000000ffff2a7224 */ /* 0x000fe400078e0a2a */
[----:B------:R-:W-:Y:S02]  /*e290*/  IMAD.MOV.U32 R48, RZ, RZ, R40 ;  /* 0x000000ffff307224 */ /* 0x000fe400078e0028 */
[C---:B------:R-:W-:Y:S02]  /*e2a0*/  IMAD R36, R34.reuse, R42, R36 ;  /* 0x0000002a22247224 */ /* 0x040fe400078e0224 */
[----:B------:R-:W-:Y:S01]  /*e2b0*/  @!P4 IMAD.MOV R48, RZ, RZ, -R48 ;  /* 0x000000ffff30c224 */ /* 0x000fe200078e0a30 */
[----:B------:R-:W-:Y:S01]  /*e2c0*/  ISETP.GT.U32.AND P4, PT, R34, R39, PT ;  /* 0x000000272200720c */ /* 0x000fe20003f84070 */
[----:B------:R-:W-:Y:S01]  /*e2d0*/  @!P5 IMAD.IADD R38, R38, 0x1, -R34 ;  /* 0x000000012626d824 */ /* 0x000fe200078e0a22 */
[----:B------:R-:W-:-:S02]  /*e2e0*/  ISETP.GT.U32.AND P5, PT, R34, R36, PT ;  /* 0x000000242200720c */ /* 0x000fc40003fa4070 */
[----:B------:R-:W-:-:S04]  /*e2f0*/  LOP3.LUT R42, R44, 0x16, RZ, 0xfc, !PT ;  /* 0x000000162c2a7812 */ /* 0x000fc800078efcff */
[----:B------:R-:W-:-:S05]  /*e300*/  IABS R40, R42 ;  /* 0x0000002a00287213 */ /* 0x000fca0000000000 */
[--C-:B------:R-:W-:Y:S02]  /*e310*/  @!P4 IMAD.IADD R39, R39, 0x1, -R34.reuse ;  /* 0x000000012727c824 */ /* 0x100fe400078e0a22 */
[----:B------:R-:W-:Y:S01]  /*e320*/  @!P5 IMAD.IADD R36, R36, 0x1, -R34 ;  /* 0x000000012424d824 */ /* 0x000fe200078e0a22 */
[----:B------:R-:W-:Y:S01]  /*e330*/  ISETP.GE.AND P6, PT, R42, RZ, PT ;  /* 0x000000ff2a00720c */ /* 0x000fe20003fc6270 */
[----:B------:R-:W-:Y:S01]  /*e340*/  IMAD.HI.U32 R42, R35, R40, RZ ;  /* 0x00000028232a7227 */ /* 0x000fe200078e00ff */
[C---:B------:R-:W-:Y:S02]  /*e350*/  ISETP.GT.U32.AND P4, PT, R34.reuse, R39, PT ;  /* 0x000000272200720c */ /* 0x040fe40003f84070 */
[----:B------:R-:W-:Y:S01]  /*e360*/  ISETP.GT.U32.AND P5, PT, R34, R36, PT ;  /* 0x000000242200720c */ /* 0x000fe20003fa4070 */
[----:B------:R-:W-:Y:S01]  /*e370*/  IMAD.MOV R42, RZ, RZ, -R42 ;  /* 0x000000ffff2a7224 */ /* 0x000fe200078e0a2a */
[----:B------:R-:W-:-:S03]  /*e380*/  LOP3.LUT R41, R44, 0x18, RZ, 0xfc, !PT ;  /* 0x000000182c297812 */ /* 0x000fc600078efcff */
[----:B------:R-:W-:Y:S01]  /*e390*/  IMAD R40, R34, R42, R40 ;  /* 0x0000002a22287224 */ /* 0x000fe200078e0228 */
[----:B------:R-:W-:-:S05]  /*e3a0*/  IABS R42, R41 ;  /* 0x00000029002a7213 */ /* 0x000fca0000000000 */
[----:B------:R-:W-:Y:S01]  /*e3b0*/  @!P4 IMAD.IADD R39, R39, 0x1, -R34 ;  /* 0x000000012727c824 */ /* 0x000fe200078e0a22 */
[----:B------:R-:W-:Y:S01]  /*e3c0*/  ISETP.GE.AND P4, PT, R41, RZ, PT ;  /* 0x000000ff2900720c */ /* 0x000fe20003f86270 */
[----:B------:R-:W-:Y:S01]  /*e3d0*/  IMAD.HI.U32 R41, R35, R42, RZ ;  /* 0x0000002a23297227 */ /* 0x000fe200078e00ff */
[----:B------:R-:W-:-:S03]  /*e3e0*/  ISETP.GE.AND P0, PT, R43, RZ, PT ;  /* 0x000000ff2b00720c */ /* 0x000fc60003f06270 */
[----:B------:R-:W-:Y:S01]  /*e3f0*/  @!P5 IMAD.IADD R36, R36, 0x1, -R34 ;  /* 0x000000012424d824 */ /* 0x000fe200078e0a22 */
[C---:B------:R-:W-:Y:S01]  /*e400*/  ISETP.GT.U32.AND P5, PT, R34.reuse, R40, PT ;  /* 0x000000282200720c */ /* 0x040fe20003fa4070 */
[----:B------:R0:W-:Y:S01]  /*e410*/  STS.U8 [R102+UR4+0xa300], R54 ;  /* 0x00a3003666007988 */ /* 0x0001e20008000004 */
[----:B------:R-:W-:Y:S02]  /*e420*/  IMAD.MOV R41, RZ, RZ, -R41 ;  /* 0x000000ffff297224 */ /* 0x000fe400078e0a29 */
[----:B------:R-:W-:Y:S02]  /*e430*/  IMAD.MOV.U32 R43, RZ, RZ, R39 ;  /* 0x000000ffff2b7224 */ /* 0x000fe400078e0027 */
[----:B------:R-:W-:Y:S02]  /*e440*/  IMAD R42, R34, R41, R42 ;  /* 0x00000029222a7224 */ /* 0x000fe400078e022a */
[----:B------:R-:W-:Y:S01]  /*e450*/  @!P3 IMAD.MOV R43, RZ, RZ, -R43 ;  /* 0x000000ffff2bb224 */ /* 0x000fe200078e0a2b */
[----:B0-----:R-:W-:-:S02]  /*e460*/  LOP3.LUT R54, R44, 0x1a, RZ, 0xfc, !PT ;  /* 0x0000001a2c367812 */ /* 0x001fc400078efcff */
[----:B------:R-:W-:Y:S02]  /*e470*/  ISETP.GT.U32.AND P3, PT, R34, R38, PT ;  /* 0x000000262200720c */ /* 0x000fe40003f64070 */
[----:B------:R-:W-:Y:S01]  /*e480*/  IABS R41, R54 ;  /* 0x0000003600297213 */ /* 0x000fe20000000000 */
[----:B------:R-:W-:Y:S01]  /*e490*/  @!P5 IMAD.IADD R40, R40, 0x1, -R34 ;  /* 0x000000012828d824 */ /* 0x000fe200078e0a22 */
[----:B------:R-:W-:-:S03]  /*e4a0*/  ISETP.GT.U32.AND P5, PT, R34, R42, PT ;  /* 0x0000002a2200720c */ /* 0x000fc60003fa4070 */
[----:B------:R-:W-:Y:S01]  /*e4b0*/  IMAD.HI.U32 R39, R35, R41, RZ ;  /* 0x0000002923277227 */ /* 0x000fe200078e00ff */
[----:B------:R0:W-:Y:S03]  /*e4c0*/  STS.U8 [R102+UR4+0x2700], R55 ;  /* 0x0027003766007988 */ /* 0x0001e60008000004 */
[----:B------:R-:W-:Y:S02]  /*e4d0*/  IMAD.MOV R39, RZ, RZ, -R39 ;  /* 0x000000ffff277224 */ /* 0x000fe400078e0a27 */
[----:B------:R-:W-:Y:S02]  /*e4e0*/  @!P3 IMAD.IADD R38, R38, 0x1, -R34 ;  /* 0x000000012626b824 */ /* 0x000fe400078e0a22 */
[----:B------:R-:W-:Y:S01]  /*e4f0*/  IMAD R41, R34, R39, R41 ;  /* 0x0000002722297224 */ /* 0x000fe200078e0229 */
[----:B0-----:R-:W-:Y:S01]  /*e500*/  LOP3.LUT R55, R44, 0x1c, RZ, 0xfc, !PT ;  /* 0x0000001c2c377812 */ /* 0x001fe200078efcff */
[----:B------:R0:W-:Y:S03]  /*e510*/  STS.U8 [R102+UR4+0xa700], R56 ;  /* 0x00a7003866007988 */ /* 0x0001e60008000004 */
[----:B------:R-:W-:Y:S01]  /*e520*/  IABS R39, R55 ;  /* 0x0000003700277213 */ /* 0x000fe20000000000 */
[----:B------:R-:W-:Y:S01]  /*e530*/  @!P2 IMAD.MOV R38, RZ, RZ, -R38 ;  /* 0x000000ffff26a224 */ /* 0x000fe200078e0a26 */
[----:B------:R-:W-:Y:S01]  /*e540*/  ISETP.GE.AND P3, PT, R54, RZ, PT ;  /* 0x000000ff3600720c */ /* 0x000fe20003f66270 */
[----:B------:R-:W-:Y:S01]  /*e550*/  @!P5 IMAD.IADD R42, R42, 0x1, -R34 ;  /* 0x000000012a2ad824 */ /* 0x000fe200078e0a22 */
[----:B------:R-:W-:-:S02]  /*e560*/  ISETP.GT.U32.AND P2, PT, R34, R40, PT ;  /* 0x000000282200720c */ /* 0x000fc40003f44070 */
[----:B0-----:R-:W-:Y:S01]  /*e570*/  LOP3.LUT R56, R44, 0x1e, RZ, 0xfc, !PT ;  /* 0x0000001e2c387812 */ /* 0x001fe200078efcff */
[----:B------:R-:W-:-:S03]  /*e580*/  IMAD.HI.U32 R54, R35, R39, RZ ;  /* 0x0000002723367227 */ /* 0x000fc600078e00ff */
[----:B------:R-:W-:Y:S01]  /*e590*/  IABS R44, R56 ;  /* 0x00000038002c7213 */ /* 0x000fe20000000000 */
[----:B------:R-:W-:Y:S01]  /*e5a0*/  IMAD.MOV R54, RZ, RZ, -R54 ;  /* 0x000000ffff367224 */ /* 0x000fe200078e0a36 */
[C---:B------:R-:W-:Y:S01]  /*e5b0*/  ISETP.GT.U32.AND P5, PT, R34.reuse, R42, PT ;  /* 0x0000002a2200720c */ /* 0x040fe20003fa4070 */
[----:B------:R-:W-:Y:S02]  /*e5c0*/  @!P0 IMAD.MOV R36, RZ, RZ, -R36 ;  /* 0x000000ffff248224 */ /* 0x000fe400078e0a24 */
[----:B------:R-:W-:Y:S01]  /*e5d0*/  IMAD.HI.U32 R35, R35, R44, RZ ;  /* 0x0000002c23237227 */ /* 0x000fe200078e00ff */
[----:B------:R-:W0:Y:S01]  /*e5e0*/  S2R R45, SR_TID.X ;  /* 0x00000000002d7919 */ /* 0x000e220000002100 */
[C---:B------:R-:W-:Y:S02]  /*e5f0*/  ISETP.GT.U32.AND P0, PT, R34.reuse, R41, PT ;  /* 0x000000292200720c */ /* 0x040fe40003f04070 */
[----:B------:R-:W-:Y:S02]  /*e600*/  IMAD R39, R34, R54, R39 ;  /* 0x0000003622277224 */ /* 0x000fe400078e0227 */
[----:B------:R-:W-:-:S02]  /*e610*/  IMAD.MOV R35, RZ, RZ, -R35 ;  /* 0x000000ffff237224 */ /* 0x000fc400078e0a23 */
[----:B------:R-:W-:Y:S01]  /*e620*/  @!P2 IMAD.IADD R40, R40, 0x1, -R34 ;  /* 0x000000012828a824 */ /* 0x000fe200078e0a22 */
[C---:B------:R-:W-:Y:S01]  /*e630*/  ISETP.GT.U32.AND P2, PT, R34.reuse, R39, PT ;  /* 0x000000272200720c */ /* 0x040fe20003f44070 */
[----:B------:R-:W-:Y:S02]  /*e640*/  IMAD R35, R34, R35, R44 ;  /* 0x0000002322237224 */ /* 0x000fe400078e022c */
[----:B------:R-:W-:-:S03]  /*e650*/  @!P5 IMAD.IADD R42, R42, 0x1, -R34 ;  /* 0x000000012a2ad824 */ /* 0x000fc600078e0a22 */
[----:B------:R-:W-:Y:S01]  /*e660*/  ISETP.GT.U32.AND P5, PT, R34, R35, PT ;  /* 0x000000232200720c */ /* 0x000fe20003fa4070 */
[----:B------:R-:W-:-:S06]  /*e670*/  @!P0 IMAD.IADD R41, R41, 0x1, -R34 ;  /* 0x0000000129298824 */ /* 0x000fcc00078e0a22 */
[----:B------:R-:W-:Y:S01]  /*e680*/  @!P2 IMAD.IADD R39, R39, 0x1, -R34 ;  /* 0x000000012727a824 */ /* 0x000fe200078e0a22 */
[----:B------:R-:W-:Y:S01]  /*e690*/  ISETP.GT.U32.AND P2, PT, R34, R41, PT ;  /* 0x000000292200720c */ /* 0x000fe20003f44070 */
[----:B------:R-:W-:-:S04]  /*e6a0*/  VIADD R101, R124, 0x7f ;  /* 0x0000007f7c657836 */ /* 0x000fc80000000000 */
[----:B------:R-:W-:Y:S01]  /*e6b0*/  @!P5 IMAD.IADD R35, R35, 0x1, -R34 ;  /* 0x000000012323d824 */ /* 0x000fe200078e0a22 */
[----:B------:R-:W-:Y:S01]  /*e6c0*/  ISETP.GT.AND P0, PT, R101, 0x7f, PT ;  /* 0x0000007f6500780c */ /* 0x000fe20003f04270 */
[----:B------:R-:W-:-:S03]  /*e6d0*/  @!P6 IMAD.MOV R40, RZ, RZ, -R40 ;  /* 0x000000ffff28e224 */ /* 0x000fc600078e0a28 */
[C---:B------:R-:W-:Y:S02]  /*e6e0*/  ISETP.GT.U32.AND P5, PT, R34.reuse, R35, PT ;  /* 0x000000232200720c */ /* 0x040fe40003fa4070 */
[----:B0-----:R-:W-:Y:S01]  /*e6f0*/  LOP3.LUT R45, R45, 0x7f, RZ, 0xc0, !PT ;  /* 0x0000007f2d2d7812 */ /* 0x001fe200078ec0ff */
[--C-:B------:R-:W-:Y:S01]  /*e700*/  @!P2 IMAD.IADD R41, R41, 0x1, -R34.reuse ;  /* 0x000000012929a824 */ /* 0x100fe200078e0a22 */
[----:B------:R-:W-:Y:S02]  /*e710*/  ISETP.GT.U32.AND P6, PT, R34, R39, PT ;  /* 0x000000272200720c */ /* 0x000fe40003fc4070 */
[----:B------:R-:W-:Y:S02]  /*e720*/  ISETP.NE.AND P2, PT, R37, RZ, PT ;  /* 0x000000ff2500720c */ /* 0x000fe40003f45270 */
[----:B------:R-:W-:Y:S02]  /*e730*/  LOP3.LUT R37, RZ, R37, RZ, 0x33, !PT ;  /* 0x00000025ff257212 */ /* 0x000fe400078e33ff */
[C---:B------:R-:W-:Y:S01]  /*e740*/  ISETP.LT.AND P0, PT, R45.reuse, R124, P0 ;  /* 0x0000007c2d00720c */ /* 0x040fe20000701270 */
[----:B------:R-:W-:Y:S01]  /*e750*/  IMAD R45, R45, R33, RZ ;  /* 0x000000212d2d7224 */ /* 0x000fe200078e02ff */
[----:B------:R-:W-:Y:S01]  /*e760*/  SEL R46, R37, R46, !P2 ;  /* 0x0000002e252e7207 */ /* 0x000fe20005000000 */
[----:B------:R-:W-:-:S03]  /*e770*/  @!P5 IMAD.IADD R35, R35, 0x1, -R34 ;  /* 0x000000012323d824 */ /* 0x000fc600078e0a22 */
[----:B------:R-:W-:Y:S01]  /*e780*/  IADD3 R33, P5, PT, R45, UR18, RZ ;  /* 0x000000122d217c10 */ /* 0x000fe2000ffbe0ff */
[----:B------:R-:W-:Y:S01]  /*e790*/  IMAD R46, R46, UR8, RZ ;  /* 0x000000082e2e7c24 */ /* 0x000fe2000f8e02ff */
[----:B------:R-:W0:Y:S01]  /*e7a0*/  LDCU UR8, c[0x0][0x3b0] ;  /* 0x00007600ff0877ac */ /* 0x000e220008000800 */
[----:B------:R-:W-:Y:S01]  /*e7b0*/  @!P6 IMAD.IADD R39, R39, 0x1, -R34 ;  /* 0x000000012727e824 */ /* 0x000fe200078e0a22 */
[----:B------:R-:W-:Y:S02]  /*e7c0*/  LEA.HI.X.SX32 R34, R45, UR19, 0x1, P5 ;  /* 0x000000132d227c11 */ /* 0x000fe4000a8f0eff */
[C---:B------:R-:W-:Y:S01]  /*e7d0*/  IADD3 R44, P5, PT, R46.reuse, R33, RZ ;  /* 0x000000212e2c7210 */ /* 0x040fe20007fbe0ff */
[----:B------:R1:W-:Y:S01]  /*e7e0*/  STS.U8 [R102+UR4+0x2b00], R57 ;  /* 0x002b003966007988 */ /* 0x0003e20008000004 */
[----:B------:R-:W-:Y:S02]  /*e7f0*/  ISETP.GE.AND P6, PT, R55, RZ, PT ;  /* 0x000000ff3700720c */ /* 0x000fe40003fc6270 */
[----:B-1----:R-:W-:-:S02]  /*e800*/  LEA.HI.X.SX32 R57, R46, R34, 0x1, P5 ;  /* 0x000000222e397211 */ /* 0x002fc400028f0eff */
[----:B------:R-:W-:Y:S02]  /*e810*/  ISETP.GE.AND P5, PT, R56, RZ, PT ;  /* 0x000000ff3800720c */ /* 0x000fe40003fa6270 */
[----:B------:R-:W-:Y:S01]  /*e820*/  SEL R50, R37, R50, !P2 ;  /* 0x0000003225327207 */ /* 0x000fe20005000000 */
[----:B------:R-:W-:Y:S01]  /*e830*/  @P0 IMAD.MOV.U32 R45, RZ, RZ, R57 ;  /* 0x000000ffff2d0224 */ /* 0x000fe200078e0039 */
[----:B------:R-:W-:Y:S01]  /*e840*/  PRMT R54, RZ, 0x7610, R54 ;  /* 0x00007610ff367816 */ /* 0x000fe20000000036 */
[----:B------:R-:W-:Y:S02]  /*e850*/  @!P4 IMAD.MOV R42, RZ, RZ, -R42 ;  /* 0x000000ffff2ac224 */ /* 0x000fe400078e0a2a */
[----:B------:R-:W-:Y:S02]  /*e860*/  @!P3 IMAD.MOV R41, RZ, RZ, -R41 ;  /* 0x000000ffff29b224 */ /* 0x000fe400078e0a29 */
[----:B------:R-:W-:Y:S01]  /*e870*/  @!P6 IMAD.MOV R39, RZ, RZ, -R39 ;  /* 0x000000ffff27e224 */ /* 0x000fe200078e0a27 */
[----:B------:R1:W-:Y:S01]  /*e880*/  STS.U8 [R102+UR4+0xab00], R58 ;  /* 0x00ab003a66007988 */ /* 0x0003e20008000004 */
[----:B0-----:R-:W-:-:S02]  /*e890*/  IMAD R50, R50, UR8, RZ ;  /* 0x0000000832327c24 */ /* 0x001fc4000f8e02ff */
[----:B------:R-:W-:Y:S01]  /*e8a0*/  @!P5 IMAD.MOV R35, RZ, RZ, -R35 ;  /* 0x000000ffff23d224 */ /* 0x000fe200078e0a23 */
[C---:B------:R-:W-:Y:S01]  /*e8b0*/  SEL R43, R37.reuse, R43, !P2 ;  /* 0x0000002b252b7207 */ /* 0x040fe20005000000 */
[----:B------:R0:W-:Y:S01]  /*e8c0*/  STS.U8 [R102+UR4+0x2f00], R59 ;  /* 0x002f003b66007988 */ /* 0x0001e20008000004 */
[C---:B------:R-:W-:Y:S01]  /*e8d0*/  SEL R53, R37.reuse, R53, !P2 ;  /* 0x0000003525357207 */ /* 0x040fe20005000000 */
[----:B------:R-:W3:Y:S02]  /*e8e0*/  LDCU UR8, c[0x0][0x3b0] ;  /* 0x00007600ff0877ac */ /* 0x000ee40008000800 */
[----:B------:R-:W-:Y:S01]  /*e8f0*/  STL [R1+0x24c], R44 ;  /* 0x00024c2c01007387 */ /* 0x000fe20000100800 */
[C---:B------:R-:W-:Y:S02]  /*e900*/  SEL R52, R37.reuse, R52, !P2 ;  /* 0x0000003425347207 */ /* 0x040fe40005000000 */
[C---:B------:R-:W-:Y:S01]  /*e910*/  SEL R49, R37.reuse, R49, !P2 ;  /* 0x0000003125317207 */ /* 0x040fe20005000000 */
[----:B------:R2:W-:Y:S01]  /*e920*/  STL [R1+0x248], R57 ;  /* 0x0002483901007387 */ /* 0x0005e20000100800 */
[----:B-1----:R-:W-:-:S02]  /*e930*/  SEL R58, R37, R47, !P2 ;  /* 0x0000002f253a7207 */ /* 0x002fc40005000000 */
[C---:B0-----:R-:W-:Y:S01]  /*e940*/  SEL R59, R37.reuse, R51, !P2 ;  /* 0x00000033253b7207 */ /* 0x041fe20005000000 */
[----:B------:R0:W4:Y:S01]  /*e950*/  @P0 LDG.E.U8 R54, desc[UR14][R44.64] ;  /* 0x0000000e2c360981 */ /* 0x000122000c1e1100 */
[C---:B------:R-:W-:Y:S02]  /*e960*/  SEL R38, R37.reuse, R38, !P2 ;  /* 0x0000002625267207 */ /* 0x040fe40005000000 */
[C---:B------:R-:W-:Y:S02]  /*e970*/  SEL R51, R37.reuse, R36, !P2 ;  /* 0x0000002425337207 */ /* 0x040fe40005000000 */
[C---:B------:R-:W-:Y:S02]  /*e980*/  SEL R42, R37.reuse, R42, !P2 ;  /* 0x0000002a252a7207 */ /* 0x040fe40005000000 */
[C---:B--2---:R-:W-:Y:S02]  /*e990*/  SEL R57, R37.reuse, R40, !P2 ;  /* 0x0000002825397207 */ /* 0x044fe40005000000 */
[----:B------:R-:W-:-:S02]  /*e9a0*/  SEL R41, R37, R41, !P2 ;  /* 0x0000002925297207 */ /* 0x000fc40005000000 */
[C---:B0-----:R-:W-:Y:S02]  /*e9b0*/  SEL R44, R37.reuse, R48, !P2 ;  /* 0x00000030252c7207 */ /* 0x041fe40005000000 */
[C---:B------:R-:W-:Y:S02]  /*e9c0*/  SEL R55, R37.reuse, R39, !P2 ;  /* 0x0000002725377207 */ /* 0x040fe40005000000 */
[----:B------:R-:W-:Y:S01]  /*e9d0*/  SEL R56, R37, R35, !P2 ;  /* 0x0000002325387207 */ /* 0x000fe20005000000 */
[----:B------:R-:W-:Y:S01]  /*e9e0*/  IMAD R43, R43, UR9, RZ ;  /* 0x000000092b2b7c24 */ /* 0x000fe2000f8e02ff */
[-C--:B------:R-:W-:Y:S02]  /*e9f0*/  IADD3 R103, P2, PT, R50, R33.reuse, RZ ;  /* 0x0000002132677210 */ /* 0x080fe40007f5e0ff */
[----:B------:R-:W-:Y:S01]  /*ea00*/  PRMT R46, RZ, 0x7610, R46 ;  /* 0x00007610ff2e7816 */ /* 0x000fe2000000002e */
[----:B------:R-:W-:Y:S01]  /*ea10*/  IMAD R42, R42, UR10, RZ ;  /* 0x0000000a2a2a7c24 */ /* 0x000fe2000f8e02ff */
[-C--:B------:R-:W-:Y:S01]  /*ea20*/  LEA.HI.X.SX32 R104, R50, R34.reuse, 0x1, P2 ;  /* 0x0000002232687211 */ /* 0x080fe200010f0eff */
[----:B------:R-:W-:Y:S01]  /*ea30*/  @P0 IMAD.MOV.U32 R36, RZ, RZ, R103 ;  /* 0x000000ffff240224 */ /* 0x000fe200078e0067 */
[C---:B------:R-:W-:Y:S01]  /*ea40*/  IADD3 R35, P2, PT, R43.reuse, R33, RZ ;  /* 0x000000212b237210 */ /* 0x040fe20007f5e0ff */
[----:B------:R-:W-:Y:S01]  /*ea50*/  STL [R1+0x26c], R103 ;  /* 0x00026c6701007387 */ /* 0x000fe20000100800 */
[----:B------:R-:W-:Y:S01]  /*ea60*/  PRMT R40, RZ, 0x7610, R40 ;  /* 0x00007610ff287816 */ /* 0x000fe20000000028 */
[----:B------:R-:W-:Y:S01]  /*ea70*/  @P0 IMAD.MOV.U32 R37, RZ, RZ, R104 ;  /* 0x000000ffff250224 */ /* 0x000fe200078e0068 */
[----:B------:R-:W-:Y:S01]  /*ea80*/  LEA.HI.X.SX32 R50, R43, R34, 0x1, P2 ;  /* 0x000000222b327211 */ /* 0x000fe200010f0eff */
[----:B------:R-:W-:Y:S01]  /*ea90*/  STL [R1+0x268], R104 ;  /* 0x0002686801007387 */ /* 0x000fe20000100800 */
[----:B------:R-:W-:Y:S01]  /*eaa0*/  PRMT R43, RZ, 0x7610, R43 ;  /* 0x00007610ff2b7816 */ /* 0x000fe2000000002b */
[----:B------:R-:W0:Y:S02]  /*eab0*/  LDCU UR9, c[0x0][0x3b0] ;  /* 0x00007600ff0977ac */ /* 0x000e240008000800 */
[----:B------:R1:W2:Y:S04]  /*eac0*/  @P0 LDG.E.U8 R46, desc[UR14][R36.64] ;  /* 0x0000000e242e0981 */ /* 0x0002a8000c1e1100 */
[----:B------:R-:W-:Y:S01]  /*ead0*/  STS.U8 [R102+UR4+0xaf00], R60 ;  /* 0x00af003c66007988 */ /* 0x000fe20008000004 */
[----:B------:R-:W-:Y:S01]  /*eae0*/  PRMT R48, RZ, 0x7610, R48 ;  /* 0x00007610ff307816 */ /* 0x000fe20000000030 */
[----:B------:R-:W0:Y:S02]  /*eaf0*/  LDCU UR10, c[0x0][0x3b0] ;  /* 0x00007600ff0a77ac */ /* 0x000e240008000800 */
[----:B------:R3:W-:Y:S01]  /*eb00*/  STL [R1+0x28c], R35 ;  /* 0x00028c2301007387 */ /* 0x0007e20000100800 */
[----:B-1----:R-:W-:-:S02]  /*eb10*/  @P0 IMAD.MOV.U32 R36, RZ, RZ, R35 ;  /* 0x000000ffff240224 */ /* 0x002fc400078e0023 */
[----:B------:R-:W-:Y:S01]  /*eb20*/  @P0 IMAD.MOV.U32 R37, RZ, RZ, R50 ;  /* 0x000000ffff250224 */ /* 0x000fe200078e0032 */
[----:B------:R1:W-:Y:S04]  /*eb30*/  STL [R1+0x288], R50 ;  /* 0x0002883201007387 */ /* 0x0003e80000100800 */
[----:B------:R0:W2:Y:S01]  /*eb40*/  @P0 LDG.E.U8 R43, desc[UR14][R36.64] ;  /* 0x0000000e242b0981 */ /* 0x0000a2000c1e1100 */
[----:B---3--:R-:W-:-:S05]  /*eb50*/  IADD3 R35, P2, PT, R42, R33, RZ ;  /* 0x000000212a237210 */ /* 0x008fca0007f5e0ff */
[----:B------:R3:W-:Y:S01]  /*eb60*/  STL [R1+0x2ac], R35 ;  /* 0x0002ac2301007387 */ /* 0x0007e20000100800 */
[----:B0-----:R-:W-:Y:S01]  /*eb70*/  @P0 IMAD.MOV.U32 R36, RZ, RZ, R35 ;  /* 0x000000ffff240224 */ /* 0x001fe200078e0023 */
[----:B-1----:R-:W-:Y:S01]  /*eb80*/  LEA.HI.X.SX32 R50, R42, R34, 0x1, P2 ;  /* 0x000000222a327211 */ /* 0x002fe200010f0eff */
[----:B---3--:R-:W-:Y:S01]  /*eb90*/  IMAD R35, R53, UR8, RZ ;  /* 0x0000000835237c24 */ /* 0x008fe2000f8e02ff */
[----:B------:R-:W0:Y:S03]  /*eba0*/  LDCU UR8, c[0x0][0x3b0] ;  /* 0x00007600ff0877ac */ /* 0x000e260008000800 */
[----:B------:R1:W-:Y:S01]  /*ebb0*/  STL [R1+0x2a8], R50 ;  /* 0x0002a83201007387 */ /* 0x0003e20000100800 */
[----:B------:R-:W-:-:S05]  /*ebc0*/  @P0 IMAD.MOV.U32 R37, RZ, RZ, R50 ;  /* 0x000000ffff250224 */ /* 0x000fca00078e0032 */
[----:B------:R3:W2:Y:S01]  /*ebd0*/  @P0 LDG.E.U8 R40, desc[UR14][R36.64] ;  /* 0x0000000e24280981 */ /* 0x0006a2000c1e1100 */
[----:B-1----:R-:W-:-:S04]  /*ebe0*/  IADD3 R50, P2, PT, R35, R33, RZ ;  /* 0x0000002123327210 */ /* 0x002fc80007f5e0ff */
[----:B------:R-:W-:Y:S01]  /*ebf0*/  LEA.HI.X.SX32 R60, R35, R34, 0x1, P2 ;  /* 0x00000022233c7211 */ /* 0x000fe200010f0eff */
[----:B---3--:R-:W-:Y:S02]  /*ec00*/  @P0 IMAD.MOV.U32 R36, RZ, RZ, R50 ;  /* 0x000000ffff240224 */ /* 0x008fe400078e0032 */
[----:B0-----:R-:W-:Y:S01]  /*ec10*/  IMAD R35, R49, UR8, RZ ;  /* 0x0000000831237c24 */ /* 0x001fe2000f8e02ff */
[----:B------:R-:W0:Y:S01]  /*ec20*/  LDCU UR8, c[0x0][0x3b0] ;  /* 0x00007600ff0877ac */ /* 0x000e220008000800 */
[----:B------:R-:W-:-:S05]  /*ec30*/  @P0 IMAD.MOV.U32 R37, RZ, RZ, R60 ;  /* 0x000000ffff250224 */ /* 0x000fca00078e003c */
[----:B------:R1:W3:Y:S02]  /*ec40*/  @P0 LDG.E.U8 R48, desc[UR14][R36.64] ;  /* 0x0000000e24300981 */ /* 0x0002e4000c1e1100 */
[----:B-1----:R-:W-:-:S04]  /*ec50*/  IADD3 R36, P2, PT, R35, R33, RZ ;  /* 0x0000002123247210 */ /* 0x002fc80007f5e0ff */
[-C--:B------:R-:W-:Y:S01]  /*ec60*/  LEA.HI.X.SX32 R37, R35, R34.reuse, 0x1, P2 ;  /* 0x0000002223257211 */ /* 0x080fe200010f0eff */
[----:B------:R-:W-:Y:S01]  /*ec70*/  IMAD R35, R38, UR9, RZ ;  /* 0x0000000926237c24 */ /* 0x000fe2000f8e02ff */
[----:B------:R-:W-:Y:S01]  /*ec80*/  PRMT R45, RZ, 0x7610, R45 ;  /* 0x00007610ff2d7816 */ /* 0x000fe2000000002d */
[----:B------:R1:W-:Y:S01]  /*ec90*/  STL [R1+0x254], R50 ;  /* 0x0002543201007387 */ /* 0x0003e20000100800 */
[----:B------:R-:W0:Y:S02]  /*eca0*/  LDCU UR9, c[0x0][0x3b0] ;  /* 0x00007600ff0977ac */ /* 0x000e240008000800 */
[C---:B------:R-:W-:Y:S01]  /*ecb0*/  IADD3 R49, P2, PT, R35.reuse, R33, RZ ;  /* 0x0000002123317210 */ /* 0x040fe20007f5e0ff */
[----:B------:R-:W-:Y:S04]  /*ecc0*/  STL [R1+0x250], R60 ;  /* 0x0002503c01007387 */ /* 0x000fe80000100800 */
[----:B------:R0:W2:Y:S01]  /*ecd0*/  @P0 LDG.E.U8 R45, desc[UR14][R36.64] ;  /* 0x0000000e242d0981 */ /* 0x0000a2000c1e1100 */
[----:B-1----:R-:W-:Y:S01]  /*ece0*/  LEA.HI.X.SX32 R50, R35, R34, 0x1, P2 ;  /* 0x0000002223327211 */ /* 0x002fe200010f0eff */
[----:B------:R-:W-:-:S02]  /*ecf0*/  IMAD R35, R41, UR10, RZ ;  /* 0x0000000a29237c24 */ /* 0x000fc4000f8e02ff */
[----:B------:R0:W-:Y:S01]  /*ed00*/  STL [R1+0x274], R36 ;  /* 0x0002742401007387 */ /* 0x0001e20000100800 */
[----:B------:R-:W-:Y:S01]  /*ed10*/  PRMT R42, RZ, 0x7610, R42 ;  /* 0x00007610ff2a7816 */ /* 0x000fe2000000002a */
[----:B------:R-:W1:Y:S02]  /*ed20*/  LDCU UR10, c[0x0][0x3b0] ;  /* 0x00007600ff0a77ac */ /* 0x000e640008000800 */
[----:B------:R0:W-:Y:S04]  /*ed30*/  STL [R1+0x270], R37 ;  /* 0x0002702501007387 */ /* 0x0001e80000100800 */
[----:B------:R0:W-:Y:S02]  /*ed40*/  STL [R1+0x294], R49 ;  /* 0x0002943101007387 */ /* 0x0001e40000100800 */
[----:B0-----:R-:W-:-:S02]  /*ed50*/  @P0 IMAD.MOV.U32 R36, RZ, RZ, R49 ;  /* 0x000000ffff240224 */ /* 0x001fc400078e0031 */
[----:B------:R0:W-:Y:S01]  /*ed60*/  STL [R1+0x290], R50 ;  /* 0x0002903201007387 */ /* 0x0001e20000100800 */
[----:B------:R-:W-:Y:S01]  /*ed70*/  @P0 IMAD.MOV.U32 R37, RZ, RZ, R50 ;  /* 0x000000ffff250224 */ /* 0x000fe200078e0032 */
[----:B------:R-:W-:-:S04]  /*ed80*/  IADD3 R49, P2, PT, R35, R33, RZ ;  /* 0x0000002123317210 */ /* 0x000fc80007f5e0ff */
[----:B------:R1:W2:Y:S01]  /*ed90*/  @P0 LDG.E.U8 R42, desc[UR14][R36.64] ;  /* 0x0000000e242a0981 */ /* 0x0002a2000c1e1100 */
[----:B0-----:R-:W-:Y:S01]  /*eda0*/  LEA.HI.X.SX32 R50, R35, R34, 0x1, P2 ;  /* 0x0000002223327211 */ /* 0x001fe200010f0eff */
[----:B------:R-:W-:Y:S01]  /*edb0*/  IMAD R35, R52, UR8, RZ ;  /* 0x0000000834237c24 */ /* 0x000fe2000f8e02ff */
[----:B------:R-:W0:Y:S01]  /*edc0*/  LDCU UR8, c[0x0][0x3b0] ;  /* 0x00007600ff0877ac */ /* 0x000e220008000800 */
[----:B------:R1:W-:Y:S01]  /*edd0*/  STL [R1+0x2b4], R49 ;  /* 0x0002b43101007387 */ /* 0x0003e20000100800 */
[----:B------:R-:W-:Y:S01]  /*ede0*/  PRMT R39, RZ, 0x7610, R39 ;  /* 0x00007610ff277816 */ /* 0x000fe20000000027 */
[----:B-1----:R-:W-:Y:S02]  /*edf0*/  @P0 IMAD.MOV.U32 R36, RZ, RZ, R49 ;  /* 0x000000ffff240224 */ /* 0x002fe400078e0031 */
[----:B------:R1:W-:Y:S01]  /*ee00*/  STL [R1+0x2b0], R50 ;  /* 0x0002b03201007387 */ /* 0x0003e20000100800 */
[----:B------:R-:W-:Y:S01]  /*ee10*/  @P0 IMAD.MOV.U32 R37, RZ, RZ, R50 ;  /* 0x000000ffff250224 */ /* 0x000fe200078e0032 */
[----:B------:R-:W-:-:S04]  /*ee20*/  IADD3 R49, P2, PT, R35, R33, RZ ;  /* 0x0000002123317210 */ /* 0x000fc80007f5e0ff */
[----:B------:R0:W2:Y:S01]  /*ee30*/  @P0 LDG.E.U8 R39, desc[UR14][R36.64] ;  /* 0x0000000e24270981 */ /* 0x0000a2000c1e1100 */
[----:B-1----:R-:W-:Y:S01]  /*ee40*/  LEA.HI.X.SX32 R50, R35, R34, 0x1, P2 ;  /* 0x0000002223327211 */ /* 0x002fe200010f0eff */
[----:B------:R-:W-:Y:S02]  /*ee50*/  IMAD R35, R44, UR9, RZ ;  /* 0x000000092c237c24 */ /* 0x000fe4000f8e02ff */
[----:B------:R1:W-:Y:S01]  /*ee60*/  STL [R1+0x25c], R49 ;  /* 0x00025c3101007387 */ /* 0x0003e20000100800 */
[----:B------:R-:W-:Y:S01]  /*ee70*/  PRMT R47, RZ, 0x7610, R47 ;  /* 0x00007610ff2f7816 */ /* 0x000fe2000000002f */
[----:B------:R-:W1:Y:S01]  /*ee80*/  LDCU UR9, c[0x0][0x3b0] ;  /* 0x00007600ff0977ac */ /* 0x000e620008000800 */
[----:B0-----:R-:W-:Y:S01]  /*ee90*/  @P0 IMAD.MOV.U32 R36, RZ, RZ, R49 ;  /* 0x000000ffff240224 */ /* 0x001fe200078e0031 */
[----:B------:R0:W-:Y:S01]  /*eea0*/  STL [R1+0x258], R50 ;  /* 0x0002583201007387 */ /* 0x0001e20000100800 */
[----:B------:R-:W-:Y:S01]  /*eeb0*/  @P0 IMAD.MOV.U32 R37, RZ, RZ, R50 ;  /* 0x000000ffff250224 */ /* 0x000fe200078e0032 */
[----:B-1----:R-:W-:-:S04]  /*eec0*/  IADD3 R49, P2, PT, R35, R33, RZ ;  /* 0x0000002123317210 */ /* 0x002fc80007f5e0ff */
[----:B------:R1:W2:Y:S01]  /*eed0*/  @P0 LDG.E.U8 R47, desc[UR14][R36.64] ;  /* 0x0000000e242f0981 */ /* 0x0002a2000c1e1100 */
[----:B0-----:R-:W-:Y:S01]  /*eee0*/  LEA.HI.X.SX32 R50, R35, R34, 0x1, P2 ;  /* 0x0000002223327211 */ /* 0x001fe200010f0eff */
[----:B------:R-:W-:Y:S02]  /*eef0*/  IMAD R35, R51, UR8, RZ ;  /* 0x0000000833237c24 */ /* 0x000fe4000f8e02ff */
[----:B------:R0:W-:Y:S01]  /*ef00*/  STL [R1+0x27c], R49 ;  /* 0x00027c3101007387 */ /* 0x0001e20000100800 */
[----:B------:R-:W-:Y:S01]  /*ef10*/  PRMT R44, RZ, 0x7610, R44 ;  /* 0x00007610ff2c7816 */ /* 0x000fe2000000002c */
[----:B------:R-:W0:Y:S01]  /*ef20*/  LDCU UR8, c[0x0][0x3b0] ;  /* 0x00007600ff0877ac */ /* 0x000e220008000800 */
[----:B-1----:R-:W-:Y:S01]  /*ef30*/  @P0 IMAD.MOV.U32 R36, RZ, RZ, R49 ;  /* 0x000000ffff240224 */ /* 0x002fe200078e0031 */
[----:B------:R1:W-:Y:S01]  /*ef40*/  STL [R1+0x278], R50 ;  /* 0x0002783201007387 */ /* 0x0003e20000100800 */
[----:B------:R-:W-:Y:S01]  /*ef50*/  @P0 IMAD.MOV.U32 R37, RZ, RZ, R50 ;  /* 0x000000ffff250224 */ /* 0x000fe200078e0032 */
[----:B0-----:R-:W-:-:S04]  /*ef60*/  IADD3 R49, P2, PT, R35, R33, RZ ;  /* 0x0000002123317210 */ /* 0x001fc80007f5e0ff */
[----:B------:R0:W3:Y:S01]  /*ef70*/  @P0 LDG.E.U8 R44, desc[UR14][R36.64] ;  /* 0x0000000e242c0981 */ /* 0x0000e2000c1e1100 */
[----:B-1----:R-:W-:Y:S01]  /*ef80*/  LEA.HI.X.SX32 R50, R35, R34, 0x1, P2 ;  /* 0x0000002223327211 */ /* 0x002fe200010f0eff */
[----:B------:R-:W-:Y:S01]  /*ef90*/  IMAD R35, R55, UR12, RZ ;  /* 0x0000000c37237c24 */ /* 0x000fe2000f8e02ff */
[----:B------:R-:W1:Y:S01]  /*efa0*/  LDCU UR12, c[0x0][0x3b0] ;  /* 0x00007600ff0c77ac */ /* 0x000e620008000800 */
[----:B------:R0:W-:Y:S02]  /*efb0*/  STL [R1+0x29c], R49 ;  /* 0x00029c3101007387 */ /* 0x0001e40000100800 */
[----:B0-----:R-:W-:Y:S01]  /*efc0*/  @P0 IMAD.MOV.U32 R36, RZ, RZ, R49 ;  /* 0x000000ffff240224 */ /* 0x001fe200078e0031 */
[----:B------:R-:W-:Y:S01]  /*efd0*/  PRMT R41, RZ, 0x7610, R41 ;  /* 0x00007610ff297816 */ /* 0x000fe20000000029 */
[----:B------:R0:W-:Y:S01]  /*efe0*/  STL [R1+0x298], R50 ;  /* 0x0002983201007387 */ /* 0x0001e20000100800 */
[----:B------:R-:W-:Y:S01]  /*eff0*/  @P0 IMAD.MOV.U32 R37, RZ, RZ, R50 ;  /* 0x000000ffff250224 */ /* 0x000fe200078e0032 */
[----:B------:R-:W-:-:S04]  /*f000*/  IADD3 R49, P2, PT, R35, R33, RZ ;  /* 0x0000002123317210 */ /* 0x000fc80007f5e0ff */
[----:B------:R1:W3:Y:S01]  /*f010*/  @P0 LDG.E.U8 R41, desc[UR14][R36.64] ;  /* 0x0000000e24290981 */ /* 0x0002e2000c1e1100 */
[----:B0-----:R-:W-:Y:S02]  /*f020*/  LEA.HI.X.SX32 R50, R35, R34, 0x1, P2 ;  /* 0x0000002223327211 */ /* 0x001fe400010f0eff */
[----:B------:R-:W-:Y:S01]  /*f030*/  PRMT R38, RZ, 0x7610, R38 ;  /* 0x00007610ff267816 */ /* 0x000fe20000000026 */
[----:B------:R-:W-:Y:S02]  /*f040*/  IMAD R35, R59, UR8, RZ ;  /* 0x000000083b237c24 */ /* 0x000fe4000f8e02ff */
[----:B-1----:R-:W-:Y:S02]  /*f050*/  @P0 IMAD.MOV.U32 R36, RZ, RZ, R49 ;  /* 0x000000ffff240224 */ /* 0x002fe400078e0031 */
[----:B------:R-:W-:Y:S01]  /*f060*/  @P0 IMAD.MOV.U32 R37, RZ, RZ, R50 ;  /* 0x000000ffff250224 */ /* 0x000fe200078e0032 */
[----:B------:R0:W-:Y:S04]  /*f070*/  STL [R1+0x2bc], R49 ;  /* 0x0002bc3101007387 */ /* 0x0001e80000100800 */
[----:B------:R1:W3:Y:S04]  /*f080*/  @P0 LDG.E.U8 R38, desc[UR14][R36.64] ;  /* 0x0000000e24260981 */ /* 0x0002e8000c1e1100 */
[----:B------:R1:W-:Y:S01]  /*f090*/  STS.U8 [R102+UR4+0x3300], R62 ;  /* 0x0033003e66007988 */ /* 0x0003e20008000004 */
[----:B0-----:R-:W-:-:S02]  /*f0a0*/  IMAD R49, R56, UR12, RZ ;  /* 0x0000000c38317c24 */ /* 0x001fc4000f8e02ff */
[----:B-1----:R-:W-:Y:S02]  /*f0b0*/  IMAD R37, R57, UR10, RZ ;  /* 0x0000000a39257c24 */ /* 0x002fe4000f8e02ff */
[----:B------:R-:W-:Y:S01]  /*f0c0*/  IMAD R36, R58, UR9, RZ ;  /* 0x000000093a247c24 */ /* 0x000fe2000f8e02ff */
[----:B------:R0:W-:Y:S01]  /*f0d0*/  STS.U8 [R102+UR4+0xb300], R61 ;  /* 0x00b3003d66007988 */ /* 0x0001e20008000004 */
[----:B------:R-:W-:-:S03]  /*f0e0*/  IADD3 R62, P2, PT, R35, R33, RZ ;  /* 0x00000021233e7210 */ /* 0x000fc60007f5e0ff */
[----:B------:R-:W-:Y:S01]  /*f0f0*/  STS.U8 [R102+UR4+0x3700], R64 ;  /* 0x0037004066007988 */ /* 0x000fe20008000004 */
[----:B------:R-:W-:-:S03]  /*f100*/  IADD3 R60, P3, PT, R36, R33, RZ ;  /* 0x00000021243c7210 */ /* 0x000fc60007f7e0ff */
[----:B------:R1:W-:Y:S01]  /*f110*/  STL [R1+0x2b8], R50 ;  /* 0x0002b83201007387 */ /* 0x0003e20000100800 */
[----:B------:R-:W-:-:S03]  /*f120*/  IADD3 R52, P5, PT, R49, R33, RZ ;  /* 0x0000002131347210 */ /* 0x000fc60007fbe0ff */
[----:B------:R1:W-:Y:S01]  /*f130*/  STS.U8 [R102+UR4+0xb700], R63 ;  /* 0x00b7003f66007988 */ /* 0x0003e20008000004 */
[-C--:B0-----:R-:W-:Y:S02]  /*f140*/  LEA.HI.X.SX32 R61, R36, R34.reuse, 0x1, P3 ;  /* 0x00000022243d7211 */ /* 0x081fe400018f0eff */
[----:B-1----:R-:W-:Y:S02]  /*f150*/  IADD3 R50, P4, PT, R37, R33, RZ ;  /* 0x0000002125327210 */ /* 0x002fe40007f9e0ff */
[-C--:B------:R-:W-:Y:S02]  /*f160*/  LEA.HI.X.SX32 R63, R35, R34.reuse, 0x1, P2 ;  /* 0x00000022233f7211 */ /* 0x080fe400010f0eff */
[-C--:B------:R-:W-:Y:S02]  /*f170*/  LEA.HI.X.SX32 R51, R37, R34.reuse, 0x1, P4 ;  /* 0x0000002225337211 */ /* 0x080fe400020f0eff */
[----:B------:R-:W-:Y:S01]  /*f180*/  LEA.HI.X.SX32 R55, R49, R34, 0x1, P5 ;  /* 0x0000002231377211 */ /* 0x000fe200028f0eff */
[----:B------:R-:W-:Y:S01]  /*f190*/  @P0 IMAD.MOV.U32 R34, RZ, RZ, R62 ;  /* 0x000000ffff220224 */ /* 0x000fe200078e003e */
[----:B------:R-:W-:Y:S01]  /*f1a0*/  PRMT R37, RZ, 0x7610, R37 ;  /* 0x00007610ff257816 */ /* 0x000fe20000000025 */
[----:B------:R-:W-:Y:S01]  /*f1b0*/  @P0 IMAD.MOV.U32 R35, RZ, RZ, R63 ;  /* 0x000000ffff230224 */ /* 0x000fe200078e003f */
[----:B------:R-:W-:-:S04]  /*f1c0*/  PRMT R36, RZ, 0x7610, R36 ;  /* 0x00007610ff247816 */ /* 0x000fc80000000024 */
[----:B------:R0:W3:Y:S04]  /*f1d0*/  @P0 LDG.E.U8 R37, desc[UR14][R34.64] ;  /* 0x0000000e22250981 */ /* 0x0000e8000c1e1100 */
[----:B------:R-:W-:Y:S01]  /*f1e0*/  STL [R1+0x264], R62 ;  /* 0x0002643e01007387 */ /* 0x000fe20000100800 */
[----:B0-----:R-:W-:Y:S02]  /*f1f0*/  @P0 IMAD.MOV.U32 R34, RZ, RZ, R60 ;  /* 0x000000ffff220224 */ /* 0x001fe400078e003c */
[----:B------:R-:W-:Y:S01]  /*f200*/  @P0 IMAD.MOV.U32 R35, RZ, RZ, R61 ;  /* 0x000000ffff230224 */ /* 0x000fe200078e003d */
[----:B------:R-:W-:Y:S04]  /*f210*/  STL [R1+0x284], R60 ;  /* 0x0002843c01007387 */ /* 0x000fe80000100800 */
[----:B------:R0:W3:Y:S04]  /*f220*/  @P0 LDG.E.U8 R36, desc[UR14][R34.64] ;  /* 0x0000000e22240981 */ /* 0x0000e8000c1e1100 */
[----:B------:R1:W-:Y:S01]  /*f230*/  STL [R1+0x2a4], R50 ;  /* 0x0002a43201007387 */ /* 0x0003e20000100800 */
[----:B0-----:R-:W-:-:S03]  /*f240*/  PRMT R35, RZ, 0x7610, R35 ;  /* 0x00007610ff237816 */ /* 0x001fc60000000023 */
[----:B------:R-:W-:Y:S01]  /*f250*/  STL [R1+0x260], R63 ;  /* 0x0002603f01007387 */ /* 0x000fe20000100800 */
[----:B------:R-:W-:-:S03]  /*f260*/  PRMT R34, RZ, 0x7610, R34 ;  /* 0x00007610ff227816 */ /* 0x000fc60000000022 */
[----:B------:R-:W-:Y:S04]  /*f270*/  STL [R1+0x2c4], R52 ;  /* 0x0002c43401007387 */ /* 0x000fe80000100800 */
[----:B------:R-:W-:Y:S04]  /*f280*/  STL [R1+0x280], R61 ;  /* 0x0002803d01007387 */ /* 0x000fe80000100800 */
[----:B------:R0:W-:Y:S04]  /*f290*/  STL [R1+0x2a0], R51 ;  /* 0x0002a03301007387 */ /* 0x0001e80000100800 */
[----:B------:R1:W3:Y:S02]  /*f2a0*/  @P0 LDG.E.U8 R35, desc[UR14][R50.64] ;  /* 0x0000000e32230981 */ /* 0x0002e4000c1e1100 */
[----:B-1----:R-:W-:-:S02]  /*f2b0*/  @P0 IMAD.MOV.U32 R50, RZ, RZ, R52 ;  /* 0x000000ffff320224 */ /* 0x002fc400078e0034 */
[----:B0-----:R-:W-:-:S05]  /*f2c0*/  @P0 IMAD.MOV.U32 R51, RZ, RZ, R55 ;  /* 0x000000ffff330224 */ /* 0x001fca00078e0037 */
[----:B------:R-:W3:Y:S01]  /*f2d0*/  @P0 LDG.E.U8 R34, desc[UR14][R50.64] ;  /* 0x0000000e32220981 */ /* 0x000ee2000c1e1100 */
[----:B------:R-:W-:-:S03]  /*f2e0*/  LOP3.LUT R53, R25, 0x70, RZ, 0x3c, !PT ;  /* 0x0000007019357812 */ /* 0x000fc600078e3cff */
        /* <DEDUP_REMOVED lines=8> */
[----:B----4-:R-:W-:Y:S04]  /*f370*/  STS.U8 [R53+UR4+0xb80], R72 ;  /* 0x000b804835007988 */ /* 0x010fe80008000004 */
[----:B------:R-:W-:Y:S04]  /*f380*/  STS.U8 [R53+UR4+0x8b80], R75 ;  /* 0x008b804b35007988 */ /* 0x000fe80008000004 */
[----:B------:R-:W-:Y:S04]  /*f390*/  STS.U8 [R53+UR4+0xf80], R74 ;  /* 0x000f804a35007988 */ /* 0x000fe80008000004 */
[----:B------:R-:W-:Y:S04]  /*f3a0*/  STS.U8 [R53+UR4+0x8f80], R77 ;  /* 0x008f804d35007988 */ /* 0x000fe80008000004 */
[----:B------:R-:W-:Y:S04]  /*f3b0*/  STS.U8 [R53+UR4+0x1380], R76 ;  /* 0x0013804c35007988 */ /* 0x000fe80008000004 */
[----:B------:R-:W-:Y:S04]  /*f3c0*/  STS.U8 [R53+UR4+0x9380], R78 ;  /* 0x0093804e35007988 */ /* 0x000fe80008000004 */
[----:B------:R-:W-:Y:S04]  /*f3d0*/  STS.U8 [R53+UR4+0x1780], R79 ;  /* 0x0017804f35007988 */ /* 0x000fe80008000004 */
[----:B------:R-:W-:Y:S01]  /*f3e0*/  STS.U8 [R53+UR4+0x9780], R80 ;  /* 0x0097805035007988 */ /* 0x000fe20008000004 */
[----:B------:R-:W-:-:S03]  /*f3f0*/  SHF.R.S32.HI R33, RZ, 0x7, R125 ;  /* 0x00000007ff217819 */ /* 0x000fc6000001147d */
[----:B------:R-:W-:Y:S04]  /*f400*/  STS.U8 [R53+UR4+0x1b80], R81 ;  /* 0x001b805135007988 */ /* 0x000fe80008000004 */
[----:B------:R-:W-:Y:S04]  /*f410*/  STS.U8 [R53+UR4+0x9b80], R82 ;  /* 0x009b805235007988 */ /* 0x000fe80008000004 */
[----:B------:R-:W-:Y:S04]  /*f420*/  STS.U8 [R53+UR4+0x1f80], R84 ;  /* 0x001f805435007988 */ /* 0x000fe80008000004 */
[----:B------:R-:W-:Y:S01]  /*f430*/  STS.U8 [R53+UR4+0x9f80], R83 ;  /* 0x009f805335007988 */ /* 0x000fe20008000004 */
[----:B------:R-:W-:-:S03]  /*f440*/  SGXT R33, R33, 0x1 ;  /* 0x000000012121781a */ /* 0x000fc60000000200 */
[----:B------:R-:W-:Y:S04]  /*f450*/  STS.U8 [R53+UR4+0x2380], R87 ;  /* 0x0023805735007988 */ /* 0x000fe80008000004 */
[----:B------:R-:W-:Y:S04]  /*f460*/  STS.U8 [R53+UR4+0xa380], R88 ;  /* 0x00a3805835007988 */ /* 0x000fe80008000004 */
[----:B------:R-:W-:Y:S04]  /*f470*/  STS.U8 [R53+UR4+0x2780], R89 ;  /* 0x0027805935007988 */ /* 0x000fe80008000004 */
[----:B------:R-:W-:Y:S01]  /*f480*/  STS.U8 [R53+UR4+0xa780], R94 ;  /* 0x00a7805e35007988 */ /* 0x000fe20008000004 */
[----:B------:R-:W-:-:S03]  /*f490*/  LOP3.LUT R33, R33, 0x90, RZ, 0xc0, !PT ;  /* 0x0000009021217812 */ /* 0x000fc600078ec0ff */
[----:B------:R-:W-:Y:S04]  /*f4a0*/  STS.U8 [R53+UR4+0x2b80], R93 ;  /* 0x002b805d35007988 */ /* 0x000fe80008000004 */
[----:B------:R-:W-:Y:S04]  /*f4b0*/  STS.U8 [R53+UR4+0xab80], R92 ;  /* 0x00ab805c35007988 */ /* 0x000fe80008000004 */
[----:B------:R-:W-:Y:S04]  /*f4c0*/  STS.U8 [R53+UR4+0x2f80], R91 ;  /* 0x002f805b35007988 */ /* 0x000fe80008000004 */
[----:B------:R-:W-:Y:S01]  /*f4d0*/  STS.U8 [R53+UR4+0xaf80], R90 ;  /* 0x00af805a35007988 */ /* 0x000fe20008000004 */
[----:B------:R-:W-:-:S03]  /*f4e0*/  LOP3.LUT R33, R33, 0x7f, R125, 0x78, !PT ;  /* 0x0000007f21217812 */ /* 0x000fc600078e787d */
        /* <DEDUP_REMOVED lines=8> */
[----:B--2---:R0:W-:Y:S04]  /*f570*/  STS.U8 [R33+UR4+0x20c00], R40 ;  /* 0x020c002821007988 */ /* 0x0041e80008000004 */
[----:B------:R-:W-:Y:S01]  /*f580*/  STS.U8 [R33+UR4+0x20000], R54 ;  /* 0x0200003621007988 */ /* 0x000fe20008000004 */
[----:B0-----:R-:W-:-:S03]  /*f590*/  LOP3.LUT R40, R33, 0x20, RZ, 0x3c, !PT ;  /* 0x0000002021287812 */ /* 0x001fc600078e3cff */
[----:B------:R-:W-:Y:S04]  /*f5a0*/  STS.U8 [R33+UR4+0x20400], R46 ;  /* 0x0204002e21007988 */ /* 0x000fe80008000004 */
[----:B------:R-:W-:Y:S04]  /*f5b0*/  STS.U8 [R33+UR4+0x20800], R43 ;  /* 0x0208002b21007988 */ /* 0x000fe80008000004 */
[----:B------:R0:W-:Y:S04]  /*f5c0*/  STS.U8 [R40+UR4+0x20d00], R39 ;  /* 0x020d002728007988 */ /* 0x0001e80008000004 */
[----:B---3--:R1:W-:Y:S01]  /*f5d0*/  STS.U8 [R40+UR4+0x20100], R48 ;  /* 0x0201003028007988 */ /* 0x0083e20008000004 */
[----:B0-----:R-:W-:-:S02]  /*f5e0*/  LOP3.LUT R39, R33, 0x40, RZ, 0x3c, !PT ;  /* 0x0000004021277812 */ /* 0x001fc400078e3cff */
[----:B------:R-:W-:Y:S01]  /*f5f0*/  LOP3.LUT R33, R33, 0x60, RZ, 0x3c, !PT ;  /* 0x0000006021217812 */ /* 0x000fe200078e3cff */
[----:B------:R1:W-:Y:S04]  /*f600*/  STS.U8 [R40+UR4+0x20500], R45 ;  /* 0x0205002d28007988 */ /* 0x0003e80008000004 */
[----:B------:R1:W-:Y:S04]  /*f610*/  STS.U8 [R40+UR4+0x20900], R42 ;  /* 0x0209002a28007988 */ /* 0x0003e80008000004 */
[----:B------:R1:W-:Y:S04]  /*f620*/  STS.U8 [R39+UR4+0x20200], R47 ;  /* 0x0202002f27007988 */ /* 0x0003e80008000004 */
[----:B------:R1:W-:Y:S04]  /*f630*/  STS.U8 [R39+UR4+0x20600], R44 ;  /* 0x0206002c27007988 */ /* 0x0003e80008000004 */
[----:B------:R1:W-:Y:S04]  /*f640*/  STS.U8 [R39+UR4+0x20a00], R41 ;  /* 0x020a002927007988 */ /* 0x0003e80008000004 */
[----:B------:R1:W-:Y:S01]  /*f650*/  STS.U8 [R39+UR4+0x20e00], R38 ;  /* 0x020e002627007988 */ /* 0x0003e20008000004 */
[----:B------:R-:W-:-:S03]  /*f660*/  ISETP.NE.U32.AND P0, PT, RZ, UR11, PT ;  /* 0x0000000bff007c0c */ /* 0x000fc6000bf05070 */
[----:B------:R1:W-:Y:S01]  /*f670*/  STL [R1+0x2c0], R55 ;  /* 0x0002c03701007387 */ /* 0x0003e20000100800 */
[C---:B------:R-:W-:Y:S02]  /*f680*/  ISETP.LT.OR P2, PT, R101.reuse, 0x80, P0 ;  /* 0x000000806500780c */ /* 0x040fe40000741670 */
[----:B------:R-:W-:Y:S01]  /*f690*/  ISETP.GE.AND P3, PT, R101, 0x100, PT ;  /* 0x000001006500780c */ /* 0x000fe20003f66270 */
[----:B------:R1:W-:Y:S04]  /*f6a0*/  STS.U8 [R33+UR4+0x20300], R37 ;  /* 0x0203002521007988 */ /* 0x0003e80008000004 */
[----:B------:R1:W-:Y:S04]  /*f6b0*/  STS.U8 [R33+UR4+0x20700], R36 ;  /* 0x0207002421007988 */ /* 0x0003e80008000004 */
[----:B------:R1:W-:Y:S04]  /*f6c0*/  STS.U8 [R33+UR4+0x20b00], R35 ;  /* 0x020b002321007988 */ /* 0x0003e80008000004 */
[----:B------:R1:W-:Y:S01]  /*f6d0*/  STS.U8 [R33+UR4+0x20f00], R34 ;  /* 0x020f002221007988 */ /* 0x0003e20008000004 */
[----:B------:R0:W-:Y:S06]  /*f6e0*/  MEMBAR.ALL.CTA ;  /* 0x0000000000007992 */ /* 0x0001ec0000008000 */
[----:B0-----:R-:W0:Y:S02]  /*f6f0*/  FENCE.VIEW.ASYNC.S ;  /* 0x00000000000073c6 */ /* 0x001e240000000000 */
[----:B0-----:R-:W-:Y:S06]  /*f700*/  BAR.SYNC.DEFER_BLOCKING 0x0 ;  /* 0x0000000000007b1d */ /* 0x001fec0000010000 */
[----:B------:R-:W-:Y:S05]  /*f710*/  @P2 BRA `(.L_x_6) ;  /* 0x0000000400782947 */ /* 0x000fea0003800000 */
[----:B------:R-:W-:Y:S02]  /*f720*/  USHF.R.U32.HI UR44, URZ, 0x4, UR4 ;  /* 0x00000004ff2c7899 */ /* 0x000fe40008011604 */
[----:B------:R-:W-:Y:S02]  /*f730*/  UIADD3 UR9, UPT, UPT, UR4, 0x20000, URZ ;  /* 0x0002000004097890 */ /* 0x000fe4000fffe0ff */
[----:B------:R-:W-:Y:S02]  /*f740*/  USGXT.U32 UR44, UR44, 0xe ;  /* 0x0000000e2c2c789a */ /* 0x000fe40008000000 */
[----:B------:R-:W-:Y:S02]  /*f750*/  USHF.R.U32.HI UR9, URZ, 0x4, UR9 ;  /* 0x00000004ff097899 */ /* 0x000fe40008011609 */
[----:B------:R-:W-:Y:S02]  /*f760*/  UIADD3 UR48, UP1, UPT, UR44, 0x100, URZ ;  /* 0x000001002c307890 */ /* 0x000fe4000ff3e0ff */
[----:B------:R-:W-:Y:S01]  /*f770*/  USGXT.U32 UR50, UR9, 0xe ;  /* 0x0000000e0932789a */ /* 0x000fe20008000000 */
[----:B------:R-:W-:Y:S01]  /*f780*/  UMOV UR8, URZ ;  /* 0x000000ff00087c82 */ /* 0x000fe20008000000 */
[----:B------:R-:W-:Y:S01]  /*f790*/  UMOV UR45, URZ ;  /* 0x000000ff002d7c82 */ /* 0x000fe20008000000 */
[----:B------:R-:W-:-:S02]  /*f7a0*/  UIADD3.X UR49, UPT, UPT, UR8, 0x40004040, URZ, UP1, !UPT ;  /* 0x4000404008317890 */ /* 0x000fc40008ffe4ff */
[----:B------:R-:W-:Y:S01]  /*f7b0*/  UIADD3 UR52, UP1, UPT, UR50, 0x2, URZ ;  /* 0x0000000232347890 */ /* 0x000fe2000ff3e0ff */
[----:B------:R-:W-:Y:S01]  /*f7c0*/  UMOV UR56, UR6 ;  /* 0x0000000600387c82 */ /* 0x000fe20008000000 */
[----:B------:R-:W-:Y:S02]  /*f7d0*/  UMOV UR57, URZ ;  /* 0x000000ff00397c82 */ /* 0x000fe40008000000 */
[----:B------:R-:W-:Y:S01]  /*f7e0*/  UIADD3.X UR53, UPT, UPT, UR45, 0x40004040, URZ, UP1, !UPT ;  /* 0x400040402d357890 */ /* 0x000fe20008ffe4ff */
[----:B------:R-:W-:Y:S01]  /*f7f0*/  UMOV UR8, UR56 ;  /* 0x0000003800087c82 */ /* 0x000fe20008000000 */
[----:B------:R-:W-:Y:S02]  /*f800*/  UIADD3.64 UR56, UPT, UPT, UR48, 0x100, URZ ;  /* 0x0000010030387897 */ /* 0x000fe4000fffe0ff */
[----:B------:R-:W-:Y:S02]  /*f810*/  UIADD3.64 UR64, UPT, UPT, UR52, 0x2, URZ ;  /* 0x0000000234407897 */ /* 0x000fe4000fffe0ff */
[----:B------:R-:W-:-:S02]  /*f820*/  UIADD3.64 UR58, UPT, UPT, UR48, 0x200, URZ ;  /* 0x00000200303a7897 */ /* 0x000fc4000fffe0ff */
[----:B------:R-:W-:Y:S01]  /*f830*/  UIADD3.64 UR68, UPT, UPT, UR52, 0x4, URZ ;  /* 0x0000000434447897 */ /* 0x000fe2000fffe0ff */
[----:B------:R-:W-:Y:S01]  /*f840*/  UMOV UR18, 0x0 ;  /* 0x0000000000127882 */ /* 0x000fe20000000000 */
[----:B------:R-:W-:Y:S01]  /*f850*/  UMOV UR19, 0x8088010 ;  /* 0x0808801000137882 */ /* 0x000fe20000000000 */
[----:B------:R-:W-:Y:S02]  /*f860*/  UIADD3 UR12, UPT, UPT, UR5, 0x20, URZ ;  /* 0x00000020050c7890 */ /* 0x000fe4000fffe0ff */
[----:B------:R-:W-:Y:S01]  /*f870*/  UIADD3.64 UR60, UPT, UPT, UR48, 0x300, URZ ;  /* 0x00000300303c7897 */ /* 0x000fe2000fffe0ff */
[----:B------:R-:W-:Y:S01]  /*f880*/  UMOV UR45, 0x40004040 ;  /* 0x40004040002d7882 */ /* 0x000fe20000000000 */
[----:B------:R-:W-:Y:S01]  /*f890*/  UMOV UR51, 0x40004040 ;  /* 0x4000404000337882 */ /* 0x000fe20000000000 */
[----:B------:R-:W-:Y:S02]  /*f8a0*/  UIADD3 UR76, UPT, UPT, UR5, 0x20, URZ ;  /* 0x00000020054c7890 */ /* 0x000fe4000fffe0ff */
[----:B------:R0:W-:Y:S01]  /*f8b0*/  UTCQMMA gdesc[UR44], gdesc[UR50], tmem[UR5], tmem[UR18], idesc[UR19], !UPT ;  /* 0x00ff12322c0075ea */ /* 0x0001e2000f800305 */
[----:B------:R-:W-:Y:S01]  /*f8c0*/  UIADD3.64 UR62, UPT, UPT, UR48, 0x400, URZ ;  /* 0x00000400303e7897 */ /* 0x000fe2000fffe0ff */
[----:B------:R-:W-:Y:S01]  /*f8d0*/  UMOV UR26, 0x0 ;  /* 0x00000000001a7882 */ /* 0x000fe20000000000 */
[----:B------:R-:W-:Y:S01]  /*f8e0*/  UMOV UR27, 0x8088010 ;  /* 0x08088010001b7882 */ /* 0x000fe20000000000 */
[----:B------:R-:W-:-:S02]  /*f8f0*/  UIADD3 UR75, UPT, UPT, UR5, 0x20, URZ ;  /* 0x00000020054b7890 */ /* 0x000fc4000fffe0ff */
[----:B------:R2:W-:Y:S01]  /*f900*/  UTCQMMA gdesc[UR48], gdesc[UR52], tmem[UR5], tmem[UR26], idesc[UR27], UPT ;  /* 0x00ff1a34300075ea */ /* 0x0005e2000b800305 */
[----:B------:R-:W-:Y:S01]  /*f910*/  UIADD3.64 UR66, UPT, UPT, UR48, 0x500, URZ ;  /* 0x0000050030427897 */ /* 0x000fe2000fffe0ff */
[----:B------:R-:W-:Y:S01]  /*f920*/  UMOV UR38, 0x0 ;  /* 0x0000000000267882 */ /* 0x000fe20000000000 */
[----:B------:R-:W-:Y:S01]  /*f930*/  UMOV UR39, 0x8088010 ;  /* 0x0808801000277882 */ /* 0x000fe20000000000 */
[----:B------:R-:W-:Y:S02]  /*f940*/  UIADD3 UR74, UPT, UPT, UR5, 0x20, URZ ;  /* 0x00000020054a7890 */ /* 0x000fe4000fffe0ff */
[----:B------:R3:W-:Y:S01]  /*f950*/  UTCQMMA gdesc[UR56], gdesc[UR64], tmem[UR5], tmem[UR38], idesc[UR39], UPT ;  /* 0x00ff2640380075ea */ /* 0x0007e2000b800305 */
[----:B0-----:R-:W-:Y:S02]  /*f960*/  UIADD3.64 UR44, UPT, UPT, UR48, 0x600, URZ ;  /* 0x00000600302c7897 */ /* 0x001fe4000fffe0ff */
[----:B------:R-:W-:Y:S02]  /*f970*/  UIADD3 UR73, UPT, UPT, UR5, 0x40, URZ ;  /* 0x0000004005497890 */ /* 0x000fe4000fffe0ff */
[----:B------:R-:W-:Y:S01]  /*f980*/  UIADD3.64 UR18, UPT, UPT, UR48, 0x700, URZ ;  /* 0x0000070030127897 */ /* 0x000fe2000fffe0ff */
[----:B------:R-:W-:Y:S01]  /*f990*/  UMOV UR30, 0x0 ;  /* 0x00000000001e7882 */ /* 0x000fe20000000000 */
[----:B------:R-:W-:Y:S01]  /*f9a0*/  UMOV UR31, 0x8088010 ;  /* 0x08088010001f7882 */ /* 0x000fe20000000000 */
[----:B------:R-:W-:-:S02]  /*f9b0*/  UIADD3 UR72, UPT, UPT, UR5, 0x40, URZ ;  /* 0x0000004005487890 */ /* 0x000fc4000fffe0ff */
[----:B------:R0:W-:Y:S01]  /*f9c0*/  UTCQMMA gdesc[UR58], gdesc[UR68], tmem[UR5], tmem[UR30], idesc[UR31], UPT ;  /* 0x00ff1e443a0075ea */ /* 0x0001e2000b800305 */
[----:B--2---:R-:W-:Y:S02]  /*f9d0*/  UIADD3.64 UR26, UPT, UPT, UR48, 0x800, URZ ;  /* 0x00000800301a7897 */ /* 0x004fe4000fffe0ff */
[----:B------:R-:W-:Y:S02]  /*f9e0*/  UIADD3 UR71, UPT, UPT, UR5, 0x40, URZ ;  /* 0x0000004005477890 */ /* 0x000fe4000fffe0ff */
[----:B---3--:R-:W-:Y:S01]  /*f9f0*/  UIADD3.64 UR56, UPT, UPT, UR48, 0x900, URZ ;  /* 0x0000090030387897 */ /* 0x008fe2000fffe0ff */
[----:B------:R-:W-:Y:S01]  /*fa00*/  UMOV UR22, 0x0 ;  /* 0x0000000000167882 */ /* 0x000fe20000000000 */
[----:B------:R-:W-:Y:S01]  /*fa10*/  UMOV UR23, 0x8088010 ;  /* 0x0808801000177882 */ /* 0x000fe20000000000 */
[----:B------:R-:W-:Y:S01]  /*fa20*/  UIADD3 UR70, UPT, UPT, UR5, 0x40, URZ ;  /* 0x0000004005467890 */ /* 0x000fe2000fffe0ff */
[----:B------:R2:W-:Y:S01]  /*fa30*/  UTCQMMA gdesc[UR60], gdesc[UR50], tmem[UR12], tmem[UR22], idesc[UR23], !UPT ;  /* 0x00ff16323c0075ea */ /* 0x0005e2000f80030c */
[----:B------:R-:W-:Y:S01]  /*fa40*/  UIADD3.64 UR38, UPT, UPT, UR48, 0xa00, URZ ;  /* 0x00000a0030267897 */ /* 0x000fe2000fffe0ff */
[----:B------:R-:W-:Y:S01]  /*fa50*/  UMOV UR16, 0x0 ;  /* 0x0000000000107882 */ /* 0x000fe20000000000 */
[----:B------:R-:W-:Y:S01]  /*fa60*/  UMOV UR17, 0x8088010 ;  /* 0x0808801000117882 */ /* 0x000fe20000000000 */
[----:B------:R-:W-:Y:S01]  /*fa70*/  UIADD3 UR13, UPT, UPT, UR5, 0x60, URZ ;  /* 0x00000060050d7890 */ /* 0x000fe2000fffe0ff */
[----:B------:R3:W-:Y:S01]  /*fa80*/  UTCQMMA gdesc[UR62], gdesc[UR52], tmem[UR76], tmem[UR16], idesc[UR17], UPT ;  /* 0x00ff10343e0075ea */ /* 0x0007e2000b80034c */
[----:B0-----:R-:W-:Y:S01]  /*fa90*/  UIADD3.64 UR58, UPT, UPT, UR48, 0xb00, URZ ;  /* 0x00000b00303a7897 */ /* 0x001fe2000fffe0ff */
[----:B------:R-:W-:Y:S01]  /*faa0*/  UMOV UR34, 0x0 ;  /* 0x0000000000227882 */ /* 0x000fe20000000000 */
[----:B------:R-:W-:Y:S01]  /*fab0*/  UMOV UR35, 0x8088010 ;  /* 0x0808801000237882 */ /* 0x000fe20000000000 */
[----:B------:R-:W-:Y:S01]  /*fac0*/  UIADD3 UR11, UPT, UPT, UR5, 0x60, URZ ;  /* 0x00000060050b7890 */ /* 0x000fe2000fffe0ff */
[----:B------:R3:W-:Y:S01]  /*fad0*/  UTCQMMA gdesc[UR66], gdesc[UR64], tmem[UR75], tmem[UR34], idesc[UR35], UPT ;  /* 0x00ff2240420075ea */ /* 0x0007e2000b80034b */
[----:B------:R-:W-:Y:S01]  /*fae0*/  UIADD3.64 UR30, UPT, UPT, UR48, 0xc00, URZ ;  /* 0x00000c00301e7897 */ /* 0x000fe2000fffe0ff */
[----:B------:R-:W-:Y:S01]  /*faf0*/  UMOV UR24, 0x0 ;  /* 0x0000000000187882 */ /* 0x000fe20000000000 */
[----:B------:R-:W-:Y:S01]  /*fb00*/  UMOV UR25, 0x8088010 ;  /* 0x0808801000197882 */ /* 0x000fe20000000000 */
[----:B------:R-:W-:Y:S01]  /*fb10*/  UIADD3 UR10, UPT, UPT, UR5, 0x60, URZ ;  /* 0x00000060050a7890 */ /* 0x000fe2000fffe0ff */
[----:B------:R3:W-:Y:S01]  /*fb20*/  UTCQMMA gdesc[UR44], gdesc[UR68], tmem[UR74], tmem[UR24], idesc[UR25], UPT ;  /* 0x00ff18442c0075ea */ /* 0x0007e2000b80034a */
[----:B--2---:R-:W-:Y:S01]  /*fb30*/  UIADD3.64 UR22, UPT, UPT, UR48, 0xd00, URZ ;  /* 0x00000d0030167897 */ /* 0x004fe2000fffe0ff */
[----:B------:R-:W-:Y:S01]  /*fb40*/  UMOV UR20, 0x0 ;  /* 0x0000000000147882 */ /* 0x000fe20000000000 */
[----:B------:R-:W-:Y:S01]  /*fb50*/  UMOV UR21, 0x8088010 ;  /* 0x0808801000157882 */ /* 0x000fe20000000000 */
[----:B------:R-:W-:Y:S01]  /*fb60*/  UIADD3 UR9, UPT, UPT, UR5, 0x60, URZ ;  /* 0x0000006005097890 */ /* 0x000fe2000fffe0ff */
[----:B------:R3:W-:Y:S01]  /*fb70*/  UTCQMMA gdesc[UR18], gdesc[UR50], tmem[UR73], tmem[UR20], idesc[UR21], !UPT ;  /* 0x00ff1432120075ea */ /* 0x0007e2000f800349 */
[----:B------:R-:W-:Y:S01]  /*fb80*/  UIADD3.64 UR48, UPT, UPT, UR48, 0xe00, URZ ;  /* 0x00000e0030307897 */ /* 0x000fe2000fffe0ff */
[----:B------:R-:W-:Y:S01]  /*fb90*/  UMOV UR28, 0x0 ;  /* 0x00000000001c7882 */ /* 0x000fe20000000000 */
[----:B------:R-:W-:Y:S01]  /*fba0*/  UMOV UR29, 0x8088010 ;  /* 0x08088010001d7882 */ /* 0x000fe20000000000 */
[----:B------:R-:W-:Y:S01]  /*fbb0*/  UMOV UR36, 0x0 ;  /* 0x0000000000247882 */ /* 0x000fe20000000000 */
[----:B------:R-:W-:Y:S01]  /*fbc0*/  UMOV UR37, 0x8088010 ;  /* 0x0808801000257882 */ /* 0x000fe20000000000 */
[----:B------:R-:W-:Y:S01]  /*fbd0*/  UMOV UR32, 0x0 ;  /* 0x0000000000207882 */ /* 0x000fe20000000000 */
[----:B------:R-:W-:Y:S01]  /*fbe0*/  UMOV UR33, 0x8088010 ;  /* 0x0808801000217882 */ /* 0x000fe20000000000 */
[----:B------:R3:W-:Y:S01]  /*fbf0*/  UTCQMMA gdesc[UR26], gdesc[UR52], tmem[UR72], tmem[UR28], idesc[UR29], UPT ;  /* 0x00ff1c341a0075ea */ /* 0x0007e2000b800348 */
        /* <DEDUP_REMOVED lines=8> */
[----:B------:R3:W-:Y:S01]  /*fc80*/  UTCQMMA gdesc[UR58], gdesc[UR50], tmem[UR13], tmem[UR40], idesc[UR41], !UPT ;  /* 0x00ff28323a0075ea */ /* 0x0007e2000f80030d */
[----:B------:R-:W-:Y:S01]  /*fc90*/  UMOV UR54, 0x0 ;  /* 0x0000000000367882 */ /* 0x000fe20000000000 */
[----:B------:R-:W-:Y:S01]  /*fca0*/  UMOV UR55, 0x8088010 ;  /* 0x0808801000377882 */ /* 0x000fe20000000000 */
[----:B------:R3:W-:Y:S01]  /*fcb0*/  UTCQMMA gdesc[UR30], gdesc[UR52], tmem[UR11], tmem[UR42], idesc[UR43], UPT ;  /* 0x00ff2a341e0075ea */ /* 0x0007e2000b80030b */
[----:B------:R3:W-:Y:S01]  /*fcc0*/  UTCQMMA gdesc[UR22], gdesc[UR64], tmem[UR10], tmem[UR46], idesc[UR47], UPT ;  /* 0x00ff2e40160075ea */ /* 0x0007e2000b80030a */
[----:B------:R3:W-:Y:S01]  /*fcd0*/  UTCQMMA gdesc[UR48], gdesc[UR68], tmem[UR9], tmem[UR54], idesc[UR55], UPT ;  /* 0x00ff3644300075ea */ /* 0x0007e2000b800309 */
[----:B------:R3:W-:Y:S01]  /*fce0*/  UTCBAR [UR8], URZ ;  /* 0x000000ff080073e9 */ /* 0x0007e200080000ff */
[----:B------:R-:W-:Y:S01]  /*fcf0*/  NOP ;  /* 0x0000000000007918 */ /* 0x000fe20000000000 */
.L_x_6:
[----:B---3--:R-:W-:Y:S01]  /*fd00*/  UMOV UR8, URZ ;  /* 0x000000ff00087c82 */ /* 0x008fe20008000000 */
[----:B------:R-:W-:Y:S05]  /*fd10*/  @!P3 BRA `(.L_x_7) ;  /* 0x000001080080b947 */ /* 0x000fea0003800000 */
[----:B------:R-:W-:Y:S01]  /*fd20*/  UIADD3 UR10, UPT, UPT, UR4, 0x10000, URZ ;  /* 0x00010000040a7890 */ /* 0x000fe2000fffe0ff */
[----:B-1----:R-:W-:Y:S01]  /*fd30*/  IMAD.MOV.U32 R34, RZ, RZ, RZ ;  /* 0x000000ffff227224 */ /* 0x002fe200078e00ff */
[----:B------:R-:W-:Y:S01]  /*fd40*/  UIADD3 UR12, UPT, UPT, UR4, 0x21000, URZ ;  /* 0x00021000040c7890 */ /* 0x000fe2000fffe0ff */
[----:B------:R-:W-:Y:S01]  /*fd50*/  IMAD.MOV.U32 R33, RZ, RZ, RZ ;  /* 0x000000ffff217224 */ /* 0x000fe200078e00ff */
[----:B------:R-:W-:Y:S02]  /*fd60*/  USHF.R.U32.HI UR10, URZ, 0x4, UR10 ;  /* 0x00000004ff0a7899 */ /* 0x000fe4000801160a */
[----:B------:R-:W-:Y:S02]  /*fd70*/  USHF.R.U32.HI UR12, URZ, 0x4, UR12 ;  /* 0x00000004ff0c7899 */ /* 0x000fe4000801160c */
[----:B------:R-:W-:Y:S02]  /*fd80*/  USGXT.U32 UR10, UR10, 0xe ;  /* 0x0000000e0a0a789a */ /* 0x000fe40008000000 */
[----:B------:R-:W-:-:S02]  /*fd90*/  USGXT.U32 UR12, UR12, 0xe ;  /* 0x0000000e0c0c789a */ /* 0x000fc40008000000 */
[----:B------:R-:W-:Y:S02]  /*fda0*/  UIADD3 UR16, UP1, UPT, UR10, 0x100, URZ ;  /* 0x000001000a107890 */ /* 0x000fe4000ff3e0ff */
[----:B------:R-:W-:Y:S01]  /*fdb0*/  UIADD3 UR18, UP2, UPT, UR12, 0x2, URZ ;  /* 0x000000020c127890 */ /* 0x000fe2000ff5e0ff */
[----:B------:R-:W-:Y:S01]  /*fdc0*/  UMOV UR8, URZ ;  /* 0x000000ff00087c82 */ /* 0x000fe20008000000 */
[----:B------:R-:W-:Y:S01]  /*fdd0*/  UMOV UR11, URZ ;  /* 0x000000ff000b7c82 */ /* 0x000fe20008000000 */
[----:B------:R-:W-:Y:S02]  /*fde0*/  UIADD3.X UR17, UPT, UPT, UR8, 0x40004040, URZ, UP1, !UPT ;  /* 0x4000404008117890 */ /* 0x000fe40008ffe4ff */
[----:B------:R-:W-:Y:S01]  /*fdf0*/  UIADD3.X UR19, UPT, UPT, UR11, 0x40004040, URZ, UP2, !UPT ;  /* 0x400040400b137890 */ /* 0x000fe200097fe4ff */
[----:B------:R-:W0:Y:S01]  /*fe00*/  LDCU UR9, c[0x0][0x3a0] ;  /* 0x00007400ff0977ac */ /* 0x000e220008000800 */
[----:B------:R-:W1:Y:S01]  /*fe10*/  LDCU.64 UR20, c[0x0][0x3a8] ;  /* 0x00007500ff1477ac */ /* 0x000e620008000a00 */
[----:B------:R-:W-:-:S02]  /*fe20*/  UIADD3.64 UR22, UPT, UPT, UR16, 0x100, URZ ;  /* 0x0000010010167897 */ /* 0x000fc4000fffe0ff */
[----:B------:R-:W-:Y:S02]  /*fe30*/  UIADD3.64 UR24, UPT, UPT, UR18, 0x2, URZ ;  /* 0x0000000212187897 */ /* 0x000fe4000fffe0ff */
[----:B------:R-:W-:Y:S02]  /*fe40*/  UIADD3.64 UR26, UPT, UPT, UR16, 0x200, URZ ;  /* 0x00000200101a7897 */ /* 0x000fe4000fffe0ff */
[----:B------:R-:W-:Y:S02]  /*fe50*/  UIADD3.64 UR28, UPT, UPT, UR18, 0x4, URZ ;  /* 0x00000004121c7897 */ /* 0x000fe4000fffe0ff */
[----:B------:R-:W-:Y:S02]  /*fe60*/  UIADD3.64 UR30, UPT, UPT, UR16, 0x300, URZ ;  /* 0x00000300101e7897 */ /* 0x000fe4000fffe0ff */
[----:B------:R-:W-:Y:S02]  /*fe70*/  UIADD3.64 UR32, UPT, UPT, UR16, 0x400, URZ ;  /* 0x0000040010207897 */ /* 0x000fe4000fffe0ff */
        /* <DEDUP_REMOVED lines=9> */
[----:B------:R-:W-:Y:S01]  /*ff10*/  UIADD3.64 UR52, UPT, UPT, UR16, 0xe00, URZ ;  /* 0x00000e0010347897 */ /* 0x000fe2000fffe0ff */
[----:B------:R-:W-:Y:S01]  /*ff20*/  UMOV UR11, 0x1 ;  /* 0x00000001000b7882 */ /* 0x000fe20000000000 */
[----:B------:R-:W-:Y:S01]  /*ff30*/  UMOV UR54, URZ ;  /* 0x000000ff00367c82 */ /* 0x000fe20008000000 */
[----:B01----:R-:W-:-:S09]  /*ff40*/  UMOV UR13, 0x40004040 ;  /* 0x40004040000d7882 */ /* 0x003fd20000000000 */
.L_x_10:
[----:B------:R-:W2:Y:S01]  /*ff50*/  LDL.LU R52, [R1+0x2c4] ;  /* 0x0002c40001347983 */ /* 0x000ea20000300800 */
[----:B------:R-:W0:Y:S03]  /*ff60*/  LDC R35, c[0x0][0x3a0] ;  /* 0x0000e800ff237b82 */ /* 0x000e260000000800 */
[----:B------:R-:W3:Y:S04]  /*ff70*/  LDL.LU R51, [R1+0x2bc] ;  /* 0x0002bc0001337983 */ /* 0x000ee80000300800 */
        /* <DEDUP_REMOVED lines=14> */
[----:B------:R-:W4:Y:S01]  /*10060*/  LDL.LU R36, [R1+0x274] ;  /* 0x0002740001247983 */ /* 0x000f220000300800 */
[----:B------:R-:W-:Y:S01]  /*10070*/  USHF.L.U32 UR8, UR21, 0x7, URZ ;  /* 0x0000000715087899 */ /* 0x000fe200080006ff */
[----:B------:R-:W-:Y:S01]  /*10080*/  IMAD.U32 R34, R34, -0x80000000, RZ ;  /* 0x8000000022227824 */ /* 0x000fe200078e00ff */
[----:B------:R-:W-:Y:S01]  /*10090*/  USHF.L.U32 UR55, UR20, 0x7, URZ ;  /* 0x0000000714377899 */ /* 0x000fe200080006ff */
[----:B------:R-:W-:Y:S01]  /*100a0*/  VIADD R67, R33, 0x1 ;  /* 0x0000000121437836 */ /* 0x000fe20000000000 */
[----:B------:R-:W-:-:S02]  /*100b0*/  USHF.R.S32.HI UR57, URZ, 0x1f, UR8 ;  /* 0x0000001fff397899 */ /* 0x000fc40008011408 */
[----:B------:R-:W-:Y:S01]  /*100c0*/  USHF.R.S32.HI UR56, URZ, 0x1f, UR55 ;  /* 0x0000001fff387899 */ /* 0x000fe20008011437 */
[----:B0-----:R-:W-:Y:S01]  /*100d0*/  IMAD R67, R67, -0x80, R35 ;  /* 0xffffff8043437824 */ /* 0x001fe200078e0223 */
[----:B--2---:R-:W-:Y:S02]  /*100e0*/  IADD3 R52, P2, PT, R52, UR8, RZ ;  /* 0x0000000834347c10 */ /* 0x004fe4000ff5e0ff */
[----:B---3--:R-:W-:-:S03]  /*100f0*/  IADD3 R51, P3, PT, R51, UR8, RZ ;  /* 0x0000000833337c10 */ /* 0x008fc6000ff7e0ff */
[----:B------:R-:W-:Y:S01]  /*10100*/  STL [R1+0x2c4], R52 ;  /* 0x0002c43401007387 */ /* 0x000fe20000100800 */
[----:B----4-:R-:W-:-:S03]  /*10110*/  IADD3 R50, P4, PT, R50, UR8, RZ ;  /* 0x0000000832327c10 */ /* 0x010fc6000ff9e0ff */
[----:B------:R-:W-:Y:S01]  /*10120*/  STL [R1+0x2bc], R51 ;  /* 0x0002bc3301007387 */ /* 0x000fe20000100800 */
[----:B------:R-:W-:-:S03]  /*10130*/  IADD3 R49, P5, PT, R49, UR8, RZ ;  /* 0x0000000831317c10 */ /* 0x000fc6000ffbe0ff */
[----:B------:R-:W-:Y:S01]  /*10140*/  STL [R1+0x2b4], R50 ;  /* 0x0002b43201007387 */ /* 0x000fe20000100800 */
[----:B------:R-:W-:-:S03]  /*10150*/  IADD3 R48, P6, PT, R48, UR8, RZ ;  /* 0x0000000830307c10 */ /* 0x000fc6000ffde0ff */
[----:B------:R-:W-:Y:S01]  /*10160*/  STL [R1+0x2ac], R49 ;  /* 0x0002ac3101007387 */ /* 0x000fe20000100800 */
[----:B------:R-:W-:-:S03]  /*10170*/  IADD3.X R47, PT, PT, R47, UR57, RZ, P2, !PT ;  /* 0x000000392f2f7c10 */ /* 0x000fc600097fe4ff */
        /* <DEDUP_REMOVED lines=13> */
[----:B------:R-:W-:Y:S02]  /*10250*/  IADD3 R40, P5, PT, R40, UR8, RZ ;  /* 0x0000000828287c10 */ /* 0x000fe4000ffbe0ff */
[----:B------:R-:W-:Y:S02]  /*10260*/  IADD3.X R39, PT, PT, R39, UR57, RZ, P6, !PT ;  /* 0x0000003927277c10 */ /* 0x000fe4000b7fe4ff */
[----:B------:R-:W-:-:S03]  /*10270*/  IADD3 R38, P6, PT, R38, UR8, RZ ;  /* 0x0000000826267c10 */ /* 0x000fc6000ffde0ff */
[----:B------:R0:W-:Y:S04]  /*10280*/  STL [R1+0x2a0], R39 ;  /* 0x0002a02701007387 */ /* 0x0001e80000100800 */
[----:B------:R-:W-:Y:S01]  /*10290*/  STL [R1+0x2a8], R41 ;  /* 0x0002a82901007387 */ /* 0x000fe20000100800 */
[----:B------:R-:W-:-:S03]  /*102a0*/  IADD3.X R37, PT, PT, R37, UR57, RZ, P2, !PT ;  /* 0x0000003925257c10 */ /* 0x000fc600097fe4ff */
[----:B0-----:R-:W2:Y:S04]  /*102b0*/  LDL.LU R39, [R1+0x290] ;  /* 0x0002900001277983 */ /* 0x001ea80000300800 */
[----:B------:R-:W-:Y:S04]  /*102c0*/  STL [R1+0x284], R40 ;  /* 0x0002842801007387 */ /* 0x000fe80000100800 */
[----:B------:R0:W-:Y:S04]  /*102d0*/  STL [R1+0x27c], R38 ;  /* 0x00027c2601007387 */ /* 0x0001e80000100800 */
[----:B0-----:R-:W3:Y:S04]  /*102e0*/  LDL.LU R38, [R1+0x26c] ;  /* 0x00026c0001267983 */ /* 0x001ee80000300800 */
[----:B------:R0:W-:Y:S04]  /*102f0*/  STL [R1+0x298], R37 ;  /* 0x0002982501007387 */ /* 0x0001e80000100800 */
[----:B0-----:R-:W4:Y:S01]  /*10300*/  LDL.LU R37, [R1+0x288] ;  /* 0x0002880001257983 */ /* 0x001f220000300800 */
[----:B------:R-:W-:-:S03]  /*10310*/  IADD3 R36, P2, PT, R36, UR8, RZ ;  /* 0x0000000824247c10 */ /* 0x000fc6000ff5e0ff */
[----:B------:R-:W4:Y:S04]  /*10320*/  LDL.LU R63, [R1+0x264] ;  /* 0x00026400013f7983 */ /* 0x000f280000300800 */
[----:B------:R-:W4:Y:S04]  /*10330*/  LDL.LU R62, [R1+0x280] ;  /* 0x00028000013e7983 */ /* 0x000f280000300800 */
[----:B------:R-:W4:Y:S04]  /*10340*/  LDL.LU R61, [R1+0x25c] ;  /* 0x00025c00013d7983 */ /* 0x000f280000300800 */
[----:B------:R0:W-:Y:S04]  /*10350*/  STL [R1+0x274], R36 ;  /* 0x0002742401007387 */ /* 0x0001e80000100800 */
        /* <DEDUP_REMOVED lines=21> */
[----:B0-----:R-:W4:Y:S01]  /*104b0*/  LDL.LU R36, [R1+0x9b0] ;  /* 0x0009b00001247983 */ /* 0x001f220000300800 */
[----:B--2---:R-:W-:-:S05]  /*104c0*/  IADD3.X R39, PT, PT, R39, UR57, RZ, P3, !PT ;  /* 0x0000003927277c10 */ /* 0x004fca0009ffe4ff */
[----:B------:R0:W-:Y:S04]  /*104d0*/  STL [R1+0x290], R39 ;  /* 0x0002902701007387 */ /* 0x0001e80000100800 */
[----:B0-----:R-:W2:Y:S01]  /*104e0*/  LDL.LU R39, [R1+0x9cc] ;  /* 0x0009cc0001277983 */ /* 0x001ea20000300800 */
[----:B---3--:R-:W-:-:S05]  /*104f0*/  IADD3 R38, P3, PT, R38, UR8, RZ ;  /* 0x0000000826267c10 */ /* 0x008fca000ff7e0ff */
[----:B------:R0:W-:Y:S01]  /*10500*/  STL [R1+0x26c], R38 ;  /* 0x00026c2601007387 */ /* 0x0001e20000100800 */
[----:B----4-:R-:W-:-:S03]  /*10510*/  IADD3.X R37, PT, PT, R37, UR57, RZ, P4, !PT ;  /* 0x0000003925257c10 */ /* 0x010fc6000a7fe4ff */
[----:B0-----:R-:W3:Y:S04]  /*10520*/  LDL.LU R38, [R1+0x9a8] ;  /* 0x0009a80001267983 */ /* 0x001ee80000300800 */
[----:B------:R0:W-:Y:S04]  /*10530*/  STL [R1+0x288], R37 ;  /* 0x0002882501007387 */ /* 0x0001e80000100800 */
[----:B0-----:R-:W4:Y:S01]  /*10540*/  LDL.LU R37, [R1+0x9c4] ;  /* 0x0009c40001257983 */ /* 0x001f220000300800 */
[----:B------:R-:W-:Y:S02]  /*10550*/  IADD3 R63, P4, PT, R63, UR8, RZ ;  /* 0x000000083f3f7c10 */ /* 0x000fe4000ff9e0ff */
[----:B------:R-:W-:-:S02]  /*10560*/  IADD3.X R62, PT, PT, R62, UR57, RZ, P5, !PT ;  /* 0x000000393e3e7c10 */ /* 0x000fc4000affe4ff */
[----:B------:R-:W-:Y:S01]  /*10570*/  IADD3 R61, P5, PT, R61, UR8, RZ ;  /* 0x000000083d3d7c10 */ /* 0x000fe2000ffbe0ff */
[----:B------:R-:W-:Y:S01]  /*10580*/  STL [R1+0x264], R63 ;  /* 0x0002643f01007387 */ /* 0x000fe20000100800 */
[----:B------:R-:W-:Y:S02]  /*10590*/  IADD3.X R60, PT, PT, R60, UR57, RZ, P6, !PT ;  /* 0x000000393c3c7c10 */ /* 0x000fe4000b7fe4ff */
[----:B------:R-:W-:Y:S01]  /*105a0*/  IADD3 R59, P6, PT, R59, UR8, RZ ;  /* 0x000000083b3b7c10 */ /* 0x000fe2000ffde0ff */
        /* <DEDUP_REMOVED lines=40> */
[----:B------:R-:W-:Y:S04]  /*10830*/  STL [R1+0x9dc], R42 ;  /* 0x0009dc2a01007387 */ /* 0x000fe80000100800 */
[----:B------:R0:W-:Y:S04]  /*10840*/  STL [R1+0x9b0], R36 ;  /* 0x0009b02401007387 */ /* 0x0001e80000100800 */
[----:B------:R-:W-:Y:S04]  /*10850*/  STL [R1+0x9b8], R41 ;  /* 0x0009b82901007387 */ /* 0x000fe80000100800 */
[----:B0-----:R-:W4:Y:S04]  /*10860*/  LDL.LU R36, [R1+0x9a0] ;  /* 0x0009a00001247983 */ /* 0x001f280000300800 */
[----:B------:R-:W-:Y:S01]  /*10870*/  STL [R1+0x9d4], R40 ;  /* 0x0009d42801007387 */ /* 0x000fe20000100800 */
[----:B--2---:R-:W-:-:S05]  /*10880*/  IADD3.X R39, PT, PT, R39, UR56, RZ, P2, !PT ;  /* 0x0000003827277c10 */ /* 0x004fca00097fe4ff */
[----:B------:R0:W-:Y:S04]  /*10890*/  STL [R1+0x9cc], R39 ;  /* 0x0009cc2701007387 */ /* 0x0001e80000100800 */
[----:B0-----:R-:W2:Y:S01]  /*108a0*/  LDL.LU R39, [R1+0x9bc] ;  /* 0x0009bc0001277983 */ /* 0x001ea20000300800 */
[----:B---3--:R-:W-:-:S05]  /*108b0*/  IADD3 R38, P2, PT, R38, UR55, RZ ;  /* 0x0000003726267c10 */ /* 0x008fca000ff5e0ff */
[----:B------:R0:W-:Y:S01]  /*108c0*/  STL [R1+0x9a8], R38 ;  /* 0x0009a82601007387 */ /* 0x0001e20000100800 */
[----:B----4-:R-:W-:-:S03]  /*108d0*/  IADD3.X R37, PT, PT, R37, UR56, RZ, P3, !PT ;  /* 0x0000003825257c10 */ /* 0x010fc60009ffe4ff */
[----:B0-----:R-:W3:Y:S04]  /*108e0*/  LDL.LU R38, [R1+0x998] ;  /* 0x0009980001267983 */ /* 0x001ee80000300800 */
        /* <DEDUP_REMOVED lines=26> */
[----:B------:R-:W-:-:S05]  /*10a90*/  IADD3 R36, P3, PT, R36, UR55, RZ ;  /* 0x0000003724247c10 */ /* 0x000fca000ff7e0ff */
[----:B------:R0:W-:Y:S04]  /*10aa0*/  STL [R1+0x9a0], R36 ;  /* 0x0009a02401007387 */ /* 0x0001e80000100800 */
[----:B0-----:R-:W4:Y:S01]  /*10ab0*/  LDL.LU R36, [R1+0x930] ;  /* 0x0009300001247983 */ /* 0x001f220000300800 */
[----:B--2---:R-:W-:-:S05]  /*10ac0*/  IADD3.X R39, PT, PT, R39, UR56, RZ, P4, !PT ;  /* 0x0000003827277c10 */ /* 0x004fca000a7fe4ff */
[----:B------:R0:W-:Y:S04]  /*10ad0*/  STL [R1+0x9bc], R39 ;  /* 0x0009bc2701007387 */ /* 0x0001e80000100800 */
[----:B0-----:R-:W2:Y:S01]  /*10ae0*/  LDL.LU R39, [R1+0x94c] ;  /* 0x00094c0001277983 */ /* 0x001ea20000300800 */
[----:B---3--:R-:W-:Y:S02]  /*10af0*/  IADD3 R38, P4, PT, R38, UR55, RZ ;  /* 0x0000003726267c10 */ /* 0x008fe4000ff9e0ff */
[----:B----4-:R-:W-:-:S03]  /*10b00*/  IADD3.X R63, PT, PT, R63, UR56, RZ, P5, !PT ;  /* 0x000000383f3f7c10 */ /* 0x010fc6000affe4ff */
[----:B------:R0:W-:Y:S01]  /*10b10*/  STL [R1+0x998], R38 ;  /* 0x0009982601007387 */ /* 0x0001e20000100800 */
[----:B------:R-:W-:Y:S02]  /*10b20*/  IADD3 R62, P5, PT, R62, UR55, RZ ;  /* 0x000000373e3e7c10 */ /* 0x000fe4000ffbe0ff */
[----:B------:R-:W-:Y:S01]  /*10b30*/  IADD3.X R61, PT, PT, R61, UR56, RZ, P6, !PT ;  /* 0x000000383d3d7c10 */ /* 0x000fe2000b7fe4ff */
[----:B0-----:R-:W3:Y:S04]  /*10b40*/  LDL.LU R38, [R1+0x928] ;  /* 0x0009280001267983 */ /* 0x001ee80000300800 */
        /* <DEDUP_REMOVED lines=43> */
[----:B------:R-:W-:-:S05]  /*10e00*/  IADD3.X R37, PT, PT, R37, UR56, RZ, P2, !PT ;  /* 0x0000003825257c10 */ /* 0x000fca00097fe4ff */
[----:B------:R0:W-:Y:S04]  /*10e10*/  STL [R1+0x954], R37 ;  /* 0x0009542501007387 */ /* 0x0001e80000100800 */
[----:B------:R-:W-:Y:S04]  /*10e20*/  STL [R1+0x95c], R41 ;  /* 0x00095c2901007387 */ /* 0x000fe80000100800 */
[----:B0-----:R-:W4:Y:S01]  /*10e30*/  LDL.LU R37, [R1+0x944] ;  /* 0x0009440001257983 */ /* 0x001f220000300800 */
[----:B------:R-:W-:-:S03]  /*10e40*/  IADD3 R36, P2, PT, R36, UR55, RZ ;  /* 0x0000003724247c10 */ /* 0x000fc6000ff5e0ff */
[----:B------:R-:W-:Y:S04]  /*10e50*/  STL [R1+0x938], R40 ;  /* 0x0009382801007387 */ /* 0x000fe80000100800 */
[----:B------:R0:W-:Y:S04]  /*10e60*/  STL [R1+0x930], R36 ;  /* 0x0009302401007387 */ /* 0x0001e80000100800 */
[----:B0-----:R-:W4:Y:S01]  /*10e70*/  LDL.LU R36, [R1+0x920] ;  /* 0x0009200001247983 */ /* 0x001f220000300800 */
[----:B--2---:R-:W-:-:S05]  /*10e80*/  IADD3.X R39, PT, PT, R39, UR56, RZ, P3, !PT ;  /* 0x0000003827277c10 */ /* 0x004fca0009ffe4ff */
[----:B------:R0:W-:Y:S04]  /*10e90*/  STL [R1+0x94c], R39 ;  /* 0x00094c2701007387 */ /* 0x0001e80000100800 */
[----:B0-----:R-:W2:Y:S01]  /*10ea0*/  LDL.LU R39, [R1+0x93c] ;  /* 0x00093c0001277983 */ /* 0x001ea20000300800 */
[----:B---3--:R-:W-:-:S03]  /*10eb0*/  IADD3 R38, P3, PT, R38, UR55, RZ ;  /* 0x0000003726267c10 */ /* 0x008fc6000ff7e0ff */
[----:B------:R-:W3:Y:S04]  /*10ec0*/  LDL.LU R63, [R1+0x918] ;  /* 0x00091800013f7983 */ /* 0x000ee80000300800 */
[----:B------:R-:W3:Y:S04]  /*10ed0*/  LDL.LU R62, [R1+0x934] ;  /* 0x00093400013e7983 */ /* 0x000ee80000300800 */
[----:B------:R-:W3:Y:S04]  /*10ee0*/  LDL.LU R61, [R1+0x910] ;  /* 0x00091000013d7983 */ /* 0x000ee80000300800 */
[----:B------:R0:W-:Y:S04]  /*10ef0*/  STL [R1+0x928], R38 ;  /* 0x0009282601007387 */ /* 0x0001e80000100800 */
[----:B------:R-:W3:Y:S04]  /*10f00*/  LDL.LU R60, [R1+0x92c] ;  /* 0x00092c00013c7983 */ /* 0x000ee80000300800 */
        /* <DEDUP_REMOVED lines=20> */
[----:B0-----:R-:W3:Y:S01]  /*11050*/  LDL.LU R38, [R1+0x8b8] ;  /* 0x0008b80001267983 */ /* 0x001ee20000300800 */
[----:B----4-:R-:W-:-:S05]  /*11060*/  IADD3.X R37, PT, PT, R37, UR56, RZ, P4, !PT ;  /* 0x0000003825257c10 */ /* 0x010fca000a7fe4ff */
[----:B------:R0:W-:Y:S04]  /*11070*/  STL [R1+0x944], R37 ;  /* 0x0009442501007387 */ /* 0x0001e80000100800 */
[----:B0-----:R-:W4:Y:S01]  /*11080*/  LDL.LU R37, [R1+0x8d4] ;  /* 0x0008d40001257983 */ /* 0x001f220000300800 */
[----:B------:R-:W-:-:S05]  /*11090*/  IADD3 R36, P4, PT, R36, UR55, RZ ;  /* 0x0000003724247c10 */ /* 0x000fca000ff9e0ff */
[----:B------:R0:W-:Y:S04]  /*110a0*/  STL [R1+0x920], R36 ;  /* 0x0009202401007387 */ /* 0x0001e80000100800 */
[----:B0-----:R-:W4:Y:S01]  /*110b0*/  LDL.LU R36, [R1+0x8b0] ;  /* 0x0008b00001247983 */ /* 0x001f220000300800 */
[----:B--2---:R-:W-:Y:S02]  /*110c0*/  IADD3.X R39, PT, PT, R39, UR56, RZ, P5, !PT ;  /* 0x0000003827277c10 */ /* 0x004fe4000affe4ff */
[----:B---3--:R-:W-:-:S03]  /*110d0*/  IADD3 R63, P5, PT, R63, UR55, RZ ;  /* 0x000000373f3f7c10 */ /* 0x008fc6000ffbe0ff */
[----:B------:R0:W-:Y:S01]  /*110e0*/  STL [R1+0x93c], R39 ;  /* 0x00093c2701007387 */ /* 0x0001e20000100800 */
[----:B------:R-:W-:Y:S02]  /*110f0*/  IADD3.X R62, PT, PT, R62, UR56, RZ, P6, !PT ;  /* 0x000000383e3e7c10 */ /* 0x000fe4000b7fe4ff */
[----:B------:R-:W-:Y:S01]  /*11100*/  IADD3 R61, P6, PT, R61, UR55, RZ ;  /* 0x000000373d3d7c10 */ /* 0x000fe2000ffde0ff */
[----:B0-----:R-:W2:Y:S04]  /*11110*/  LDL.LU R39, [R1+0x8cc] ;  /* 0x0008cc0001277983 */ /* 0x001ea80000300800 */
        /* <DEDUP_REMOVED lines=43> */
[----:B------:R-:W-:-:S05]  /*113d0*/  IADD3 R38, P2, PT, R38, UR55, RZ ;  /* 0x0000003726267c10 */ /* 0x000fca000ff5e0ff */
[----:B------:R0:W-:Y:S04]  /*113e0*/  STL [R1+0x8b8], R38 ;  /* 0x0008b82601007387 */ /* 0x0001e80000100800 */
[----:B------:R-:W-:Y:S04]  /*113f0*/  STL [R1+0x8c0], R41 ;  /* 0x0008c02901007387 */ /* 0x000fe80000100800 */
[----:B0-----:R-:W3:Y:S01]  /*11400*/  LDL.LU R38, [R1+0x8a8] ;  /* 0x0008a80001267983 */ /* 0x001ee20000300800 */
[----:B----4-:R-:W-:-:S03]  /*11410*/  IADD3.X R37, PT, PT, R37, UR56, RZ, P3, !PT ;  /* 0x0000003825257c10 */ /* 0x010fc60009ffe4ff */
[----:B------:R-:W-:Y:S04]  /*11420*/  STL [R1+0x8dc], R40 ;  /* 0x0008dc2801007387 */ /* 0x000fe80000100800 */
[----:B------:R0:W-:Y:S04]  /*11430*/  STL [R1+0x8d4], R37 ;  /* 0x0008d42501007387 */ /* 0x0001e80000100800 */
[----:B0-----:R-:W4:Y:S01]  /*11440*/  LDL.LU R37, [R1+0x8c4] ;  /* 0x0008c40001257983 */ /* 0x001f220000300800 */
[----:B------:R-:W-:-:S05]  /*11450*/  IADD3 R36, P3, PT, R36, UR55, RZ ;  /* 0x0000003724247c10 */ /* 0x000fca000ff7e0ff */
[----:B------:R0:W-:Y:S04]  /*11460*/  STL [R1+0x8b0], R36 ;  /* 0x0008b02401007387 */ /* 0x0001e80000100800 */
[----:B0-----:R-:W4:Y:S04]  /*11470*/  LDL.LU R36, [R1+0x8a0] ;  /* 0x0008a00001247983 */ /* 0x001f280000300800 */
[----:B------:R-:W4:Y:S04]  /*11480*/  LDL.LU R63, [R1+0x8bc] ;  /* 0x0008bc00013f7983 */ /* 0x000f280000300800 */
[----:B------:R-:W4:Y:S04]  /*11490*/  LDL.LU R62, [R1+0x898] ;  /* 0x00089800013e7983 */ /* 0x000f280000300800 */
[----:B------:R-:W4:Y:S01]  /*114a0*/  LDL.LU R61, [R1+0x8b4] ;  /* 0x0008b400013d7983 */ /* 0x000f220000300800 */
[----:B--2---:R-:W-:-:S05]  /*114b0*/  IADD3.X R39, PT, PT, R39, UR56, RZ, P4, !PT ;  /* 0x0000003827277c10 */ /* 0x004fca000a7fe4ff */
[----:B------:R0:W-:Y:S04]  /*114c0*/  STL [R1+0x8cc], R39 ;  /* 0x0008cc2701007387 */ /* 0x0001e80000100800 */
[----:B------:R-:W2:Y:S04]  /*114d0*/  LDL.LU R60, [R1+0x890] ;  /* 0x00089000013c7983 */ /* 0x000ea80000300800 */
        /* <DEDUP_REMOVED lines=20> */
[----:B0-----:R-:W2:Y:S01]  /*11620*/  LDL.LU R39, [R1+0x85c] ;  /* 0x00085c0001277983 */ /* 0x001ea20000300800 */
[----:B---3--:R-:W-:-:S05]  /*11630*/  IADD3 R38, P4, PT, R38, UR55, RZ ;  /* 0x0000003726267c10 */ /* 0x008fca000ff9e0ff */
[----:B------:R0:W-:Y:S04]  /*11640*/  STL [R1+0x8a8], R38 ;  /* 0x0008a82601007387 */ /* 0x0001e80000100800 */
[----:B0-----:R-:W3:Y:S01]  /*11650*/  LDL.LU R38, [R1+0x838] ;  /* 0x0008380001267983 */ /* 0x001ee20000300800 */
[----:B----4-:R-:W-:-:S05]  /*11660*/  IADD3.X R37, PT, PT, R37, UR56, RZ, P5, !PT ;  /* 0x0000003825257c10 */ /* 0x010fca000affe4ff */
[----:B------:R0:W-:Y:S04]  /*11670*/  STL [R1+0x8c4], R37 ;  /* 0x0008c42501007387 */ /* 0x0001e80000100800 */
[----:B0-----:R-:W4:Y:S01]  /*11680*/  LDL.LU R37, [R1+0x854] ;  /* 0x0008540001257983 */ /* 0x001f220000300800 */
[----:B------:R-:W-:-:S05]  /*11690*/  IADD3 R36, P5, PT, R36, UR55, RZ ;  /* 0x0000003724247c10 */ /* 0x000fca000ffbe0ff */
[----:B------:R0:W-:Y:S04]  /*116a0*/  STL [R1+0x8a0], R36 ;  /* 0x0008a02401007387 */ /* 0x0001e80000100800 */
[----:B0-----:R-:W4:Y:S01]  /*116b0*/  LDL.LU R36, [R1+0x830] ;  /* 0x0008300001247983 */ /* 0x001f220000300800 */
[----:B------:R-:W-:Y:S02]  /*116c0*/  IADD3.X R63, PT, PT, R63, UR56, RZ, P6, !PT ;  /* 0x000000383f3f7c10 */ /* 0x000fe4000b7fe4ff */
[----:B------:R-:W-:Y:S02]  /*116d0*/  IADD3 R62, P6, PT, R62, UR55, RZ ;  /* 0x000000373e3e7c10 */ /* 0x000fe4000ffde0ff */
[----:B------:R-:W-:Y:S01]  /*116e0*/  IADD3.X R61, PT, PT, R61, UR56, RZ, P2, !PT ;  /* 0x000000383d3d7c10 */ /* 0x000fe200097fe4ff */
[----:B------:R-:W-:Y:S04]  /*116f0*/  STL [R1+0x8bc], R63 ;  /* 0x0008bc3f01007387 */ /* 0x000fe80000100800 */
[----:B------:R-:W-:Y:S04]  /*11700*/  STL [R1+0x898], R62 ;  /* 0x0008983e01007387 */ /* 0x000fe80000100800 */
[----:B------:R-:W-:Y:S01]  /*11710*/  STL [R1+0x8b4], R61 ;  /* 0x0008b43d01007387 */ /* 0x000fe20000100800 */
[----:B--2---:R-:W-:-:S02]  /*11720*/  IADD3 R60, P2, PT, R60, UR55, RZ ;  /* 0x000000373c3c7c10 */ /* 0x004fc4000ff5e0ff */
        /* <DEDUP_REMOVED lines=38> */
[----:B------:R-:W-:Y:S02]  /*11990*/  IADD3.X R39, PT, PT, R39, UR56, RZ, P3, !PT ;  /* 0x0000003827277c10 */ /* 0x000fe40009ffe4ff */
[----:B------:R-:W-:-:S03]  /*119a0*/  IADD3 R40, P2, PT, R40, UR55, RZ ;  /* 0x0000003728287c10 */ /* 0x000fc6000ff5e0ff */
[----:B------:R0:W-:Y:S04]  /*119b0*/  STL [R1+0x85c], R39 ;  /* 0x00085c2701007387 */ /* 0x0001e80000100800 */
[----:B------:R-:W-:Y:S04]  /*119c0*/  STL [R1+0x864], R41 ;  /* 0x0008642901007387 */ /* 0x000fe80000100800 */
[----:B0-----:R-:W2:Y:S04]  /*119d0*/  LDL.LU R39, [R1+0x84c] ;  /* 0x00084c0001277983 */ /* 0x001ea80000300800 */
[----:B------:R-:W-:Y:S01]  /*119e0*/  STL [R1+0x840], R40 ;  /* 0x0008402801007387 */ /* 0x000fe20000100800 */
[----:B---3--:R-:W-:-:S05]  /*119f0*/  IADD3 R38, P3, PT, R38, UR55, RZ ;  /* 0x0000003726267c10 */ /* 0x008fca000ff7e0ff */
[----:B------:R0:W-:Y:S04]  /*11a00*/  STL [R1+0x838], R38 ;  /* 0x0008382601007387 */ /* 0x0001e80000100800 */
[----:B0-----:R-:W3:Y:S01]  /*11a10*/  LDL.LU R38, [R1+0x828] ;  /* 0x0008280001267983 */ /* 0x001ee20000300800 */
[----:B----4-:R-:W-:-:S05]  /*11a20*/  IADD3.X R37, PT, PT, R37, UR56, RZ, P4, !PT ;  /* 0x0000003825257c10 */ /* 0x010fca000a7fe4ff */
        /* <DEDUP_REMOVED lines=33> */
[----:B------:R0:W-:Y:S04]  /*11c40*/  STL [R1+0x828], R38 ;  /* 0x0008282601007387 */ /* 0x0001e80000100800 */
[----:B0-----:R-:W3:Y:S01]  /*11c50*/  LDL.LU R38, [R1+0x7b8] ;  /* 0x0007b80001267983 */ /* 0x001ee20000300800 */
[----:B----4-:R-:W-:-:S05]  /*11c60*/  IADD3.X R37, PT, PT, R37, UR56, RZ, P6, !PT ;  /* 0x0000003825257c10 */ /* 0x010fca000b7fe4ff */
[----:B------:R0:W-:Y:S04]  /*11c70*/  STL [R1+0x844], R37 ;  /* 0x0008442501007387 */ /* 0x0001e80000100800 */
[----:B0-----:R-:W4:Y:S01]  /*11c80*/  LDL.LU R37, [R1+0x7d4] ;  /* 0x0007d40001257983 */ /* 0x001f220000300800 */
[----:B------:R-:W-:Y:S02]  /*11c90*/  IADD3 R63, P6, PT, R63, UR55, RZ ;  /* 0x000000373f3f7c10 */ /* 0x000fe4000ffde0ff */
[----:B------:R-:W-:Y:S02]  /*11ca0*/  IADD3.X R62, PT, PT, R62, UR56, RZ, P2, !PT ;  /* 0x000000383e3e7c10 */ /* 0x000fe400097fe4ff */
[----:B------:R-:W-:Y:S02]  /*11cb0*/  IADD3 R61, P2, PT, R61, UR55, RZ ;  /* 0x000000373d3d7c10 */ /* 0x000fe4000ff5e0ff */
[----:B------:R-:W-:Y:S01]  /*11cc0*/  IADD3.X R60, PT, PT, R60, UR56, RZ, P3, !PT ;  /* 0x000000383c3c7c10 */ /* 0x000fe20009ffe4ff */
        /* <DEDUP_REMOVED lines=38> */
[----:B------:R-:W-:Y:S01]  /*11f30*/  IADD3.X R40, PT, PT, R40, UR56, RZ, P3, !PT ;  /* 0x0000003828287c10 */ /* 0x000fe20009ffe4ff */
[----:B------:R-:W-:Y:S01]  /*11f40*/  STL [R1+0x7f4], R44 ;  /* 0x0007f42c01007387 */ /* 0x000fe20000100800 */
[----:B------:R-:W-:-:S03]  /*11f50*/  IADD3 R36, P3, PT, R36, UR55, RZ ;  /* 0x0000003724247c10 */ /* 0x000fc6000ff7e0ff */
[----:B------:R-:W-:Y:S04]  /*11f60*/  STL [R1+0x7d0], R43 ;  /* 0x0007d02b01007387 */ /* 0x000fe80000100800 */
        /* <DEDUP_REMOVED lines=9> */
[----:B------:R0:W-:Y:S04]  /*12000*/  STL [R1+0x7b8], R38 ;  /* 0x0007b82601007387 */ /* 0x0001e80000100800 */
[----:B0-----:R-:W3:Y:S01]  /*12010*/  LDL.LU R38, [R1+0x7a8] ;  /* 0x0007a80001267983 */ /* 0x001ee20000300800 */
[----:B----4-:R-:W-:-:S03]  /*12020*/  IADD3.X R37, PT, PT, R37, UR56, RZ, P5, !PT ;  /* 0x0000003825257c10 */ /* 0x010fc6000affe4ff */
        /* <DEDUP_REMOVED lines=37> */
[----:B0-----:R-:W3:Y:S01]  /*12280*/  LDL.LU R38, [R1+0x738] ;  /* 0x0007380001267983 */ /* 0x001ee20000300800 */
        /* <DEDUP_REMOVED lines=39> */
[----:B------:R-:W-:Y:S04]  /*12500*/  STL [R1+0x758], R44 ;  /* 0x0007582c01007387 */ /* 0x000fe80000100800 */
[----:B------:R-:W-:Y:S01]  /*12510*/  STL [R1+0x774], R43 ;  /* 0x0007742b01007387 */ /* 0x000fe20000100800 */
[----:B------:R-:W-:-:S03]  /*12520*/  IADD3.X R37, PT, PT, R37, UR56, RZ, P4, !PT ;  /* 0x0000003825257c10 */ /* 0x000fc6000a7fe4ff */
[----:B------:R-:W-:Y:S04]  /*12530*/  STL [R1+0x750], R42 ;  /* 0x0007502a01007387 */ /* 0x000fe80000100800 */
[----:B------:R0:W-:Y:S04]  /*12540*/  STL [R1+0x764], R37 ;  /* 0x0007642501007387 */ /* 0x0001e80000100800 */
[----:B------:R-:W-:Y:S04]  /*12550*/  STL [R1+0x76c], R41 ;  /* 0x00076c2901007387 */ /* 0x000fe80000100800 */
[----:B0-----:R-:W4:Y:S01]  /*12560*/  LDL.LU R37, [R1+0x754] ;  /* 0x0007540001257983 */ /* 0x001f220000300800 */
[----:B------:R-:W-:-:S02]  /*12570*/  IADD3 R40, P3, PT, R40, UR55, RZ ;  /* 0x0000003728287c10 */ /* 0x000fc4000ff7e0ff */
[----:B------:R-:W-:-:S03]  /*12580*/  IADD3 R36, P4, PT, R36, UR55, RZ ;  /* 0x0000003724247c10 */ /* 0x000fc6000ff9e0ff */
[----:B------:R-:W-:Y:S04]  /*12590*/  STL [R1+0x748], R40 ;  /* 0x0007482801007387 */ /* 0x000fe80000100800 */
[----:B------:R0:W-:Y:S04]  /*125a0*/  STL [R1+0x740], R36 ;  /* 0x0007402401007387 */ /* 0x0001e80000100800 */
[----:B0-----:R-:W4:Y:S01]  /*125b0*/  LDL.LU R36, [R1+0x730] ;  /* 0x0007300001247983 */ /* 0x001f220000300800 */
[----:B--2---:R-:W-:-:S05]  /*125c0*/  IADD3.X R39, PT, PT, R39, UR56, RZ, P5, !PT ;  /* 0x0000003827277c10 */ /* 0x004fca000affe4ff */
[----:B------:R0:W-:Y:S04]  /*125d0*/  STL [R1+0x75c], R39 ;  /* 0x00075c2701007387 */ /* 0x0001e80000100800 */
[----:B0-----:R-:W2:Y:S04]  /*125e0*/  LDL.LU R39, [R1+0x74c] ;  /* 0x00074c0001277983 */ /* 0x001ea80000300800 */
[----:B------:R-:W2:Y:S04]  /*125f0*/  LDL.LU R63, [R1+0x728] ;  /* 0x00072800013f7983 */ /* 0x000ea80000300800 */
[----:B------:R-:W2:Y:S01]  /*12600*/  LDL.LU R62, [R1+0x744] ;  /* 0x00074400013e7983 */ /* 0x000ea20000300800 */
[----:B---3--:R-:W-:-:S03]  /*12610*/  IADD3 R38, P5, PT, R38, UR55, RZ ;  /* 0x0000003726267c10 */ /* 0x008fc6000ffbe0ff */
        /* <DEDUP_REMOVED lines=31> */
[----:B------:R-:W-:-:S03]  /*12810*/  IADD3 R63, P2, PT, R63, UR55, RZ ;  /* 0x000000373f3f7c10 */ /* 0x000fc6000ff5e0ff */
[----:B------:R0:W-:Y:S01]  /*12820*/  STL [R1+0x74c], R39 ;  /* 0x00074c2701007387 */ /* 0x0001e20000100800 */
[----:B------:R-:W-:Y:S02]  /*12830*/  IADD3.X R62, PT, PT, R62, UR56, RZ, P3, !PT ;  /* 0x000000383e3e7c10 */ /* 0x000fe40009ffe4ff */
[----:B---3--:R-:W-:Y:S01]  /*12840*/  IADD3 R61, P3, PT, R61, UR55, RZ ;  /* 0x000000373d3d7c10 */ /* 0x008fe2000ff7e0ff */
[----:B0-----:R-:W2:Y:S01]  /*12850*/  LDL.LU R39, [R1+0x6dc] ;  /* 0x0006dc0001277983 */ /* 0x001ea20000300800 */
        /* <DEDUP_REMOVED lines=46> */
[----:B0-----:R-:W3:Y:S04]  /*12b40*/  LDL.LU R38, [R1+0x6b8] ;  /* 0x0006b80001267983 */ /* 0x001ee80000300800 */
[----:B------:R-:W-:Y:S01]  /*12b50*/  STL [R1+0x6ec], R40 ;  /* 0x0006ec2801007387 */ /* 0x000fe20000100800 */
[----:B----4-:R-:W-:-:S05]  /*12b60*/  IADD3.X R37, PT, PT, R37, UR56, RZ, P5, !PT ;  /* 0x0000003825257c10 */ /* 0x010fca000affe4ff */
        /* <DEDUP_REMOVED lines=97> */
[----:B0-----:R-:W4:Y:S04]  /*13180*/  LDL.LU R37, [R1+0x654] ;  /* 0x0006540001257983 */ /* 0x001f280000300800 */
[----:B------:R-:W4:Y:S01]  /*13190*/  LDL.LU R63, [R1+0x630] ;  /* 0x00063000013f7983 */ /* 0x000f220000300800 */
[----:B------:R-:W-:-:S03]  /*131a0*/  IADD3 R36, P6, PT, R36, UR55, RZ ;  /* 0x0000003724247c10 */ /* 0x000fc6000ffde0ff */
        /* <DEDUP_REMOVED lines=90> */
[----:B0-----:R-:W3:Y:S04]  /*13750*/  LDL.LU R38, [R1+0x5b8] ;  /* 0x0005b80001267983 */ /* 0x001ee80000300800 */
[----:B------:R-:W3:Y:S04]  /*13760*/  LDL.LU R63, [R1+0x5d4] ;  /* 0x0005d400013f7983 */ /* 0x000ee80000300800 */
[----:B------:R-:W3:Y:S01]  /*13770*/  LDL.LU R62, [R1+0x5b0] ;  /* 0x0005b000013e7983 */ /* 0x000ee20000300800 */
[----:B----4-:R-:W-:-:S03]  /*13780*/  IADD3.X R37, PT, PT, R37, UR56, RZ, P2, !PT ;  /* 0x0000003825257c10 */ /* 0x010fc600097fe4ff */
        /* <DEDUP_REMOVED lines=31> */
[----:B------:R-:W-:-:S03]  /*13980*/  IADD3.X R63, PT, PT, R63, UR56, RZ, P4, !PT ;  /* 0x000000383f3f7c10 */ /* 0x000fc6000a7fe4ff */
[----:B------:R0:W-:Y:S01]  /*13990*/  STL [R1+0x5b8], R38 ;  /* 0x0005b82601007387 */ /* 0x0001e20000100800 */
[----:B------:R-:W-:Y:S02]  /*139a0*/  IADD3 R62, P4, PT, R62, UR55, RZ ;  /* 0x000000373e3e7c10 */ /* 0x000fe4000ff9e0ff */
[----:B----4-:R-:W-:Y:S01]  /*139b0*/  IADD3.X R61, PT, PT, R61, UR56, RZ, P5, !PT ;  /* 0x000000383d3d7c10 */ /* 0x010fe2000affe4ff */
        /* <DEDUP_REMOVED lines=47> */
[----:B------:R-:W-:-:S05]  /*13cb0*/  IADD3 R40, P5, PT, R40, UR55, RZ ;  /* 0x0000003728287c10 */ /* 0x000fca000ffbe0ff */
[----:B------:R-:W-:Y:S01]  /*13cc0*/  STL [R1+0x558], R40 ;  /* 0x0005582801007387 */ /* 0x000fe20000100800 */
[----:B------:R-:W-:-:S05]  /*13cd0*/  IADD3 R36, P6, PT, R36, UR55, RZ ;  /* 0x0000003724247c10 */ /* 0x000fca000ffde0ff */
        /* <DEDUP_REMOVED lines=180> */
[----:B------:R-:W-:-:S05]  /*14820*/  IADD3.X R39, PT, PT, R39, UR56, RZ, P2, !PT ;  /* 0x0000003827277c10 */ /* 0x000fca00097fe4ff */
        /* <DEDUP_REMOVED lines=10> */
[----:B------:R-:W4:Y:S04]  /*148d0*/  LDL.LU R63, [R1+0x440] ;  /* 0x00044000013f7983 */ /* 0x000f280000300800 */
[----:B------:R-:W4:Y:S04]  /*148e0*/  LDL.LU R62, [R1+0x45c] ;  /* 0x00045c00013e7983 */ /* 0x000f280000300800 */
[----:B------:R-:W4:Y:S01]  /*148f0*/  LDL.LU R61, [R1+0x438] ;  /* 0x00043800013d7983 */ /* 0x000f220000300800 */
[----:B------:R-:W-:-:S05]  /*14900*/  IADD3 R36, P3, PT, R36, UR55, RZ ;  /* 0x0000003724247c10 */ /* 0x000fca000ff7e0ff */
        /* <DEDUP_REMOVED lines=314> */
[----:B------:R0:W-:Y:S04]  /*15cb0*/  STL [R1+0x2e0], R63 ;  /* 0x0002e03f01007387 */ /* 0x0001e80000100800 */
[----:B------:R0:W-:Y:S04]  /*15cc0*/  STL [R1+0x1f4], R62 ;  /* 0x0001f43e01007387 */ /* 0x0001e80000100800 */
[----:B------:R0:W-:Y:S01]  /*15cd0*/  STL [R1+0x2d8], R61 ;  /* 0x0002d83d01007387 */ /* 0x0001e20000100800 */
[----:B------:R-:W-:-:S02]  /*15ce0*/  PRMT R35, RZ, 0x7610, R35 ;  /* 0x00007610ff237816 */ /* 0x000fc40000000023 */
[----:B--2---:R-:W-:Y:S02]  /*15cf0*/  IADD3 R60, P3, PT, R60, UR55, RZ ;  /* 0x000000373c3c7c10 */ /* 0x004fe4000ff7e0ff */
[----:B------:R-:W-:-:S03]  /*15d00*/  IADD3.X R59, PT, PT, R59, UR56, RZ, P4, !PT ;  /* 0x000000383b3b7c10 */ /* 0x000fc6000a7fe4ff */
[----:B------:R0:W-:Y:S01]  /*15d10*/  STL [R1+0x1ec], R60 ;  /* 0x0001ec3c01007387 */ /* 0x0001e20000100800 */
[----:B------:R-:W-:Y:S02]  /*15d20*/  IADD3 R58, P4, PT, R58, UR55, RZ ;  /* 0x000000373a3a7c10 */ /* 0x000fe4000ff9e0ff */
[----:B------:R-:W-:Y:S02]  /*15d30*/  IADD3.X R55, PT, PT, R55, UR56, RZ, P6, !PT ;  /* 0x0000003837377c10 */ /* 0x000fe4000b7fe4ff */
[----:B------:R-:W-:Y:S02]  /*15d40*/  IADD3 R54, P6, PT, R54, UR55, RZ ;  /* 0x0000003736367c10 */ /* 0x000fe4000ffde0ff */
[----:B------:R-:W-:Y:S02]  /*15d50*/  IADD3.X R57, PT, PT, R57, UR56, RZ, P5, !PT ;  /* 0x0000003839397c10 */ /* 0x000fe4000affe4ff */
[----:B------:R-:W-:Y:S01]  /*15d60*/  IADD3 R56, P5, PT, R56, UR55, RZ ;  /* 0x0000003738387c10 */ /* 0x000fe2000ffbe0ff */
[----:B------:R0:W-:Y:S01]  /*15d70*/  STL [R1+0x2d0], R59 ;  /* 0x0002d03b01007387 */ /* 0x0001e20000100800 */
[----:B------:R-:W-:-:S02]  /*15d80*/  IADD3.X R53, PT, PT, R53, UR56, RZ, P2, !PT ;  /* 0x0000003835357c10 */ /* 0x000fc400097fe4ff */
[----:B------:R-:W-:Y:S01]  /*15d90*/  IADD3 R52, P2, PT, R52, UR55, RZ ;  /* 0x0000003734347c10 */ /* 0x000fe2000ff5e0ff */
[----:B------:R0:W-:Y:S01]  /*15da0*/  STL [R1+0xf0], R58 ;  /* 0x0000f03a01007387 */ /* 0x0001e20000100800 */
[----:B------:R-:W-:-:S03]  /*15db0*/  IADD3.X R51, PT, PT, R51, UR56, RZ, P3, !PT ;  /* 0x0000003833337c10 */ /* 0x000fc60009ffe4ff */
[----:B------:R0:W-:Y:S01]  /*15dc0*/  STL [R1+0x2c8], R57 ;  /* 0x0002c83901007387 */ /* 0x0001e20000100800 */
[----:B------:R-:W-:-:S03]  /*15dd0*/  IADD3 R50, P3, PT, R50, UR55, RZ ;  /* 0x0000003732327c10 */ /* 0x000fc6000ff7e0ff */
[----:B------:R0:W-:Y:S01]  /*15de0*/  STL [R1+0xe8], R56 ;  /* 0x0000e83801007387 */ /* 0x0001e20000100800 */
[----:B------:R-:W-:-:S03]  /*15df0*/  IADD3.X R49, PT, PT, R49, UR56, RZ, P4, !PT ;  /* 0x0000003831317c10 */ /* 0x000fc6000a7fe4ff */
[----:B------:R0:W-:Y:S01]  /*15e00*/  STL [R1+0x1f8], R55 ;  /* 0x0001f83701007387 */ /* 0x0001e20000100800 */
[----:B------:R-:W-:Y:S02]  /*15e10*/  IADD3.X R45, PT, PT, R45, UR56, RZ, P6, !PT ;  /* 0x000000382d2d7c10 */ /* 0x000fe4000b7fe4ff */
[----:B------:R-:W-:Y:S01]  /*15e20*/  IADD3 R44, P6, PT, R44, UR55, RZ ;  /* 0x000000372c2c7c10 */ /* 0x000fe2000ffde0ff */
[----:B------:R0:W-:Y:S01]  /*15e30*/  STL [R1+0xe0], R54 ;  /* 0x0000e03601007387 */ /* 0x0001e20000100800 */
[----:B------:R-:W-:Y:S02]  /*15e40*/  IADD3 R48, P4, PT, R48, UR55, RZ ;  /* 0x0000003730307c10 */ /* 0x000fe4000ff9e0ff */
[----:B------:R-:W-:Y:S01]  /*15e50*/  IADD3.X R47, PT, PT, R47, UR56, RZ, P5, !PT ;  /* 0x000000382f2f7c10 */ /* 0x000fe2000affe4ff */
[----:B------:R0:W-:Y:S01]  /*15e60*/  STL [R1+0x1f0], R53 ;  /* 0x0001f03501007387 */ /* 0x0001e20000100800 */
[----:B------:R-:W-:-:S03]  /*15e70*/  IADD3 R46, P5, PT, R46, UR55, RZ ;  /* 0x000000372e2e7c10 */ /* 0x000fc6000ffbe0ff */
[----:B------:R0:W-:Y:S01]  /*15e80*/  STL [R1+0xd8], R52 ;  /* 0x0000d83401007387 */ /* 0x0001e20000100800 */
[----:B------:R-:W-:-:S03]  /*15e90*/  IADD3.X R43, PT, PT, R43, UR56, RZ, P2, !PT ;  /* 0x000000382b2b7c10 */ /* 0x000fc600097fe4ff */
        /* <DEDUP_REMOVED lines=8> */
[----:B------:R0:W-:Y:S04]  /*15f20*/  STL [R1+0xe4], R47 ;  /* 0x0000e42f01007387 */ /* 0x0001e80000100800 */
[----:B------:R0:W-:Y:S01]  /*15f30*/  STL [R1+0xb0], R46 ;  /* 0x0000b02e01007387 */ /* 0x0001e20000100800 */
[----:B------:R-:W-:-:S03]  /*15f40*/  IADD3 R30, P4, PT, R30, UR55, RZ ;  /* 0x000000371e1e7c10 */ /* 0x000fc6000ff9e0ff */
[----:B------:R0:W-:Y:S04]  /*15f50*/  STL [R1+0xdc], R45 ;  /* 0x0000dc2d01007387 */ /* 0x0001e80000100800 */
[----:B------:R0:W-:Y:S04]  /*15f60*/  STL [R1+0xa8], R44 ;  /* 0x0000a82c01007387 */ /* 0x0001e80000100800 */
[----:B------:R0:W-:Y:S01]  /*15f70*/  STL [R1+0xd4], R43 ;  /* 0x0000d42b01007387 */ /* 0x0001e20000100800 */
[----:B---3--:R-:W-:-:S03]  /*15f80*/  IADD3.X R38, PT, PT, R38, UR56, RZ, P5, !PT ;  /* 0x0000003826267c10 */ /* 0x008fc6000affe4ff */
[----:B------:R0:W-:Y:S01]  /*15f90*/  STL [R1+0xa0], R42 ;  /* 0x0000a02a01007387 */ /* 0x0001e20000100800 */
[----:B------:R-:W-:-:S03]  /*15fa0*/  IADD3.X R31, PT, PT, R31, UR56, RZ, P4, !PT ;  /* 0x000000381f1f7c10 */ /* 0x000fc6000a7fe4ff */
[----:B------:R0:W-:Y:S01]  /*15fb0*/  STL [R1+0xcc], R41 ;  /* 0x0000cc2901007387 */ /* 0x0001e20000100800 */
[----:B----4-:R-:W-:Y:S01]  /*15fc0*/  IADD3.X R37, PT, PT, R37, UR56, RZ, P6, !PT ;  /* 0x0000003825257c10 */ /* 0x010fe2000b7fe4ff */
[----:B------:R-:W1:Y:S02]  /*15fd0*/  SYNCS.PHASECHK.TRANS64.TRYWAIT P6, [UR6], R34 ;  /* 0x00000022ff0075a7 */ /* 0x000e6400080c1106 */
[----:B------:R0:W-:Y:S01]  /*15fe0*/  STL [R1+0x98], R40 ;  /* 0x0000982801007387 */ /* 0x0001e20000100800 */
[----:B------:R-:W-:-:S03]  /*15ff0*/  IADD3 R28, P5, PT, R28, UR55, RZ ;  /* 0x000000371c1c7c10 */ /* 0x000fc6000ffbe0ff */
[----:B------:R0:W-:Y:S01]  /*16000*/  STL [R1+0xb4], R39 ;  /* 0x0000b42701007387 */ /* 0x0001e20000100800 */
[----:B------:R-:W-:-:S03]  /*16010*/  IADD3 R21, P4, PT, R21, UR55, RZ ;  /* 0x0000003715157c10 */ /* 0x000fc6000ff9e0ff */
[----:B------:R0:W-:Y:S04]  /*16020*/  STL [R1+0xac], R38 ;  /* 0x0000ac2601007387 */ /* 0x0001e80000100800 */
[----:B------:R0:W-:Y:S01]  /*16030*/  STL [R1+0xa4], R37 ;  /* 0x0000a42501007387 */ /* 0x0001e20000100800 */
[----:B------:R-:W-:Y:S02]  /*16040*/  IADD3.X R32, PT, PT, R32, UR56, RZ, P3, !PT ;  /* 0x0000003820207c10 */ /* 0x000fe40009ffe4ff */
[----:B------:R-:W-:Y:S02]  /*16050*/  IADD3.X R29, PT, PT, R29, UR56, RZ, P5, !PT ;  /* 0x000000381d1d7c10 */ /* 0x000fe4000affe4ff */
[----:B------:R-:W-:Y:S02]  /*16060*/  IADD3.X R22, PT, PT, R22, UR56, RZ, P4, !PT ;  /* 0x0000003816167c10 */ /* 0x000fe4000a7fe4ff */
[----:B------:R-:W-:-:S02]  /*16070*/  IADD3 R23, P3, PT, R23, UR55, RZ ;  /* 0x0000003717177c10 */ /* 0x000fc4000ff7e0ff */
[----:B------:R-:W-:-:S05]  /*16080*/  IADD3.X R36, PT, PT, R36, UR56, RZ, P2, !PT ;  /* 0x0000003824247c10 */ /* 0x000fca00097fe4ff */
[----:B------:R0:W-:Y:S01]  /*16090*/  STL [R1+0x9c], R36 ;  /* 0x00009c2401007387 */ /* 0x0001e20000100800 */
[----:B------:R-:W-:-:S03]  /*160a0*/  IADD3 R26, P2, PT, R26, UR55, RZ ;  /* 0x000000371a1a7c10 */ /* 0x000fc6000ff5e0ff */
[----:B------:R0:W-:Y:S01]  /*160b0*/  STL.S16 [R1+0xa24], R35 ;  /* 0x000a242301007387 */ /* 0x0001e20000100600 */
[----:B------:R-:W-:Y:S02]  /*160c0*/  IADD3 R19, P5, PT, R19, UR55, RZ ;  /* 0x0000003713137c10 */ /* 0x000fe4000ffbe0ff */
[----:B-----5:R-:W-:Y:S02]  /*160d0*/  IADD3 R13, P4, PT, R13, UR55, RZ ;  /* 0x000000370d0d7c10 */ /* 0x020fe4000ff9e0ff */
[----:B------:R-:W-:Y:S02]  /*160e0*/  IADD3.X R27, PT, PT, R27, UR56, RZ, P2, !PT ;  /* 0x000000381b1b7c10 */ /* 0x000fe400097fe4ff */
[----:B------:R-:W-:Y:S02]  /*160f0*/  IADD3.X R24, PT, PT, R24, UR56, RZ, P3, !PT ;  /* 0x0000003818187c10 */ /* 0x000fe40009ffe4ff */
[----:B------:R-:W-:Y:S02]  /*16100*/  IADD3.X R20, PT, PT, R20, UR56, RZ, P5, !PT ;  /* 0x0000003814147c10 */ /* 0x000fe4000affe4ff */
[----:B------:R-:W-:-:S02]  /*16110*/  IADD3.X R14, PT, PT, R14, UR56, RZ, P4, !PT ;  /* 0x000000380e0e7c10 */ /* 0x000fc4000a7fe4ff */
[----:B------:R-:W-:Y:S02]  /*16120*/  IADD3 R17, P2, PT, R17, UR55, RZ ;  /* 0x0000003711117c10 */ /* 0x000fe4000ff5e0ff */
[----:B------:R-:W-:Y:S02]  /*16130*/  IADD3 R15, P3, PT, R15, UR55, RZ ;  /* 0x000000370f0f7c10 */ /* 0x000fe4000ff7e0ff */
[----:B------:R-:W-:Y:S02]  /*16140*/  IADD3 R11, P5, PT, R11, UR55, RZ ;  /* 0x000000370b0b7c10 */ /* 0x000fe4000ffbe0ff */
[----:B------:R-:W-:Y:S02]  /*16150*/  IADD3 R5, P4, PT, R5, UR55, RZ ;  /* 0x0000003705057c10 */ /* 0x000fe4000ff9e0ff */
[----:B------:R-:W-:Y:S02]  /*16160*/  IADD3.X R18, PT, PT, R18, UR56, RZ, P2, !PT ;  /* 0x0000003812127c10 */ /* 0x000fe400097fe4ff */
[----:B------:R-:W-:-:S02]  /*16170*/  IADD3.X R16, PT, PT, R16, UR56, RZ, P3, !PT ;  /* 0x0000003810107c10 */ /* 0x000fc40009ffe4ff */
[----:B------:R-:W-:Y:S02]  /*16180*/  IADD3.X R12, PT, PT, R12, UR56, RZ, P5, !PT ;  /* 0x000000380c0c7c10 */ /* 0x000fe4000affe4ff */
[----:B------:R-:W-:Y:S02]  /*16190*/  IADD3.X R6, PT, PT, R6, UR56, RZ, P4, !PT ;  /* 0x0000003806067c10 */ /* 0x000fe4000a7fe4ff */
[----:B------:R-:W-:Y:S02]  /*161a0*/  IADD3 R9, P2, PT, R9, UR55, RZ ;  /* 0x0000003709097c10 */ /* 0x000fe4000ff5e0ff */
[----:B------:R-:W-:Y:S02]  /*161b0*/  IADD3 R7, P3, PT, R7, UR55, RZ ;  /* 0x0000003707077c10 */ /* 0x000fe4000ff7e0ff */
[----:B------:R-:W-:Y:S02]  /*161c0*/  IADD3 R3, P5, PT, R3, UR55, RZ ;  /* 0x0000003703037c10 */ /* 0x000fe4000ffbe0ff */
[----:B------:R-:W-:-:S02]  /*161d0*/  IADD3 R0, P4, PT, R0, UR55, RZ ;  /* 0x0000003700007c10 */ /* 0x000fc4000ff9e0ff */
[----:B------:R-:W-:Y:S02]  /*161e0*/  IADD3.X R10, PT, PT, R10, UR56, RZ, P2, !PT ;  /* 0x000000380a0a7c10 */ /* 0x000fe400097fe4ff */
[----:B------:R-:W-:Y:S02]  /*161f0*/  IADD3.X R8, PT, PT, R8, UR56, RZ, P3, !PT ;  /* 0x0000003808087c10 */ /* 0x000fe40009ffe4ff */
[----:B------:R-:W-:Y:S02]  /*16200*/  IADD3.X R4, PT, PT, R4, UR56, RZ, P5, !PT ;  /* 0x0000003804047c10 */ /* 0x000fe4000affe4ff */
[----:B------:R-:W-:Y:S02]  /*16210*/  IADD3.X R2, PT, PT, R2, UR56, RZ, P4, !PT ;  /* 0x0000003802027c10 */ /* 0x000fe4000a7fe4ff */
[C---:B------:R-:W-:Y:S02]  /*16220*/  ISETP.GT.AND P2, PT, R67.reuse, RZ, PT ;  /* 0x000000ff4300720c */ /* 0x040fe40003f44270 */
[----:B------:R-:W-:Y:S01]  /*16230*/  ISETP.GT.AND P3, PT, R67, 0x1, PT ;  /* 0x000000014300780c */ /* 0x000fe20003f64270 */
[----:B01----:R-:W-:-:S12]  /*16240*/  @!P6 BRA `(.L_x_8) ;  /* 0x000000c80014e947 */ /* 0x003fd80003800000 */
.L_x_16:
[----:B------:R0:W-:Y:S04]  /*16250*/  STL [R1+0xcb4], R124 ;  /* 0x000cb47c01007387 */ /* 0x0001e80000100800 */
[----:B0-----:R-:W2:Y:S01]  /*16260*/  LDL R124, [R1+0xa24] ;  /* 0x000a2400017c7983 */ /* 0x001ea20000100800 */
[----:B------:R-:W-:Y:S02]  /*16270*/  @P2 IMAD.MOV.U32 R34, RZ, RZ, R0 ;  /* 0x000000ffff222224 */ /* 0x000fe400078e0000 */
[----:B------:R-:W-:Y:S01]  /*16280*/  @P2 IMAD.MOV.U32 R35, RZ, RZ, R2 ;  /* 0x000000ffff232224 */ /* 0x000fe200078e0002 */
[----:B------:R0:W-:Y:S04]  /*16290*/  STL [R1+0xcb0], R122 ;  /* 0x000cb07a01007387 */ /* 0x0001e80000100800 */
[----:B------:R1:W-:Y:S04]  /*162a0*/  STL [R1+0xcac], R120 ;  /* 0x000cac7801007387 */ /* 0x0003e80000100800 */
[----:B------:R3:W-:Y:S01]  /*162b0*/  STL [R1+0xca8], R119 ;  /* 0x000ca87701007387 */ /* 0x0007e20000100800 */
[----:B0-----:R-:W-:-:S03]  /*162c0*/  PRMT R122, RZ, 0x7610, R122 ;  /* 0x00007610ff7a7816 */ /* 0x001fc6000000007a */
[----:B------:R0:W-:Y:S04]  /*162d0*/  STL [R1+0xca4], R118 ;  /* 0x000ca47601007387 */ /* 0x0001e80000100800 */
[----:B------:R4:W-:Y:S04]  /*162e0*/  STL [R1+0xca0], R116 ;  /* 0x000ca07401007387 */ /* 0x0009e80000100800 */
[----:B------:R0:W-:Y:S04]  /*162f0*/  STL [R1+0xc9c], R114 ;  /* 0x000c9c7201007387 */ /* 0x0001e80000100800 */
[----:B------:R0:W-:Y:S04]  /*16300*/  STL [R1+0xc98], R112 ;  /* 0x000c987001007387 */ /* 0x0001e80000100800 */
[----:B------:R0:W-:Y:S04]  /*16310*/  STL [R1+0xc94], R110 ;  /* 0x000c946e01007387 */ /* 0x0001e80000100800 */
[----:B------:R0:W-:Y:S04]  /*16320*/  STL [R1+0xc90], R108 ;  /* 0x000c906c01007387 */ /* 0x0001e80000100800 */
[----:B------:R0:W-:Y:S04]  /*16330*/  STL [R1+0xc8c], R106 ;  /* 0x000c8c6a01007387 */ /* 0x0001e80000100800 */
[----:B------:R0:W-:Y:S04]  /*16340*/  STL [R1+0xc88], R104 ;  /* 0x000c886801007387 */ /* 0x0001e80000100800 */
        /* <DEDUP_REMOVED lines=39> */
[----:B--2---:R2:W4:Y:S01]  /*165c0*/  @P2 LDG.E.U8 R124, desc[UR14][R34.64] ;  /* 0x0000000e227c2981 */ /* 0x004522000c1e1100 */
[----:B------:R-:W-:-:S03]  /*165d0*/  ISETP.GT.AND P4, PT, R67, 0x2, PT ;  /* 0x000000024300780c */ /* 0x000fc60003f84270 */
[----:B------:R-:W-:Y:S01]  /*165e0*/  STL [R1+0xbe8], R105 ;  /* 0x000be86901007387 */ /* 0x000fe20000100800 */
[----:B-1----:R-:W-:-:S03]  /*165f0*/  PRMT R120, RZ, 0x7610, R120 ;  /* 0x00007610ff787816 */ /* 0x002fc60000000078 */
[----:B------:R-:W-:Y:S01]  /*16600*/  STL [R1+0xbe4], R107 ;  /* 0x000be46b01007387 */ /* 0x000fe20000100800 */
[----:B--2---:R-:W-:Y:S02]  /*16610*/  @P2 IMAD.MOV.U32 R34, RZ, RZ, R3 ;  /* 0x000000ffff222224 */ /* 0x004fe400078e0003 */
[----:B------:R-:W-:Y:S01]  /*16620*/  @P2 IMAD.MOV.U32 R35, RZ, RZ, R4 ;  /* 0x000000ffff232224 */ /* 0x000fe200078e0004 */
[----:B------:R-:W-:Y:S04]  /*16630*/  STL [R1+0xbe0], R109 ;  /* 0x000be06d01007387 */ /* 0x000fe80000100800 */
[----:B------:R-:W-:Y:S04]  /*16640*/  STL [R1+0xbdc], R111 ;  /* 0x000bdc6f01007387 */ /* 0x000fe80000100800 */
[----:B------:R1:W2:Y:S04]  /*16650*/  @P2 LDG.E.U8 R122, desc[UR14][R34.64] ;  /* 0x0000000e227a2981 */ /* 0x0002a8000c1e1100 */
[----:B------:R-:W-:Y:S04]  /*16660*/  STL [R1+0xbd8], R113 ;  /* 0x000bd87101007387 */ /* 0x000fe80000100800 */
[----:B------:R-:W-:Y:S01]  /*16670*/  STL [R1+0xbd4], R115 ;  /* 0x000bd47301007387 */ /* 0x000fe20000100800 */
[----:B-1----:R-:W-:-:S02]  /*16680*/  @P3 IMAD.MOV.U32 R34, RZ, RZ, R5 ;  /* 0x000000ffff223224 */ /* 0x002fc400078e0005 */
[----:B------:R-:W-:Y:S01]  /*16690*/  @P3 IMAD.MOV.U32 R35, RZ, RZ, R6 ;  /* 0x000000ffff233224 */ /* 0x000fe200078e0006 */
[----:B------:R-:W-:Y:S01]  /*166a0*/  STL [R1+0xbd0], R117 ;  /* 0x000bd07501007387 */ /* 0x000fe20000100800 */
[----:B---3--:R-:W-:-:S03]  /*166b0*/  PRMT R119, RZ, 0x7610, R119 ;  /* 0x00007610ff777816 */ /* 0x008fc60000000077 */
[----:B------:R-:W-:Y:S04]  /*166c0*/  STL [R1+0xbcc], R121 ;  /* 0x000bcc7901007387 */ /* 0x000fe80000100800 */
[----:B------:R-:W-:Y:S04]  /*166d0*/  STL [R1+0xbc8], R123 ;  /* 0x000bc87b01007387 */ /* 0x000fe80000100800 */
[----:B------:R-:W-:Y:S04]  /*166e0*/  STL [R1+0xbc4], R125 ;  /* 0x000bc47d01007387 */ /* 0x000fe80000100800 */
[----:B------:R1:W3:Y:S04]  /*166f0*/  @P3 LDG.E.U8 R120, desc[UR14][R34.64] ;  /* 0x0000000e22783981 */ /* 0x0002e8000c1e1100 */
[----:B------:R-:W-:Y:S04]  /*16700*/  STL [R1+0xbc0], R25 ;  /* 0x000bc01901007387 */ /* 0x000fe80000100800 */
[----:B------:R-:W-:Y:S01]  /*16710*/  STL [R1+0xa54], R33 ;  /* 0x000a542101007387 */ /* 0x000fe20000100800 */
[----:B-1----:R-:W-:-:S02]  /*16720*/  @P3 IMAD.MOV.U32 R34, RZ, RZ, R7 ;  /* 0x000000ffff223224 */ /* 0x002fc400078e0007 */
[----:B------:R-:W-:Y:S01]  /*16730*/  @P3 IMAD.MOV.U32 R35, RZ, RZ, R8 ;  /* 0x000000ffff233224 */ /* 0x000fe200078e0008 */
[----:B------:R-:W-:Y:S01]  /*16740*/  STL [R1+0xa5c], R0 ;  /* 0x000a5c0001007387 */ /* 0x000fe20000100800 */
[----:B0-----:R-:W-:-:S03]  /*16750*/  PRMT R118, RZ, 0x7610, R118 ;  /* 0x00007610ff767816 */ /* 0x001fc60000000076 */
[----:B------:R-:W-:Y:S04]  /*16760*/  STL [R1+0xa58], R2 ;  /* 0x000a580201007387 */ /* 0x000fe80000100800 */
[----:B------:R0:W2:Y:S01]  /*16770*/  @P3 LDG.E.U8 R119, desc[UR14][R34.64] ;  /* 0x0000000e22773981 */ /* 0x0000a2000c1e1100 */
[----:B----4-:R-:W-:Y:S01]  /*16780*/  PRMT R116, RZ, 0x7610, R116 ;  /* 0x00007610ff747816 */ /* 0x010fe20000000074 */
[----:B0-----:R-:W-:Y:S02]  /*16790*/  @P4 IMAD.MOV.U32 R34, RZ, RZ, R9 ;  /* 0x000000ffff224224 */ /* 0x001fe400078e0009 */
[----:B------:R-:W-:-:S05]  /*167a0*/  @P4 IMAD.MOV.U32 R35, RZ, RZ, R10 ;  /* 0x000000ffff234224 */ /* 0x000fca00078e000a */
[----:B------:R0:W4:Y:S01]  /*167b0*/  @P4 LDG.E.U8 R118, desc[UR14][R34.64] ;  /* 0x0000000e22764981 */ /* 0x000122000c1e1100 */
[----:B------:R-:W-:Y:S02]  /*167c0*/  ISETP.GT.AND P3, PT, R67, 0x4, PT ;  /* 0x000000044300780c */ /* 0x000fe40003f64270 */
[----:B------:R-:W-:Y:S01]  /*167d0*/  PRMT R114, RZ, 0x7610, R114 ;  /* 0x00007610ff727816 */ /* 0x000fe20000000072 */
[----:B0-----:R-:W-:Y:S02]  /*167e0*/  @P4 IMAD.MOV.U32 R34, RZ, RZ, R11 ;  /* 0x000000ffff224224 */ /* 0x001fe400078e000b */
[----:B------:R-:W-:-:S05]  /*167f0*/  @P4 IMAD.MOV.U32 R35, RZ, RZ, R12 ;  /* 0x000000ffff234224 */ /* 0x000fca00078e000c */
[----:B------:R0:W2:Y:S01]  /*16800*/  @P4 LDG.E.U8 R116, desc[UR14][R34.64] ;  /* 0x0000000e22744981 */ /* 0x0000a2000c1e1100 */
[----:B------:R-:W-:Y:S02]  /*16810*/  PRMT R112, RZ, 0x7610, R112 ;  /* 0x00007610ff707816 */ /* 0x000fe40000000070 */
[C---:B------:R-:W-:Y:S02]  /*16820*/  ISETP.GT.AND P4, PT, R67.reuse, 0x5, PT ;  /* 0x000000054300780c */ /* 0x040fe40003f84270 */
[----:B------:R-:W-:Y:S02]  /*16830*/  PRMT R110, RZ, 0x7610, R110 ;  /* 0x00007610ff6e7816 */ /* 0x000fe4000000006e */
[----:B------:R-:W-:Y:S02]  /*16840*/  PRMT R108, RZ, 0x7610, R108 ;  /* 0x00007610ff6c7816 */ /* 0x000fe4000000006c */
[----:B------:R-:W-:Y:S02]  /*16850*/  PRMT R106, RZ, 0x7610, R106 ;  /* 0x00007610ff6a7816 */ /* 0x000fe4000000006a */
[----:B------:R-:W-:Y:S01]  /*16860*/  PRMT R104, RZ, 0x7610, R104 ;  /* 0x00007610ff687816 */ /* 0x000fe20000000068 */
[----:B------:R1:W-:Y:S01]  /*16870*/  @P2 STL [R1+0xa24], R124 ;  /* 0x000a247c01002387 */ /* 0x0003e20000100800 */
[----:B------:R-:W-:-:S03]  /*16880*/  ISETP.GT.AND P2, PT, R67, 0x3, PT ;  /* 0x000000034300780c */ /* 0x000fc60003f44270 */
[----:B-1----:R-:W4:Y:S10]  /*16890*/  LDL.LU R124, [R1+0xcb4] ;  /* 0x000cb400017c7983 */ /* 0x002f340000300800 */
[----:B0-----:R-:W-:-:S02]  /*168a0*/  @P2 IMAD.MOV.U32 R34, RZ, RZ, R13 ;  /* 0x000000ffff222224 */ /* 0x001fc400078e000d */
[----:B------:R-:W-:-:S05]  /*168b0*/  @P2 IMAD.MOV.U32 R35, RZ, RZ, R14 ;  /* 0x000000ffff232224 */ /* 0x000fca00078e000e */
[----:B------:R0:W4:Y:S02]  /*168c0*/  @P2 LDG.E.U8 R114, desc[UR14][R34.64] ;  /* 0x0000000e22722981 */ /* 0x000124000c1e1100 */
[----:B0-----:R-:W-:Y:S02]  /*168d0*/  @P2 IMAD.MOV.U32 R34, RZ, RZ, R15 ;  /* 0x000000ffff222224 */ /* 0x001fe400078e000f */
        /* <DEDUP_REMOVED lines=13> */
[----:B------:R0:W4:Y:S04]  /*169b0*/  @P4 LDG.E.U8 R104, desc[UR14][R34.64] ;  /* 0x0000000e22684981 */ /* 0x000128000c1e1100 */
[----:B------:R-:W-:Y:S04]  /*169c0*/  STL [R1+0xa64], R3 ;  /* 0x000a640301007387 */ /* 0x000fe80000100800 */
[----:B------:R-:W-:Y:S04]  /*169d0*/  STL [R1+0xa60], R4 ;  /* 0x000a600401007387 */ /* 0x000fe80000100800 */
[----:B--2---:R1:W-:Y:S04]  /*169e0*/  STL [R1+0xa20], R122 ;  /* 0x000a207a01007387 */ /* 0x0043e80000100800 */
[----:B-1----:R-:W2:Y:S04]  /*169f0*/  LDL.LU R122, [R1+0xcb0] ;  /* 0x000cb000017a7983 */ /* 0x002ea80000300800 */
[----:B------:R-:W-:Y:S04]  /*16a00*/  STL [R1+0xa6c], R5 ;  /* 0x000a6c0501007387 */ /* 0x000fe80000100800 */
[----:B------:R-:W-:Y:S04]  /*16a10*/  STL [R1+0xa68], R6 ;  /* 0x000a680601007387 */ /* 0x000fe80000100800 */
[----:B---3--:R1:W-:Y:S04]  /*16a20*/  STL [R1+0xa18], R120 ;  /* 0x000a187801007387 */ /* 0x0083e80000100800 */
[----:B-1----:R-:W3:Y:S04]  /*16a30*/  LDL.LU R120, [R1+0xcac] ;  /* 0x000cac0001787983 */ /* 0x002ee80000300800 */
[----:B------:R-:W-:Y:S04]  /*16a40*/  STL [R1+0xa74], R7 ;  /* 0x000a740701007387 */ /* 0x000fe80000100800 */
[----:B------:R-:W-:Y:S04]  /*16a50*/  STL [R1+0xa70], R8 ;  /* 0x000a700801007387 */ /* 0x000fe80000100800 */
[----:B------:R1:W-:Y:S04]  /*16a60*/  STL [R1+0xa14], R119 ;  /* 0x000a147701007387 */ /* 0x0003e80000100800 */
[----:B-1----:R-:W2:Y:S04]  /*16a70*/  LDL.LU R119, [R1+0xca8] ;  /* 0x000ca80001777983 */ /* 0x002ea80000300800 */
[----:B------:R-:W-:Y:S04]  /*16a80*/  STL [R1+0xa7c], R9 ;  /* 0x000a7c0901007387 */ /* 0x000fe80000100800 */
[----:B------:R-:W-:Y:S04]  /*16a90*/  STL [R1+0xa78], R10 ;  /* 0x000a780a01007387 */ /* 0x000fe80000100800 */
[----:B----4-:R1:W-:Y:S01]  /*16aa0*/  STL [R1+0xa10], R118 ;  /* 0x000a107601007387 */ /* 0x0103e20000100800 */
[----:B------:R-:W-:-:S03]  /*16ab0*/  ISETP.GT.AND P2, PT, R67, 0x6, PT ;  /* 0x000000064300780c */ /* 0x000fc60003f44270 */
[----:B-1----:R-:W4:Y:S04]  /*16ac0*/  LDL.LU R118, [R1+0xca4] ;  /* 0x000ca40001767983 */ /* 0x002f280000300800 */
[----:B------:R-:W-:Y:S04]  /*16ad0*/  STL [R1+0xa84], R11 ;  /* 0x000a840b01007387 */ /* 0x000fe80000100800 */
[----:B------:R-:W-:Y:S04]  /*16ae0*/  STL [R1+0xa80], R12 ;  /* 0x000a800c01007387 */ /* 0x000fe80000100800 */
[----:B------:R1:W-:Y:S01]  /*16af0*/  STL [R1+0xa0c], R116 ;  /* 0x000a0c7401007387 */ /* 0x0003e20000100800 */
[----:B------:R-:W-:-:S03]  /*16b00*/  ISETP.GT.AND P3, PT, R67, 0x7, PT ;  /* 0x000000074300780c */ /* 0x000fc60003f64270 */
[----:B-1----:R-:W2:Y:S04]  /*16b10*/  LDL.LU R116, [R1+0xca0] ;  /* 0x000ca00001747983 */ /* 0x002ea80000300800 */
[----:B------:R-:W-:Y:S04]  /*16b20*/  STL [R1+0xa8c], R13 ;  /* 0x000a8c0d01007387 */ /* 0x000fe80000100800 */
[----:B------:R-:W-:Y:S01]  /*16b30*/  STL [R1+0xa88], R14 ;  /* 0x000a880e01007387 */ /* 0x000fe20000100800 */
[----:B------:R-:W-:Y:S02]  /*16b40*/  PRMT R102, RZ, 0x7610, R102 ;  /* 0x00007610ff667816 */ /* 0x000fe40000000066 */
[----:B0-----:R-:W-:-:S04]  /*16b50*/  PRMT R34, RZ, 0x7610, R34 ;  /* 0x00007610ff227816 */ /* 0x001fc80000000022 */
[----:B------:R-:W2:Y:S04]  /*16b60*/  @P2 LDG.E.U8 R102, desc[UR14][R26.64] ;  /* 0x0000000e1a662981 */ /* 0x000ea8000c1e1100 */
[----:B------:R-:W3:Y:S04]  /*16b70*/  @P2 LDG.E.U8 R34, desc[UR14][R28.64] ;  /* 0x0000000e1c222981 */ /* 0x000ee8000c1e1100 */
[----:B------:R0:W-:Y:S04]  /*16b80*/  STL [R1+0xa08], R114 ;  /* 0x000a087201007387 */ /* 0x0001e80000100800 */
[----:B0-----:R-:W3:Y:S04]  /*16b90*/  LDL.LU R114, [R1+0xc9c] ;  /* 0x000c9c0001727983 */ /* 0x001ee80000300800 */
[----:B------:R-:W-:Y:S04]  /*16ba0*/  STL [R1+0xa94], R15 ;  /* 0x000a940f01007387 */ /* 0x000fe80000100800 */
[----:B------:R-:W-:Y:S04]  /*16bb0*/  STL [R1+0xa90], R16 ;  /* 0x000a901001007387 */ /* 0x000fe80000100800 */
[----:B------:R0:W-:Y:S04]  /*16bc0*/  STL [R1+0xa00], R112 ;  /* 0x000a007001007387 */ /* 0x0001e80000100800 */
[----:B0-----:R-:W3:Y:S04]  /*16bd0*/  LDL.LU R112, [R1+0xc98] ;  /* 0x000c980001707983 */ /* 0x001ee80000300800 */
[----:B------:R-:W-:Y:S04]  /*16be0*/  STL [R1+0xa9c], R17 ;  /* 0x000a9c1101007387 */ /* 0x000fe80000100800 */
[----:B------:R-:W-:Y:S04]  /*16bf0*/  STL [R1+0xa98], R18 ;  /* 0x000a981201007387 */ /* 0x000fe80000100800 */
[----:B------:R0:W-:Y:S04]  /*16c00*/  STL [R1+0x9f8], R110 ;  /* 0x0009f86e01007387 */ /* 0x0001e80000100800 */
[----:B0-----:R-:W3:Y:S04]  /*16c10*/  LDL.LU R110, [R1+0xc94] ;  /* 0x000c9400016e7983 */ /* 0x001ee80000300800 */
[----:B------:R-:W-:Y:S04]  /*16c20*/  STL [R1+0xaa4], R19 ;  /* 0x000aa41301007387 */ /* 0x000fe80000100800 */
[----:B------:R0:W-:Y:S04]  /*16c30*/  STL [R1+0xaa0], R20 ;  /* 0x000aa01401007387 */ /* 0x0001e80000100800 */
[----:B------:R1:W-:Y:S01]  /*16c40*/  STL [R1+0x9f4], R108 ;  /* 0x0009f46c01007387 */ /* 0x0003e20000100800 */
[----:B0-----:R-:W-:-:S03]  /*16c50*/  PRMT R20, RZ, 0x7610, R20 ;  /* 0x00007610ff147816 */ /* 0x001fc60000000014 */
[----:B-1----:R-:W3:Y:S04]  /*16c60*/  LDL.LU R108, [R1+0xc90] ;  /* 0x000c9000016c7983 */ /* 0x002ee80000300800 */
[----:B------:R-:W-:Y:S04]  /*16c70*/  STL [R1+0xaac], R21 ;  /* 0x000aac1501007387 */ /* 0x000fe80000100800 */
[----:B------:R-:W-:Y:S04]  /*16c80*/  STL [R1+0xaa8], R22 ;  /* 0x000aa81601007387 */ /* 0x000fe80000100800 */
[----:B------:R0:W-:Y:S04]  /*16c90*/  STL [R1+0x9f0], R106 ;  /* 0x0009f06a01007387 */ /* 0x0001e80000100800 */
[----:B------:R-:W3:Y:S04]  /*16ca0*/  @P3 LDG.E.U8 R20, desc[UR14][R30.64] ;  /* 0x0000000e1e143981 */ /* 0x000ee8000c1e1100 */
[----:B0-----:R-:W4:Y:S04]  /*16cb0*/  LDL.LU R106, [R1+0xc8c] ;  /* 0x000c8c00016a7983 */ /* 0x001f280000300800 */
[----:B------:R-:W-:Y:S04]  /*16cc0*/  STL [R1+0xab4], R23 ;  /* 0x000ab41701007387 */ /* 0x000fe80000100800 */
[----:B------:R-:W-:Y:S04]  /*16cd0*/  STL [R1+0xab0], R24 ;  /* 0x000ab01801007387 */ /* 0x000fe80000100800 */
[----:B------:R0:W-:Y:S04]  /*16ce0*/  STL [R1+0x9ec], R104 ;  /* 0x0009ec6801007387 */ /* 0x0001e80000100800 */
[----:B0-----:R-:W4:Y:S04]  /*16cf0*/  LDL.LU R104, [R1+0xc88] ;  /* 0x000c880001687983 */ /* 0x001f280000300800 */
[----:B------:R-:W4:Y:S01]  /*16d00*/  LDL R35, [R1+0x98] ;  /* 0x0000980001237983 */ /* 0x000f220000100800 */
[----:B------:R-:W-:-:S03]  /*16d10*/  PRMT R17, RZ, 0x7610, R17 ;  /* 0x00007610ff117816 */ /* 0x000fc60000000011 */
[----:B--2---:R0:W-:Y:S04]  /*16d20*/  STL [R1+0x9e8], R102 ;  /* 0x0009e86601007387 */ /* 0x0041e80000100800 */
[----:B0-----:R-:W2:Y:S04]  /*16d30*/  LDL.LU R102, [R1+0xc84] ;  /* 0x000c840001667983 */ /* 0x001ea80000300800 */
[----:B------:R-:W-:Y:S04]  /*16d40*/  STL [R1+0xabc], R26 ;  /* 0x000abc1a01007387 */ /* 0x000fe80000100800 */
[----:B------:R-:W-:Y:S04]  /*16d50*/  STL [R1+0xab8], R27 ;  /* 0x000ab81b01007387 */ /* 0x000fe80000100800 */
[----:B------:R-:W-:Y:S04]  /*16d60*/  STL [R1+0xac4], R28 ;  /* 0x000ac41c01007387 */ /* 0x000fe80000100800 */
[----:B------:R-:W-:Y:S04]  /*16d70*/  STL [R1+0xac0], R29 ;  /* 0x000ac01d01007387 */ /* 0x000fe80000100800 */
[----:B---3--:R-:W-:Y:S04]  /*16d80*/  STL [R1+0xad0], R20 ;  /* 0x000ad01401007387 */ /* 0x008fe80000100800 */
[----:B------:R-:W-:Y:S04]  /*16d90*/  STL [R1+0xacc], R30 ;  /* 0x000acc1e01007387 */ /* 0x000fe80000100800 */
[----:B------:R-:W-:Y:S04]  /*16da0*/  STL [R1+0xac8], R31 ;  /* 0x000ac81f01007387 */ /* 0x000fe80000100800 */
[----:B------:R4:W-:Y:S04]  /*16db0*/  STL [R1+0x9e4], R34 ;  /* 0x0009e42201007387 */ /* 0x0009e80000100800 */
[----:B------:R-:W-:Y:S01]  /*16dc0*/  STL [R1+0xad4], R32 ;  /* 0x000ad42001007387 */ /* 0x000fe20000100800 */
[----:B----4-:R-:W-:-:S02]  /*16dd0*/  @P3 IMAD.MOV.U32 R34, RZ, RZ, R35 ;  /* 0x000000ffff223224 */ /* 0x010fc400078e0023 */
[----:B------:R-:W-:-:S05]  /*16de0*/  @P3 IMAD.MOV.U32 R35, RZ, RZ, R32 ;  /* 0x000000ffff233224 */ /* 0x000fca00078e0020 */
[----:B------:R0:W3:Y:S04]  /*16df0*/  @P3 LDG.E.U8 R17, desc[UR14][R34.64] ;  /* 0x0000000e22113981 */ /* 0x0000e8000c1e1100 */
[----:B------:R-:W0:Y:S04]  /*16e00*/  LDL R34, [R1+0x9c] ;  /* 0x00009c0001227983 */ /* 0x000e280000100800 */
[----:B------:R-:W0:Y:S01]  /*16e10*/  LDL R35, [R1+0xa0] ;  /* 0x0000a00001237983 */ /* 0x000e220000100800 */
[----:B------:R-:W-:Y:S02]  /*16e20*/  ISETP.GT.AND P4, PT, R67, 0x8, PT ;  /* 0x000000084300780c */ /* 0x000fe40003f84270 */
[----:B------:R-:W-:-:S11]  /*16e30*/  PRMT R100, RZ, 0x7610, R100 ;  /* 0x00007610ff647816 */ /* 0x000fd60000000064 */
[----:B0-----:R-:W-:-:S04]  /*16e40*/  @P4 LOP3.LUT R35, R35, R34, RZ, 0x3c, !PT ;  /* 0x0000002223234212 */ /* 0x001fc800078e3cff */
[----:B------:R-:W-:-:S04]  /*16e50*/  @P4 LOP3.LUT R34, R35, R34, RZ, 0x3c, !PT ;  /* 0x0000002223224212 */ /* 0x000fc800078e3cff */
[----:B------:R-:W-:-:S05]  /*16e60*/  @P4 LOP3.LUT R35, R35, R34, RZ, 0x3c, !PT ;  /* 0x0000002223234212 */ /* 0x000fca00078e3cff */
[----:B------:R-:W4:Y:S04]  /*16e70*/  @P4 LDG.E.U8 R100, desc[UR14][R34.64] ;  /* 0x0000000e22644981 */ /* 0x000f28000c1e1100 */
[----:B---3--:R-:W-:Y:S04]  /*16e80*/  STL [R1+0xad8], R17 ;  /* 0x000ad81101007387 */ /* 0x008fe80000100800 */
[----:B----4-:R0:W-:Y:S04]  /*16e90*/  STL [R1+0x23c], R100 ;  /* 0x00023c6401007387 */ /* 0x0101e80000100800 */
[----:B0-----:R-:W3:Y:S04]  /*16ea0*/  LDL.LU R100, [R1+0xc80] ;  /* 0x000c800001647983 */ /* 0x001ee80000300800 */
[----:B------:R-:W4:Y:S04]  /*16eb0*/  LDL R34, [R1+0xa4] ;  /* 0x0000a40001227983 */ /* 0x000f280000100800 */
[----:B------:R-:W4:Y:S01]  /*16ec0*/  LDL R35, [R1+0xa8] ;  /* 0x0000a80001237983 */ /* 0x000f220000100800 */
[----:B------:R-:W-:-:S02]  /*16ed0*/  PRMT R98, RZ, 0x7610, R98 ;  /* 0x00007610ff627816 */ /* 0x000fc40000000062 */
[----:B----4-:R-:W-:-:S04]  /*16ee0*/  @P4 LOP3.LUT R35, R35, R34, RZ, 0x3c, !PT ;  /* 0x0000002223234212 */ /* 0x010fc800078e3cff */
[----:B------:R-:W-:-:S04]  /*16ef0*/  @P4 LOP3.LUT R34, R35, R34, RZ, 0x3c, !PT ;  /* 0x0000002223224212 */ /* 0x000fc800078e3cff */
[----:B------:R-:W-:-:S05]  /*16f00*/  @P4 LOP3.LUT R35, R35, R34, RZ, 0x3c, !PT ;  /* 0x0000002223234212 */ /* 0x000fca00078e3cff */
[----:B------:R-:W4:Y:S01]  /*16f10*/  @P4 LDG.E.U8 R98, desc[UR14][R34.64] ;  /* 0x0000000e22624981 */ /* 0x000f22000c1e1100 */
[----:B------:R-:W-:-:S03]  /*16f20*/  ISETP.GT.AND P2, PT, R67, 0x9, PT ;  /* 0x000000094300780c */ /* 0x000fc60003f44270 */
[----:B----4-:R0:W-:Y:S04]  /*16f30*/  STL [R1+0x238], R98 ;  /* 0x0002386201007387 */ /* 0x0101e80000100800 */
[----:B0-----:R-:W4:Y:S04]  /*16f40*/  LDL.LU R98, [R1+0xc7c] ;  /* 0x000c7c0001627983 */ /* 0x001f280000300800 */
[----:B------:R-:W2:Y:S04]  /*16f50*/  LDL R34, [R1+0xac] ;  /* 0x0000ac0001227983 */ /* 0x000ea80000100800 */
[----:B------:R-:W2:Y:S01]  /*16f60*/  LDL R35, [R1+0xb0] ;  /* 0x0000b00001237983 */ /* 0x000ea20000100800 */
[----:B------:R-:W-:-:S02]  /*16f70*/  PRMT R96, RZ, 0x7610, R96 ;  /* 0x00007610ff607816 */ /* 0x000fc40000000060 */
[----:B--2---:R-:W-:-:S04]  /*16f80*/  @P2 LOP3.LUT R35, R35, R34, RZ, 0x3c, !PT ;  /* 0x0000002223232212 */ /* 0x004fc800078e3cff */
[----:B------:R-:W-:-:S04]  /*16f90*/  @P2 LOP3.LUT R34, R35, R34, RZ, 0x3c, !PT ;  /* 0x0000002223222212 */ /* 0x000fc800078e3cff */
[----:B------:R-:W-:-:S05]  /*16fa0*/  @P2 LOP3.LUT R35, R35, R34, RZ, 0x3c, !PT ;  /* 0x0000002223232212 */ /* 0x000fca00078e3cff */
[----:B------:R-:W2:Y:S04]  /*16fb0*/  @P2 LDG.E.U8 R96, desc[UR14][R34.64] ;  /* 0x0000000e22602981 */ /* 0x000ea8000c1e1100 */
[----:B--2---:R0:W-:Y:S04]  /*16fc0*/  STL [R1+0x234], R96 ;  /* 0x0002346001007387 */ /* 0x0041e80000100800 */
[----:B0-----:R-:W2:Y:S04]  /*16fd0*/  LDL.LU R96, [R1+0xc78] ;  /* 0x000c780001607983 */ /* 0x001ea80000300800 */
[----:B------:R-:W2:Y:S04]  /*16fe0*/  LDL R34, [R1+0xb4] ;  /* 0x0000b40001227983 */ /* 0x000ea80000100800 */
[----:B------:R-:W2:Y:S01]  /*16ff0*/  LDL R35, [R1+0xbc] ;  /* 0x0000bc0001237983 */ /* 0x000ea20000100800 */
[----:B------:R-:W-:-:S02]  /*17000*/  PRMT R94, RZ, 0x7610, R94 ;  /* 0x00007610ff5e7816 */ /* 0x000fc4000000005e */
[----:B--2---:R-:W-:-:S04]  /*17010*/  @P2 LOP3.LUT R35, R35, R34, RZ, 0x3c, !PT ;  /* 0x0000002223232212 */ /* 0x004fc800078e3cff */
[----:B------:R-:W-:-:S04]  /*17020*/  @P2 LOP3.LUT R34, R35, R34, RZ, 0x3c, !PT ;  /* 0x0000002223222212 */ /* 0x000fc800078e3cff */
[----:B------:R-:W-:-:S05]  /*17030*/  @P2 LOP3.LUT R35, R35, R34, RZ, 0x3c, !PT ;  /* 0x0000002223232212 */ /* 0x000fca00078e3cff */
[----:B------:R-:W2:Y:S01]  /*17040*/  @P2 LDG.E.U8 R94, desc[UR14][R34.64] ;  /* 0x0000000e225e2981 */ /* 0x000ea2000c1e1100 */
[----:B------:R-:W-:-:S03]  /*17050*/  ISETP.GT.AND P3, PT, R67, 0xa, PT ;  /* 0x0000000a4300780c */ /* 0x000fc60003f64270 */
        /* <DEDUP_REMOVED lines=104> */
[----:B------:R-:W3:Y:S04]  /*176e0*/  LDL R34, [R1+0x2e0] ;  /* 0x0002e00001227983 */ /* 0x000ee80000100800 */
[----:B------:R-:W3:Y:S01]  /*176f0*/  LDL R35, [R1+0x2e4] ;  /* 0x0002e40001237983 */ /* 0x000ee20000100800 */
[----:B------:R-:W-:-:S03]  /*17700*/  PRMT R15, RZ, 0x7610, R15 ;  /* 0x00007610ff0f7816 */ /* 0x000fc6000000000f */
[----:B--2---:R-:W-:Y:S01]  /*17710*/  STL [R1+0xadc], R18 ;  /* 0x000adc1201007387 */ /* 0x004fe20000100800 */
[----:B---3--:R-:W-:-:S04]  /*17720*/  @P2 LOP3.LUT R35, R35, R34, RZ, 0x3c, !PT ;  /* 0x0000002223232212 */ /* 0x008fc800078e3cff */
[----:B------:R-:W-:-:S04]  /*17730*/  @P2 LOP3.LUT R34, R35, R34, RZ, 0x3c, !PT ;  /* 0x0000002223222212 */ /* 0x000fc800078e3cff */
[----:B------:R-:W-:-:S05]  /*17740*/  @P2 LOP3.LUT R35, R35, R34, RZ, 0x3c, !PT ;  /* 0x0000002223232212 */ /* 0x000fca00078e3cff */
[----:B------:R0:W2:Y:S04]  /*17750*/  @P2 LDG.E.U8 R15, desc[UR14][R34.64] ;  /* 0x0000000e220f2981 */ /* 0x0000a8000c1e1100 */
[----:B------:R-:W0:Y:S04]  /*17760*/  LDL R34, [R1+0x2e8] ;  /* 0x0002e80001227983 */ /* 0x000e280000100800 */
[----:B------:R-:W0:Y:S01]  /*17770*/  LDL R35, [R1+0x2ec] ;  /* 0x0002ec0001237983 */ /* 0x000e220000100800 */
[----:B------:R-:W-:Y:S02]  /*17780*/  ISETP.GT.AND P3, PT, R67, 0x10, PT ;  /* 0x000000104300780c */ /* 0x000fe40003f64270 */
[----:B------:R-:W-:-:S11]  /*17790*/  PRMT R72, RZ, 0x7610, R72 ;  /* 0x00007610ff487816 */ /* 0x000fd60000000048 */
[----:B0-----:R-:W-:-:S04]  /*177a0*/  @P3 LOP3.LUT R35, R35, R34, RZ, 0x3c, !PT ;  /* 0x0000002223233212 */ /* 0x001fc800078e3cff */
[----:B------:R-:W-:-:S04]  /*177b0*/  @P3 LOP3.LUT R34, R35, R34, RZ, 0x3c, !PT ;  /* 0x0000002223223212 */ /* 0x000fc800078e3cff */
[----:B------:R-:W-:-:S05]  /*177c0*/  @P3 LOP3.LUT R35, R35, R34, RZ, 0x3c, !PT ;  /* 0x0000002223233212 */ /* 0x000fca00078e3cff */
[----:B------:R-:W3:Y:S04]  /*177d0*/  @P3 LDG.E.U8 R72, desc[UR14][R34.64] ;  /* 0x0000000e22483981 */ /* 0x000ee8000c1e1100 */
[----:B--2---:R-:W-:Y:S04]  /*177e0*/  STL [R1+0xae0], R15 ;  /* 0x000ae00f01007387 */ /* 0x004fe80000100800 */
[----:B---3--:R0:W-:Y:S04]  /*177f0*/  STL [R1+0x1e8], R72 ;  /* 0x0001e84801007387 */ /* 0x0081e80000100800 */
[----:B0-----:R-:W2:Y:S04]  /*17800*/  LDL.LU R72, [R1+0xc48] ;  /* 0x000c480001487983 */ /* 0x001ea80000300800 */
[----:B------:R-:W3:Y:S04]  /*17810*/  LDL R34, [R1+0x2f0] ;  /* 0x0002f00001227983 */ /* 0x000ee80000100800 */
[----:B------:R-:W3:Y:S01]  /*17820*/  LDL R35, [R1+0x2f4] ;  /* 0x0002f40001237983 */ /* 0x000ee20000100800 */
[----:B------:R-:W-:-:S02]  /*17830*/  PRMT R70, RZ, 0x7610, R70 ;  /* 0x00007610ff467816 */ /* 0x000fc40000000046 */
[----:B---3--:R-:W-:-:S04]  /*17840*/  @P3 LOP3.LUT R35, R35, R34, RZ, 0x3c, !PT ;  /* 0x0000002223233212 */ /* 0x008fc800078e3cff */
[----:B------:R-:W-:-:S04]  /*17850*/  @P3 LOP3.LUT R34, R35, R34, RZ, 0x3c, !PT ;  /* 0x0000002223223212 */ /* 0x000fc800078e3cff */
[----:B------:R-:W-:-:S05]  /*17860*/  @P3 LOP3.LUT R35, R35, R34, RZ, 0x3c, !PT ;  /* 0x0000002223233212 */ /* 0x000fca00078e3cff */
[----:B------:R-:W3:Y:S01]  /*17870*/  @P3 LDG.E.U8 R70, desc[UR14][R34.64] ;  /* 0x0000000e22463981 */ /* 0x000ee2000c1e1100 */
[----:B------:R-:W-:-:S03]  /*17880*/  ISETP.GT.AND P4, PT, R67, 0x11, PT ;  /* 0x000000114300780c */ /* 0x000fc60003f84270 */
[----:B---3--:R0:W-:Y:S04]  /*17890*/  STL [R1+0x1e4], R70 ;  /* 0x0001e44601007387 */ /* 0x0081e80000100800 */
[----:B0-----:R-:W3:Y:S04]  /*178a0*/  LDL.LU R70, [R1+0xc44] ;  /* 0x000c440001467983 */ /* 0x001ee80000300800 */
        /* <DEDUP_REMOVED lines=109> */
[----:B------:R-:W2:Y:S04]  /*17f80*/  @P3 LDG.E.U8 R18, desc[UR14][R34.64] ;  /* 0x0000000e22123981 */ /* 0x000ea8000c1e1100 */
[----:B------:R-:W3:Y:S04]  /*17f90*/  LDL R34, [R1+0x358] ;  /* 0x0003580001227983 */ /* 0x000ee80000100800 */
[----:B------:R-:W3:Y:S01]  /*17fa0*/  LDL R35, [R1+0x35c] ;  /* 0x00035c0001237983 */ /* 0x000ee20000100800 */
[----:B------:R-:W-:Y:S02]  /*17fb0*/  ISETP.GT.AND P4, PT, R67, 0x17, PT ;  /* 0x000000174300780c */ /* 0x000fe40003f84270 */
[----:B------:R-:W-:Y:S01]  /*17fc0*/  PRMT R16, RZ, 0x7610, R16 ;  /* 0x00007610ff107816 */ /* 0x000fe20000000010 */
[----:B--2---:R-:W-:Y:S10]  /*17fd0*/  STL [R1+0xae8], R18 ;  /* 0x000ae81201007387 */ /* 0x004ff40000100800 */
[----:B---3--:R-:W-:-:S04]  /*17fe0*/  @P4 LOP3.LUT R35, R35, R34, RZ, 0x3c, !PT ;  /* 0x0000002223234212 */ /* 0x008fc800078e3cff */
        /* <DEDUP_REMOVED lines=224> */
[----:B------:R0:W2:Y:S04]  /*18df0*/  @P4 LDG.E.U8 R63, desc[UR14][R34.64] ;  /* 0x0000000e223f4981 */ /* 0x0000a8000c1e1100 */
[----:B------:R-:W0:Y:S04]  /*18e00*/  LDL R34, [R1+0x42c] ;  /* 0x00042c0001227983 */ /* 0x000e280000100800 */
[----:B------:R-:W0:Y:S01]  /*18e10*/  LDL R35, [R1+0x430] ;  /* 0x0004300001237983 */ /* 0x000e220000100800 */
[----:B------:R-:W-:Y:S02]  /*18e20*/  PRMT R117, RZ, 0x7610, R117 ;  /* 0x00007610ff757816 */ /* 0x000fe40000000075 */
[----:B0-----:R-:W-:-:S04]  /*18e30*/  @P4 LOP3.LUT R35, R35, R34, RZ, 0x3c, !PT ;  /* 0x0000002223234212 */ /* 0x001fc800078e3cff */
[----:B------:R-:W-:-:S04]  /*18e40*/  @P4 LOP3.LUT R34, R35, R34, RZ, 0x3c, !PT ;  /* 0x0000002223224212 */ /* 0x000fc800078e3cff */
[----:B------:R-:W-:-:S05]  /*18e50*/  @P4 LOP3.LUT R35, R35, R34, RZ, 0x3c, !PT ;  /* 0x0000002223234212 */ /* 0x000fca00078e3cff */
[----:B------:R-:W3:Y:S04]  /*18e60*/  @P4 LDG.E.U8 R117, desc[UR14][R34.64] ;  /* 0x0000000e22754981 */ /* 0x000ee8000c1e1100 */
[----:B--2---:R0:W-:Y:S04]  /*18e70*/  STL [R1+0x170], R63 ;  /* 0x0001703f01007387 */ /* 0x0041e80000100800 */
[----:B0-----:R-:W2:Y:S04]  /*18e80*/  LDL R63, [R1+0x450] ;  /* 0x00045000013f7983 */ /* 0x001ea80000100800 */
[----:B---3--:R0:W-:Y:S04]  /*18e90*/  STL [R1+0x16c], R117 ;  /* 0x00016c7501007387 */ /* 0x0081e80000100800 */
[----:B0-----:R-:W3:Y:S04]  /*18ea0*/  LDL.LU R117, [R1+0xbd0] ;  /* 0x000bd00001757983 */ /* 0x001ee80000300800 */
[----:B------:R-:W2:Y:S04]  /*18eb0*/  LDL R34, [R1+0x434] ;  /* 0x0004340001227983 */ /* 0x000ea80000100800 */
[----:B------:R-:W2:Y:S01]  /*18ec0*/  LDL R35, [R1+0x438] ;  /* 0x0004380001237983 */ /* 0x000ea20000100800 */
[----:B------:R-:W-:-:S02]  /*18ed0*/  ISETP.GT.AND P2, PT, R67, 0x24, PT ;  /* 0x000000244300780c */ /* 0x000fc40003f44270 */
[----:B------:R-:W-:-:S11]  /*18ee0*/  PRMT R121, RZ, 0x7610, R121 ;  /* 0x00007610ff797816 */ /* 0x000fd60000000079 */
        /* <DEDUP_REMOVED lines=23> */
[----:B------:R-:W-:-:S03]  /*19060*/  PRMT R25, RZ, 0x7610, R25 ;  /* 0x00007610ff197816 */ /* 0x000fc60000000019 */
[----:B--2---:R0:W-:Y:S04]  /*19070*/  STL [R1+0x160], R125 ;  /* 0x0001607d01007387 */ /* 0x0041e80000100800 */
[----:B0-----:R-:W2:Y:S04]  /*19080*/  LDL.LU R125, [R1+0xbc4] ;  /* 0x000bc400017d7983 */ /* 0x001ea80000300800 */
[----:B------:R-:W2:Y:S01]  /*19090*/  LDL R35, [R1+0x44c] ;  /* 0x00044c0001237983 */ /* 0x000ea20000100800 */
[----:B------:R-:W-:-:S03]  /*190a0*/  @P3 IMAD.MOV.U32 R34, RZ, RZ, R63 ;  /* 0x000000ffff223224 */ /* 0x000fc600078e003f */
[----:B------:R-:W3:Y:S04]  /*190b0*/  LDL R63, [R1+0x470] ;  /* 0x00047000013f7983 */ /* 0x000ee80000100800 */
[----:B--2---:R-:W2:Y:S01]  /*190c0*/  @P3 LDG.E.U8 R25, desc[UR14][R34.64] ;  /* 0x0000000e22193981 */ /* 0x004ea2000c1e1100 */
        /* <DEDUP_REMOVED lines=26> */
[----:B------:R0:W2:Y:S04]  /*19270*/  @P2 LDG.E.U8 R12, desc[UR14][R34.64] ;  /* 0x0000000e220c2981 */ /* 0x0000a8000c1e1100 */
[----:B------:R-:W3:Y:S01]  /*19280*/  LDL R35, [R1+0x46c] ;  /* 0x00046c0001237983 */ /* 0x000ee20000100800 */
[----:B------:R-:W-:Y:S01]  /*19290*/  PRMT R9, RZ, 0x7610, R9 ;  /* 0x00007610ff097816 */ /* 0x000fe20000000009 */
[----:B0-----:R-:W-:Y:S02]  /*192a0*/  @P2 IMAD.MOV.U32 R34, RZ, RZ, R63 ;  /* 0x000000ffff222224 */ /* 0x001fe400078e003f */
[----:B--2---:R-:W-:Y:S01]  /*192b0*/  STL [R1+0xb0c], R12 ;  /* 0x000b0c0c01007387 */ /* 0x004fe20000100800 */
[----:B------:R-:W-:Y:S02]  /*192c0*/  ISETP.GT.AND P3, PT, R67, 0x28, PT ;  /* 0x000000284300780c */ /* 0x000fe40003f64270 */
[----:B------:R-:W-:Y:S01]  /*192d0*/  PRMT R62, RZ, 0x7610, R62 ;  /* 0x00007610ff3e7816 */ /* 0x000fe2000000003e */
[----:B------:R-:W2:Y:S04]  /*192e0*/  LDL R63, [R1+0x490] ;  /* 0x00049000013f7983 */ /* 0x000ea80000100800 */
[----:B---3--:R-:W3:Y:S04]  /*192f0*/  @P2 LDG.E.U8 R9, desc[UR14][R34.64] ;  /* 0x0000000e22092981 */ /* 0x008ee8000c1e1100 */
[----:B------:R-:W2:Y:S04]  /*19300*/  LDL R34, [R1+0x474] ;  /* 0x0004740001227983 */ /* 0x000ea80000100800 */
[----:B------:R-:W2:Y:S04]  /*19310*/  LDL R35, [R1+0x478] ;  /* 0x0004780001237983 */ /* 0x000ea80000100800 */
[----:B---3--:R-:W-:Y:S01]  /*19320*/  STL [R1+0xb10], R9 ;  /* 0x000b100901007387 */ /* 0x008fe20000100800 */
[----:B--2---:R-:W-:-:S04]  /*19330*/  @P3 LOP3.LUT R35, R35, R34, RZ, 0x3c, !PT ;  /* 0x0000002223233212 */ /* 0x004fc800078e3cff */
[----:B------:R-:W-:-:S04]  /*19340*/  @P3 LOP3.LUT R34, R35, R34, RZ, 0x3c, !PT ;  /* 0x0000002223223212 */ /* 0x000fc800078e3cff */
[----:B------:R-:W-:-:S05]  /*19350*/  @P3 LOP3.LUT R35, R35, R34, RZ, 0x3c, !PT ;  /* 0x0000002223233212 */ /* 0x000fca00078e3cff */
[----:B------:R-:W2:Y:S04]  /*19360*/  @P3 LDG.E.U8 R62, desc[UR14][R34.64] ;  /* 0x0000000e223e3981 */ /* 0x000ea8000c1e1100 */
[----:B------:R-:W3:Y:S04]  /*19370*/  LDL R34, [R1+0x47c] ;  /* 0x00047c0001227983 */ /* 0x000ee80000100800 */
[----:B------:R-:W3:Y:S01]  /*19380*/  LDL R35, [R1+0x480] ;  /* 0x0004800001237983 */ /* 0x000ee20000100800 */
[----:B------:R-:W-:-:S03]  /*19390*/  PRMT R38, RZ, 0x7610, R38 ;  /* 0x00007610ff267816 */ /* 0x000fc60000000026 */
[----:B--2---:R0:W-:Y:S01]  /*193a0*/  STL [R1+0x158], R62 ;  /* 0x0001583e01007387 */ /* 0x0041e20000100800 */
[----:B------:R-:W-:Y:S02]  /*193b0*/  ISETP.GT.AND P4, PT, R67, 0x29, PT ;  /* 0x000000294300780c */ /* 0x000fe40003f84270 */
[----:B------:R-:W-:Y:S01]  /*193c0*/  PRMT R40, RZ, 0x7610, R40 ;  /* 0x00007610ff287816 */ /* 0x000fe20000000028 */
[----:B0-----:R-:W2:Y:S01]  /*193d0*/  LDL R62, [R1+0x498] ;  /* 0x00049800013e7983 */ /* 0x001ea20000100800 */
[----:B---3--:R-:W-:-:S04]  /*193e0*/  @P3 LOP3.LUT R35, R35, R34, RZ, 0x3c, !PT ;  /* 0x0000002223233212 */ /* 0x008fc800078e3cff */
[----:B------:R-:W-:-:S04]  /*193f0*/  @P3 LOP3.LUT R34, R35, R34, RZ, 0x3c, !PT ;  /* 0x0000002223223212 */ /* 0x000fc800078e3cff */
[----:B------:R-:W-:-:S05]  /*19400*/  @P3 LOP3.LUT R35, R35, R34, RZ, 0x3c, !PT ;  /* 0x0000002223233212 */ /* 0x000fca00078e3cff */
[----:B------:R-:W3:Y:S04]  /*19410*/  @P3 LDG.E.U8 R38, desc[UR14][R34.64] ;  /* 0x0000000e22263981 */ /* 0x000ee8000c1e1100 */
[----:B------:R-:W2:Y:S04]  /*19420*/  LDL R34, [R1+0x484] ;  /* 0x0004840001227983 */ /* 0x000ea80000100800 */
[----:B------:R-:W2:Y:S04]  /*19430*/  LDL R35, [R1+0x488] ;  /* 0x0004880001237983 */ /* 0x000ea80000100800 */
[----:B---3--:R0:W-:Y:S01]  /*19440*/  STL [R1+0x154], R38 ;  /* 0x0001542601007387 */ /* 0x0081e20000100800 */
[----:B------:R-:W-:-:S03]  /*19450*/  PRMT R52, RZ, 0x7610, R52 ;  /* 0x00007610ff347816 */ /* 0x000fc60000000034 */
[----:B0-----:R-:W3:Y:S01]  /*19460*/  LDL R38, [R1+0x4a0] ;  /* 0x0004a00001267983 */ /* 0x001ee20000100800 */
[----:B--2---:R-:W-:-:S04]  /*19470*/  @P4 LOP3.LUT R35, R35, R34, RZ, 0x3c, !PT ;  /* 0x0000002223234212 */ /* 0x004fc800078e3cff */
[----:B------:R-:W-:-:S04]  /*19480*/  @P4 LOP3.LUT R34, R35, R34, RZ, 0x3c, !PT ;  /* 0x0000002223224212 */ /* 0x000fc800078e3cff */
[----:B------:R-:W-:-:S05]  /*19490*/  @P4 LOP3.LUT R35, R35, R34, RZ, 0x3c, !PT ;  /* 0x0000002223234212 */ /* 0x000fca00078e3cff */
[----:B------:R0:W2:Y:S04]  /*194a0*/  @P4 LDG.E.U8 R40, desc[UR14][R34.64] ;  /* 0x0000000e22284981 */ /* 0x0000a8000c1e1100 */
[----:B------:R-:W3:Y:S01]  /*194b0*/  LDL R35, [R1+0x48c] ;  /* 0x00048c0001237983 */ /* 0x000ee20000100800 */
[----:B0-----:R-:W-:Y:S01]  /*194c0*/  @P4 IMAD.MOV.U32 R34, RZ, RZ, R63 ;  /* 0x000000ffff224224 */ /* 0x001fe200078e003f */
[----:B------:R-:W-:Y:S02]  /*194d0*/  ISETP.GT.AND P2, PT, R67, 0x2a, PT ;  /* 0x0000002a4300780c */ /* 0x000fe40003f44270 */
[----:B--2---:R0:W-:Y:S01]  /*194e0*/  STL [R1+0x150], R40 ;  /* 0x0001502801007387 */ /* 0x0041e20000100800 */
[----:B------:R-:W-:-:S03]  /*194f0*/  PRMT R61, RZ, 0x7610, R61 ;  /* 0x00007610ff3d7816 */ /* 0x000fc6000000003d */
[----:B------:R-:W2:Y:S04]  /*19500*/  LDL R63, [R1+0x4ac] ;  /* 0x0004ac00013f7983 */ /* 0x000ea80000100800 */
[----:B---3--:R1:W3:Y:S04]  /*19510*/  @P4 LDG.E.U8 R52, desc[UR14][R34.64] ;  /* 0x0000000e22344981 */ /* 0x0082e8000c1e1100 */
[----:B0-----:R-:W2:Y:S04]  /*19520*/  LDL R40, [R1+0x4a8] ;  /* 0x0004a80001287983 */ /* 0x001ea80000100800 */
[----:B------:R-:W2:Y:S01]  /*19530*/  LDL R35, [R1+0x494] ;  /* 0x0004940001237983 */ /* 0x000ea20000100800 */
[----:B-1----:R-:W-:-:S03]  /*19540*/  @P2 IMAD.MOV.U32 R34, RZ, RZ, R62 ;  /* 0x000000ffff222224 */ /* 0x002fc600078e003e */
[----:B---3--:R0:W-:Y:S01]  /*19550*/  STL [R1+0x14c], R52 ;  /* 0x00014c3401007387 */ /* 0x0081e20000100800 */
[----:B------:R-:W-:-:S03]  /*19560*/  PRMT R36, RZ, 0x7610, R36 ;  /* 0x00007610ff247816 */ /* 0x000fc60000000024 */
[----:B------:R-:W3:Y:S04]  /*19570*/  LDL R62, [R1+0x4b4] ;  /* 0x0004b400013e7983 */ /* 0x000ee80000100800 */
[----:B--2---:R1:W2:Y:S04]  /*19580*/  @P2 LDG.E.U8 R61, desc[UR14][R34.64] ;  /* 0x0000000e223d2981 */ /* 0x0042a8000c1e1100 */
[----:B0-----:R-:W3:Y:S04]  /*19590*/  LDL R52, [R1+0x4b0] ;  /* 0x0004b00001347983 */ /* 0x001ee80000100800 */
[----:B------:R-:W3:Y:S01]  /*195a0*/  LDL R35, [R1+0x49c] ;  /* 0x00049c0001237983 */ /* 0x000ee20000100800 */
[----:B-1----:R-:W-:Y:S01]  /*195b0*/  @P2 IMAD.MOV.U32 R34, RZ, RZ, R38 ;  /* 0x000000ffff222224 */ /* 0x002fe200078e0026 */
[----:B------:R-:W-:-:S02]  /*195c0*/  ISETP.GT.AND P3, PT, R67, 0x2b, PT ;  /* 0x0000002b4300780c */ /* 0x000fc40003f64270 */
[----:B--2---:R0:W-:Y:S01]  /*195d0*/  STL [R1+0x144], R61 ;  /* 0x0001443d01007387 */ /* 0x0041e20000100800 */
[----:B------:R-:W-:Y:S02]  /*195e0*/  PRMT R37, RZ, 0x7610, R37 ;  /* 0x00007610ff257816 */ /* 0x000fe40000000025 */
[----:B------:R-:W-:Y:S01]  /*195f0*/  PRMT R45, RZ, 0x7610, R45 ;  /* 0x00007610ff2d7816 */ /* 0x000fe2000000002d */
[----:B------:R-:W2:Y:S04]  /*19600*/  LDL R38, [R1+0x4bc] ;  /* 0x0004bc0001267983 */ /* 0x000ea80000100800 */
[----:B---3--:R1:W3:Y:S04]  /*19610*/  @P2 LDG.E.U8 R36, desc[UR14][R34.64] ;  /* 0x0000000e22242981 */ /* 0x0082e8000c1e1100 */
[----:B0-----:R-:W2:Y:S04]  /*19620*/  LDL R61, [R1+0x4b8] ;  /* 0x0004b800013d7983 */ /* 0x001ea80000100800 */
[----:B------:R-:W2:Y:S01]  /*19630*/  LDL R35, [R1+0x4a4] ;  /* 0x0004a40001237983 */ /* 0x000ea20000100800 */
[----:B-1----:R-:W-:-:S05]  /*19640*/  @P3 IMAD.MOV.U32 R34, RZ, RZ, R40 ;  /* 0x000000ffff223224 */ /* 0x002fca00078e0028 */
[----:B--2---:R0:W2:Y:S02]  /*19650*/  @P3 LDG.E.U8 R37, desc[UR14][R34.64] ;  /* 0x0000000e22253981 */ /* 0x0040a4000c1e1100 */
[----:B0-----:R-:W-:Y:S02]  /*19660*/  @P3 IMAD.MOV.U32 R34, RZ, RZ, R52 ;  /* 0x000000ffff223224 */ /* 0x001fe400078e0034 */
[----:B------:R-:W-:-:S05]  /*19670*/  @P3 IMAD.MOV.U32 R35, RZ, RZ, R63 ;  /* 0x000000ffff233224 */ /* 0x000fca00078e003f */
[----:B------:R0:W4:Y:S04]  /*19680*/  @P3 LDG.E.U8 R45, desc[UR14][R34.64] ;  /* 0x0000000e222d3981 */ /* 0x000128000c1e1100 */
[----:B---3--:R1:W-:Y:S04]  /*19690*/  STL [R1+0x138], R36 ;  /* 0x0001382401007387 */ /* 0x0083e80000100800 */
[----:B------:R-:W3:Y:S04]  /*196a0*/  LDL R40, [R1+0x4c4] ;  /* 0x0004c40001287983 */ /* 0x000ee80000100800 */
[----:B-1----:R-:W3:Y:S04]  /*196b0*/  LDL R36, [R1+0x4c0] ;  /* 0x0004c00001247983 */ /* 0x002ee80000100800 */
[----:B--2---:R1:W-:Y:S01]  /*196c0*/  STL [R1+0x134], R37 ;  /* 0x0001342501007387 */ /* 0x0043e20000100800 */
[----:B------:R-:W-:-:S02]  /*196d0*/  ISETP.GT.AND P4, PT, R67, 0x2c, PT ;  /* 0x0000002c4300780c */ /* 0x000fc40003f84270 */
[----:B------:R-:W-:Y:S01]  /*196e0*/  ISETP.GT.AND P2, PT, R67, 0x2d, PT ;  /* 0x0000002d4300780c */ /* 0x000fe20003f44270 */
[----:B------:R-:W2:Y:S04]  /*196f0*/  LDL R52, [R1+0x4cc] ;  /* 0x0004cc0001347983 */ /* 0x000ea80000100800 */
[----:B-1----:R-:W2:Y:S01]  /*19700*/  LDL R37, [R1+0x4c8] ;  /* 0x0004c80001257983 */ /* 0x002ea20000100800 */
[----:B------:R-:W-:-:S05]  /*19710*/  PRMT R60, RZ, 0x7610, R60 ;  /* 0x00007610ff3c7816 */ /* 0x000fca000000003c */
[----:B0-----:R-:W-:Y:S02]  /*19720*/  @P4 IMAD.MOV.U32 R34, RZ, RZ, R61 ;  /* 0x000000ffff224224 */ /* 0x001fe400078e003d */
[----:B------:R-:W-:Y:S01]  /*19730*/  @P4 IMAD.MOV.U32 R35, RZ, RZ, R62 ;  /* 0x000000ffff234224 */ /* 0x000fe200078e003e */
[----:B----4-:R0:W-:Y:S01]  /*19740*/  STL [R1+0x130], R45 ;  /* 0x0001302d01007387 */ /* 0x0101e20000100800 */
[----:B------:R-:W-:-:S03]  /*19750*/  PRMT R59, RZ, 0x7610, R59 ;  /* 0x00007610ff3b7816 */ /* 0x000fc6000000003b */
[----:B------:R3:W4:Y:S04]  /*19760*/  @P4 LDG.E.U8 R60, desc[UR14][R34.64] ;  /* 0x0000000e223c4981 */ /* 0x000728000c1e1100 */
[----:B0-----:R-:W4:Y:S01]  /*19770*/  LDL R45, [R1+0x4d0] ;  /* 0x0004d000012d7983 */ /* 0x001f220000100800 */
[----:B---3--:R-:W-:Y:S02]  /*19780*/  @P4 IMAD.MOV.U32 R34, RZ, RZ, R36 ;  /* 0x000000ffff224224 */ /* 0x008fe400078e0024 */
[----:B------:R-:W-:Y:S01]  /*19790*/  @P4 IMAD.MOV.U32 R35, RZ, RZ, R38 ;  /* 0x000000ffff234224 */ /* 0x000fe200078e0026 */
[----:B------:R-:W3:Y:S04]  /*197a0*/  LDL R36, [R1+0x4d8] ;  /* 0x0004d80001247983 */ /* 0x000ee80000100800 */
[----:B------:R-:W3:Y:S01]  /*197b0*/  LDL R38, [R1+0x4d4] ;  /* 0x0004d40001267983 */ /* 0x000ee20000100800 */
[----:B------:R-:W-:-:S03]  /*197c0*/  PRMT R30, RZ, 0x7610, R30 ;  /* 0x00007610ff1e7816 */ /* 0x000fc6000000001e */
[----:B------:R0:W3:Y:S02]  /*197d0*/  @P4 LDG.E.U8 R59, desc[UR14][R34.64] ;  /* 0x0000000e223b4981 */ /* 0x0000e4000c1e1100 */
[----:B0-----:R-:W-:Y:S02]  /*197e0*/  @P2 IMAD.MOV.U32 R35, RZ, RZ, R40 ;  /* 0x000000ffff232224 */ /* 0x001fe400078e0028 */
[----:B------:R-:W3:Y:S01]  /*197f0*/  LDL R40, [R1+0x4dc] ;  /* 0x0004dc0001287983 */ /* 0x000ee20000100800 */
[----:B--2---:R-:W-:-:S03]  /*19800*/  @P2 IMAD.MOV.U32 R34, RZ, RZ, R37 ;  /* 0x000000ffff222224 */ /* 0x004fc600078e0025 */
[----:B------:R-:W2:Y:S04]  /*19810*/  LDL R37, [R1+0x4e0] ;  /* 0x0004e00001257983 */ /* 0x000ea80000100800 */
[----:B------:R0:W2:Y:S01]  /*19820*/  @P2 LDG.E.U8 R30, desc[UR14][R34.64] ;  /* 0x0000000e221e2981 */ /* 0x0000a2000c1e1100 */
[----:B------:R-:W-:Y:S02]  /*19830*/  ISETP.GT.AND P3, PT, R67, 0x2e, PT ;  /* 0x0000002e4300780c */ /* 0x000fe40003f64270 */
[----:B------:R-:W-:Y:S02]  /*19840*/  PRMT R20, RZ, 0x7610, R20 ;  /* 0x00007610ff147816 */ /* 0x000fe40000000014 */
[----:B------:R-:W-:Y:S01]  /*19850*/  PRMT R31, RZ, 0x7610, R31 ;  /* 0x00007610ff1f7816 */ /* 0x000fe2000000001f */
[----:B0-----:R-:W-:-:S02]  /*19860*/  @P2 IMAD.MOV.U32 R35, RZ, RZ, R52 ;  /* 0x000000ffff232224 */ /* 0x001fc400078e0034 */
[----:B----4-:R-:W-:-:S05]  /*19870*/  @P2 IMAD.MOV.U32 R34, RZ, RZ, R45 ;  /* 0x000000ffff222224 */ /* 0x010fca00078e002d */
[----:B------:R3:W4:Y:S01]  /*19880*/  @P2 LDG.E.U8 R20, desc[UR14][R34.64] ;  /* 0x0000000e22142981 */ /* 0x000722000c1e1100 */
[----:B------:R-:W-:Y:S01]  /*19890*/  PRMT R28, RZ, 0x7610, R28 ;  /* 0x00007610ff1c7816 */ /* 0x000fe2000000001c */
[----:B---3--:R-:W-:Y:S02]  /*198a0*/  @P3 IMAD.MOV.U32 R34, RZ, RZ, R36 ;  /* 0x000000ffff223224 */ /* 0x008fe400078e0024 */
[----:B------:R-:W-:-:S05]  /*198b0*/  @P3 IMAD.MOV.U32 R35, RZ, RZ, R38 ;  /* 0x000000ffff233224 */ /* 0x000fca00078e0026 */
[----:B------:R0:W3:Y:S02]  /*198c0*/  @P3 LDG.E.U8 R31, desc[UR14][R34.64] ;  /* 0x0000000e221f3981 */ /* 0x0000e4000c1e1100 */
[----:B0-----:R-:W-:Y:S02]  /*198d0*/  @P3 IMAD.MOV.U32 R35, RZ, RZ, R40 ;  /* 0x000000ffff233224 */ /* 0x001fe400078e0028 */
[----:B--2---:R-:W-:Y:S01]  /*198e0*/  @P3 IMAD.MOV.U32 R34, RZ, RZ, R37 ;  /* 0x000000ffff223224 */ /* 0x004fe200078e0025 */
[----:B------:R-:W-:Y:S04]  /*198f0*/  STL [R1+0xb14], R30 ;  /* 0x000b141e01007387 */ /* 0x000fe80000100800 */
[----:B------:R-:W2:Y:S04]  /*19900*/  LDL R52, [R1+0x4e4] ;  /* 0x0004e40001347983 */ /* 0x000ea80000100800 */
[----:B------:R-:W2:Y:S04]  /*19910*/  LDL R45, [R1+0x4e8] ;  /* 0x0004e800012d7983 */ /* 0x000ea80000100800 */
[----:B------:R2:W2:Y:S01]  /*19920*/  @P3 LDG.E.U8 R28, desc[UR14][R34.64] ;  /* 0x0000000e221c3981 */ /* 0x0004a2000c1e1100 */
[----:B------:R-:W-:-:S03]  /*19930*/  ISETP.GT.AND P4, PT, R67, 0x2f, PT ;  /* 0x0000002f4300780c */ /* 0x000fc60003f84270 */
[----:B----4-:R-:W-:Y:S04]  /*19940*/  STL [R1+0xb18], R20 ;  /* 0x000b181401007387 */ /* 0x010fe80000100800 */
[----:B------:R-:W4:Y:S04]  /*19950*/  LDL R38, [R1+0x4ec] ;  /* 0x0004ec0001267983 */ /* 0x000f280000100800 */
[----:B------:R-:W4:Y:S04]  /*19960*/  LDL R36, [R1+0x4f0] ;  /* 0x0004f00001247983 */ /* 0x000f280000100800 */
[----:B---3--:R-:W-:Y:S04]  /*19970*/  STL [R1+0xb1c], R31 ;  /* 0x000b1c1f01007387 */ /* 0x008fe80000100800 */
[----:B------:R-:W3:Y:S04]  /*19980*/  LDL R40, [R1+0x4f4] ;  /* 0x0004f40001287983 */ /* 0x000ee80000100800 */
[----:B------:R-:W3:Y:S04]  /*19990*/  LDL R37, [R1+0x4f8] ;  /* 0x0004f80001257983 */ /* 0x000ee80000100800 */
[----:B------:R-:W-:Y:S01]  /*199a0*/  STL [R1+0x12c], R60 ;  /* 0x00012c3c01007387 */ /* 0x000fe20000100800 */
[----:B------:R-:W-:Y:S01]  /*199b0*/  PRMT R10, RZ, 0x7610, R10 ;  /* 0x00007610ff0a7816 */ /* 0x000fe2000000000a */
[----:B--2---:R-:W-:-:S02]  /*199c0*/  @P4 IMAD.MOV.U32 R35, RZ, RZ, R52 ;  /* 0x000000ffff234224 */ /* 0x004fc400078e0034 */
[----:B------:R-:W-:Y:S01]  /*199d0*/  @P4 IMAD.MOV.U32 R34, RZ, RZ, R45 ;  /* 0x000000ffff224224 */ /* 0x000fe200078e002d */
[----:B------:R-:W-:Y:S04]  /*199e0*/  STL [R1+0xb20], R28 ;  /* 0x000b201c01007387 */ /* 0x000fe80000100800 */
[----:B------:R-:W2:Y:S04]  /*199f0*/  LDL R52, [R1+0x4fc] ;  /* 0x0004fc0001347983 */ /* 0x000ea80000100800 */
[----:B------:R-:W2:Y:S04]  /*19a00*/  LDL R45, [R1+0x500] ;  /* 0x00050000012d7983 */ /* 0x000ea80000100800 */
[----:B------:R4:W2:Y:S01]  /*19a10*/  @P4 LDG.E.U8 R10, desc[UR14][R34.64] ;  /* 0x0000000e220a4981 */ /* 0x0008a2000c1e1100 */
[----:B------:R-:W-:-:S02]  /*19a20*/  ISETP.GT.AND P2, PT, R67, 0x30, PT ;  /* 0x000000304300780c */ /* 0x000fc40003f44270 */
[----:B------:R-:W-:Y:S02]  /*19a30*/  PRMT R7, RZ, 0x7610, R7 ;  /* 0x00007610ff077816 */ /* 0x000fe40000000007 */
[----:B------:R-:W-:Y:S01]  /*19a40*/  PRMT R55, RZ, 0x7610, R55 ;  /* 0x00007610ff377816 */ /* 0x000fe20000000037 */
[----:B----4-:R-:W-:Y:S02]  /*19a50*/  @P4 IMAD.MOV.U32 R34, RZ, RZ, R36 ;  /* 0x000000ffff224224 */ /* 0x010fe400078e0024 */
[----:B------:R-:W-:-:S05]  /*19a60*/  @P4 IMAD.MOV.U32 R35, RZ, RZ, R38 ;  /* 0x000000ffff234224 */ /* 0x000fca00078e0026 */
[----:B------:R3:W4:Y:S01]  /*19a70*/  @P4 LDG.E.U8 R7, desc[UR14][R34.64] ;  /* 0x0000000e22074981 */ /* 0x000722000c1e1100 */
[----:B------:R-:W-:Y:S01]  /*19a80*/  PRMT R54, RZ, 0x7610, R54 ;  /* 0x00007610ff367816 */ /* 0x000fe20000000036 */
[----:B---3--:R-:W-:Y:S02]  /*19a90*/  @P2 IMAD.MOV.U32 R34, RZ, RZ, R37 ;  /* 0x000000ffff222224 */ /* 0x008fe400078e0025 */
[----:B------:R-:W-:-:S05]  /*19aa0*/  @P2 IMAD.MOV.U32 R35, RZ, RZ, R40 ;  /* 0x000000ffff232224 */ /* 0x000fca00078e0028 */
[----:B------:R2:W3:Y:S04]  /*19ab0*/  @P2 LDG.E.U8 R55, desc[UR14][R34.64] ;  /* 0x0000000e22372981 */ /* 0x0004e8000c1e1100 */
[----:B------:R-:W-:Y:S01]  /*19ac0*/  STL [R1+0x128], R59 ;  /* 0x0001283b01007387 */ /* 0x000fe20000100800 */
[----:B--2---:R-:W-:Y:S02]  /*19ad0*/  @P2 IMAD.MOV.U32 R35, RZ, RZ, R52 ;  /* 0x000000ffff232224 */ /* 0x004fe400078e0034 */
[----:B------:R-:W-:-:S05]  /*19ae0*/  @P2 IMAD.MOV.U32 R34, RZ, RZ, R45 ;  /* 0x000000ffff222224 */ /* 0x000fca00078e002d */
[----:B------:R-:W2:Y:S04]  /*19af0*/  @P2 LDG.E.U8 R54, desc[UR14][R34.64] ;  /* 0x0000000e22362981 */ /* 0x000ea8000c1e1100 */
[----:B------:R-:W-:Y:S04]  /*19b00*/  STL [R1+0xb24], R10 ;  /* 0x000b240a01007387 */ /* 0x000fe80000100800 */
[----:B------:R-:W2:Y:S04]  /*19b10*/  LDL R38, [R1+0x504] ;  /* 0x0005040001267983 */ /* 0x000ea80000100800 */
[----:B------:R-:W2:Y:S04]  /*19b20*/  LDL R36, [R1+0x508] ;  /* 0x0005080001247983 */ /* 0x000ea80000100800 */
[----:B----4-:R-:W-:Y:S04]  /*19b30*/  STL [R1+0xb28], R7 ;  /* 0x000b280701007387 */ /* 0x010fe80000100800 */
[----:B------:R-:W4:Y:S04]  /*19b40*/  LDL R40, [R1+0x50c] ;  /* 0x00050c0001287983 */ /* 0x000f280000100800 */
[----:B------:R-:W4:Y:S01]  /*19b50*/  LDL R37, [R1+0x510] ;  /* 0x0005100001257983 */ /* 0x000f220000100800 */
[----:B------:R-:W-:-:S03]  /*19b60*/  ISETP.GT.AND P3, PT, R67, 0x31, PT ;  /* 0x000000314300780c */ /* 0x000fc60003f64270 */
[----:B------:R-:W4:Y:S04]  /*19b70*/  LDL R52, [R1+0x514] ;  /* 0x0005140001347983 */ /* 0x000f280000100800 */
[----:B------:R-:W4:Y:S04]  /*19b80*/  LDL R45, [R1+0x518] ;  /* 0x00051800012d7983 */ /* 0x000f280000100800 */
[----:B---3--:R0:W-:Y:S04]  /*19b90*/  STL [R1+0x11c], R55 ;  /* 0x00011c3701007387 */ /* 0x0081e80000100800 */
[----:B0-----:R-:W3:Y:S04]  /*19ba0*/  LDL R55, [R1+0x51c] ;  /* 0x00051c0001377983 */ /* 0x001ee80000100800 */
[----:B--2---:R0:W-:Y:S04]  /*19bb0*/  STL [R1+0x118], R54 ;  /* 0x0001183601007387 */ /* 0x0041e80000100800 */
[----:B0-----:R-:W2:Y:S01]  /*19bc0*/  LDL R54, [R1+0x520] ;  /* 0x0005200001367983 */ /* 0x001ea20000100800 */
[----:B------:R-:W-:-:S02]  /*19bd0*/  @P3 IMAD.MOV.U32 R35, RZ, RZ, R38 ;  /* 0x000000ffff233224 */ /* 0x000fc400078e0026 */
[----:B------:R-:W-:Y:S01]  /*19be0*/  @P3 IMAD.MOV.U32 R34, RZ, RZ, R36 ;  /* 0x000000ffff223224 */ /* 0x000fe200078e0024 */
[----:B------:R-:W2:Y:S04]  /*19bf0*/  LDL R38, [R1+0x524] ;  /* 0x0005240001267983 */ /* 0x000ea80000100800 */
[----:B------:R-:W2:Y:S01]  /*19c00*/  LDL R36, [R1+0x528] ;  /* 0x0005280001247983 */ /* 0x000ea20000100800 */
[----:B------:R-:W-:Y:S02]  /*19c10*/  ISETP.GT.AND P4, PT, R67, 0x32, PT ;  /* 0x000000324300780c */ /* 0x000fe40003f84270 */
[----:B------:R-:W-:Y:S02]  /*19c20*/  PRMT R58, RZ, 0x7610, R58 ;  /* 0x00007610ff3a7816 */ /* 0x000fe4000000003a */
[----:B------:R-:W-:-:S04]  /*19c30*/  PRMT R57, RZ, 0x7610, R57 ;  /* 0x00007610ff397816 */ /* 0x000fc80000000039 */
[----:B------:R4:W2:Y:S01]  /*19c40*/  @P3 LDG.E.U8 R58, desc[UR14][R34.64] ;  /* 0x0000000e223a3981 */ /* 0x0008a2000c1e1100 */
[----:B------:R-:W-:Y:S02]  /*19c50*/  ISETP.GT.AND P2, PT, R67, 0x33, PT ;  /* 0x000000334300780c */ /* 0x000fe40003f44270 */
[----:B------:R-:W-:Y:S01]  /*19c60*/  PRMT R56, RZ, 0x7610, R56 ;  /* 0x00007610ff387816 */ /* 0x000fe20000000038 */
[----:B----4-:R-:W-:Y:S02]  /*19c70*/  @P3 IMAD.MOV.U32 R34, RZ, RZ, R37 ;  /* 0x000000ffff223224 */ /* 0x010fe400078e0025 */
[----:B------:R-:W-:Y:S01]  /*19c80*/  @P3 IMAD.MOV.U32 R35, RZ, RZ, R40 ;  /* 0x000000ffff233224 */ /* 0x000fe200078e0028 */
[----:B------:R-:W-:Y:S01]  /*19c90*/  PRMT R50, RZ, 0x7610, R50 ;  /* 0x00007610ff327816 */ /* 0x000fe20000000032 */
[----:B------:R-:W4:Y:S04]  /*19ca0*/  LDL R40, [R1+0x52c] ;  /* 0x00052c0001287983 */ /* 0x000f280000100800 */
[----:B------:R0:W4:Y:S01]  /*19cb0*/  @P3 LDG.E.U8 R57, desc[UR14][R34.64] ;  /* 0x0000000e22393981 */ /* 0x000122000c1e1100 */
[----:B------:R-:W-:-:S03]  /*19cc0*/  PRMT R44, RZ, 0x7610, R44 ;  /* 0x00007610ff2c7816 */ /* 0x000fc6000000002c */
[----:B------:R-:W4:Y:S01]  /*19cd0*/  LDL R37, [R1+0x530] ;  /* 0x0005300001257983 */ /* 0x000f220000100800 */
[----:B0-----:R-:W-:Y:S02]  /*19ce0*/  @P4 IMAD.MOV.U32 R34, RZ, RZ, R45 ;  /* 0x000000ffff224224 */ /* 0x001fe400078e002d */
[----:B------:R-:W-:Y:S01]  /*19cf0*/  @P4 IMAD.MOV.U32 R35, RZ, RZ, R52 ;  /* 0x000000ffff234224 */ /* 0x000fe200078e0034 */
[----:B------:R-:W4:Y:S04]  /*19d00*/  LDL R45, [R1+0x538] ;  /* 0x00053800012d7983 */ /* 0x000f280000100800 */
[----:B------:R3:W4:Y:S04]  /*19d10*/  @P4 LDG.E.U8 R56, desc[UR14][R34.64] ;  /* 0x0000000e22384981 */ /* 0x000728000c1e1100 */
[----:B------:R-:W4:Y:S01]  /*19d20*/  LDL R52, [R1+0x534] ;  /* 0x0005340001347983 */ /* 0x000f220000100800 */
[----:B---3--:R-:W-:-:S02]  /*19d30*/  @P4 IMAD.MOV.U32 R35, RZ, RZ, R55 ;  /* 0x000000ffff234224 */ /* 0x008fc400078e0037 */
[----:B--2---:R-:W-:-:S05]  /*19d40*/  @P4 IMAD.MOV.U32 R34, RZ, RZ, R54 ;  /* 0x000000ffff224224 */ /* 0x004fca00078e0036 */
[----:B------:R0:W2:Y:S02]  /*19d50*/  @P4 LDG.E.U8 R50, desc[UR14][R34.64] ;  /* 0x0000000e22324981 */ /* 0x0000a4000c1e1100 */
[----:B0-----:R-:W-:Y:S02]  /*19d60*/  @P2 IMAD.MOV.U32 R34, RZ, RZ, R36 ;  /* 0x000000ffff222224 */ /* 0x001fe400078e0024 */
[----:B------:R-:W-:Y:S01]  /*19d70*/  @P2 IMAD.MOV.U32 R35, RZ, RZ, R38 ;  /* 0x000000ffff232224 */ /* 0x000fe200078e0026 */
[----:B------:R-:W3:Y:S04]  /*19d80*/  LDL R36, [R1+0x540] ;  /* 0x0005400001247983 */ /* 0x000ee80000100800 */
[----:B------:R4:W3:Y:S04]  /*19d90*/  @P2 LDG.E.U8 R44, desc[UR14][R34.64] ;  /* 0x0000000e222c2981 */ /* 0x0008e8000c1e1100 */
[----:B------:R-:W3:Y:S01]  /*19da0*/  LDL R38, [R1+0x53c] ;  /* 0x00053c0001267983 */ /* 0x000ee20000100800 */
[----:B------:R-:W-:-:S02]  /*19db0*/  ISETP.GT.AND P3, PT, R67, 0x34, PT ;  /* 0x000000344300780c */ /* 0x000fc40003f64270 */
[----:B------:R-:W-:Y:S01]  /*19dc0*/  PRMT R53, RZ, 0x7610, R53 ;  /* 0x00007610ff357816 */ /* 0x000fe20000000035 */
[----:B----4-:R-:W-:Y:S01]  /*19dd0*/  @P2 IMAD.MOV.U32 R35, RZ, RZ, R40 ;  /* 0x000000ffff232224 */ /* 0x010fe200078e0028 */
[----:B------:R-:W-:Y:S01]  /*19de0*/  PRMT R7, RZ, 0x7610, R7 ;  /* 0x00007610ff077816 */ /* 0x000fe20000000007 */
[----:B------:R-:W-:-:S05]  /*19df0*/  @P2 IMAD.MOV.U32 R34, RZ, RZ, R37 ;  /* 0x000000ffff222224 */ /* 0x000fca00078e0025 */
[----:B------:R0:W4:Y:S03]  /*19e00*/  @P2 LDG.E.U8 R53, desc[UR14][R34.64] ;  /* 0x0000000e22352981 */ /* 0x000126000c1e1100 */
[----:B0-----:R-:W-:Y:S02]  /*19e10*/  @P3 IMAD.MOV.U32 R34, RZ, RZ, R45 ;  /* 0x000000ffff223224 */ /* 0x001fe400078e002d */
[----:B------:R-:W-:-:S05]  /*19e20*/  @P3 IMAD.MOV.U32 R35, RZ, RZ, R52 ;  /* 0x000000ffff233224 */ /* 0x000fca00078e0034 */
[----:B------:R0:W4:Y:S04]  /*19e30*/  @P3 LDG.E.U8 R7, desc[UR14][R34.64] ;  /* 0x0000000e22073981 */ /* 0x000128000c1e1100 */
[----:B--2---:R1:W-:Y:S04]  /*19e40*/  STL [R1+0xf8], R50 ;  /* 0x0000f83201007387 */ /* 0x0043e80000100800 */
[----:B-1----:R-:W2:Y:S04]  /*19e50*/  LDL R50, [R1+0x544] ;  /* 0x0005440001327983 */ /* 0x002ea80000100800 */
[----:B---3--:R1:W-:Y:S01]  /*19e60*/  STL [R1+0x94], R44 ;  /* 0x0000942c01007387 */ /* 0x0083e20000100800 */
[----:B------:R-:W-:Y:S01]  /*19e70*/  ISETP.GT.AND P4, PT, R67, 0x35, PT ;  /* 0x000000354300780c */ /* 0x000fe20003f84270 */
[----:B0-----:R-:W-:Y:S01]  /*19e80*/  @P3 IMAD.MOV.U32 R34, RZ, RZ, R36 ;  /* 0x000000ffff223224 */ /* 0x001fe200078e0024 */
[----:B------:R-:W-:Y:S01]  /*19e90*/  PRMT R10, RZ, 0x7610, R10 ;  /* 0x00007610ff0a7816 */ /* 0x000fe2000000000a */
[----:B------:R-:W-:Y:S01]  /*19ea0*/  @P3 IMAD.MOV.U32 R35, RZ, RZ, R38 ;  /* 0x000000ffff233224 */ /* 0x000fe200078e0026 */
[----:B------:R-:W-:Y:S01]  /*19eb0*/  PRMT R11, RZ, 0x7610, R11 ;  /* 0x00007610ff0b7816 */ /* 0x000fe2000000000b */
[----:B------:R-:W3:Y:S04]  /*19ec0*/  LDL R40, [R1+0x54c] ;  /* 0x00054c0001287983 */ /* 0x000ee80000100800 */
[----:B-1----:R-:W3:Y:S04]  /*19ed0*/  LDL R44, [R1+0x548] ;  /* 0x00054800012c7983 */ /* 0x002ee80000100800 */
[----:B------:R2:W3:Y:S04]  /*19ee0*/  @P3 LDG.E.U8 R10, desc[UR14][R34.64] ;  /* 0x0000000e220a3981 */ /* 0x0004e8000c1e1100 */
[----:B------:R-:W3:Y:S04]  /*19ef0*/  LDL R37, [R1+0x550] ;  /* 0x0005500001257983 */ /* 0x000ee80000100800 */
[----:B------:R-:W-:Y:S04]  /*19f00*/  STL [R1+0x114], R58 ;  /* 0x0001143a01007387 */ /* 0x000fe80000100800 */
[----:B------:R-:W3:Y:S04]  /*19f10*/  LDL R45, [R1+0x558] ;  /* 0x00055800012d7983 */ /* 0x000ee80000100800 */
[----:B----4-:R-:W-:Y:S04]  /*19f20*/  STL [R1+0xb2c], R7 ;  /* 0x000b2c0701007387 */ /* 0x010fe80000100800 */
[----:B------:R-:W-:Y:S04]  /*19f30*/  STL [R1+0x110], R57 ;  /* 0x0001103901007387 */ /* 0x000fe80000100800 */
[----:B------:R-:W4:Y:S04]  /*19f40*/  LDL R52, [R1+0x554] ;  /* 0x0005540001347983 */ /* 0x000f280000100800 */
[----:B------:R-:W4:Y:S04]  /*19f50*/  LDL R38, [R1+0x55c] ;  /* 0x00055c0001267983 */ /* 0x000f280000100800 */
[----:B------:R-:W4:Y:S01]  /*19f60*/  LDL R36, [R1+0x560] ;  /* 0x0005600001247983 */ /* 0x000f220000100800 */
[----:B--2---:R-:W-:-:S02]  /*19f70*/  @P4 IMAD.MOV.U32 R35, RZ, RZ, R50 ;  /* 0x000000ffff234224 */ /* 0x004fc400078e0032 */
[----:B---3--:R-:W-:-:S05]  /*19f80*/  @P4 IMAD.MOV.U32 R34, RZ, RZ, R44 ;  /* 0x000000ffff224224 */ /* 0x008fca00078e002c */
[----:B------:R0:W2:Y:S04]  /*19f90*/  @P4 LDG.E.U8 R11, desc[UR14][R34.64] ;  /* 0x0000000e220b4981 */ /* 0x0000a8000c1e1100 */
[----:B------:R-:W-:Y:S04]  /*19fa0*/  STL [R1+0xb30], R10 ;  /* 0x000b300a01007387 */ /* 0x000fe80000100800 */
[----:B------:R-:W-:Y:S04]  /*19fb0*/  STL [R1+0x10c], R56 ;  /* 0x00010c3801007387 */ /* 0x000fe80000100800 */
[----:B------:R-:W3:Y:S01]  /*19fc0*/  LDL R44, [R1+0x568] ;  /* 0x00056800012c7983 */ /* 0x000ee20000100800 */
[----:B------:R-:W-:Y:S01]  /*19fd0*/  ISETP.GT.AND P2, PT, R67, 0x36, PT ;  /* 0x000000364300780c */ /* 0x000fe20003f44270 */
[----:B0-----:R-:W-:Y:S01]  /*19fe0*/  @P4 IMAD.MOV.U32 R34, RZ, RZ, R37 ;  /* 0x000000ffff224224 */ /* 0x001fe200078e0025 */
[----:B------:R-:W-:Y:S01]  /*19ff0*/  PRMT R14, RZ, 0x7610, R14 ;  /* 0x00007610ff0e7816 */ /* 0x000fe2000000000e */
[----:B------:R-:W-:Y:S01]  /*1a000*/  @P4 IMAD.MOV.U32 R35, RZ, RZ, R40 ;  /* 0x000000ffff234224 */ /* 0x000fe200078e0028 */
[----:B------:R-:W-:-:S04]  /*1a010*/  PRMT R29, RZ, 0x7610, R29 ;  /* 0x00007610ff1d7816 */ /* 0x000fc8000000001d */
[----:B------:R0:W3:Y:S05]  /*1a020*/  @P4 LDG.E.U8 R14, desc[UR14][R34.64] ;  /* 0x0000000e220e4981 */ /* 0x0000ea000c1e1100 */
[----:B0-----:R-:W-:Y:S02]  /*1a030*/  @P2 IMAD.MOV.U32 R34, RZ, RZ, R45 ;  /* 0x000000ffff222224 */ /* 0x001fe400078e002d */
[----:B----4-:R-:W-:-:S05]  /*1a040*/  @P2 IMAD.MOV.U32 R35, RZ, RZ, R52 ;  /* 0x000000ffff232224 */ /* 0x010fca00078e0034 */
[----:B------:R0:W4:Y:S04]  /*1a050*/  @P2 LDG.E.U8 R29, desc[UR14][R34.64] ;  /* 0x0000000e221d2981 */ /* 0x000128000c1e1100 */
[----:B--2---:R-:W-:Y:S04]  /*1a060*/  STL [R1+0xb34], R11 ;  /* 0x000b340b01007387 */ /* 0x004fe80000100800 */
[----:B------:R-:W2:Y:S04]  /*1a070*/  LDL R50, [R1+0x564] ;  /* 0x0005640001327983 */ /* 0x000ea80000100800 */
[----:B------:R-:W2:Y:S04]  /*1a080*/  LDL R40, [R1+0x56c] ;  /* 0x00056c0001287983 */ /* 0x000ea80000100800 */
[----:B------:R-:W2:Y:S01]  /*1a090*/  LDL R37, [R1+0x570] ;  /* 0x0005700001257983 */ /* 0x000ea20000100800 */
[----:B------:R-:W-:Y:S01]  /*1a0a0*/  ISETP.GT.AND P3, PT, R67, 0x37, PT ;  /* 0x000000374300780c */ /* 0x000fe20003f64270 */
[----:B0-----:R-:W-:Y:S01]  /*1a0b0*/  @P2 IMAD.MOV.U32 R34, RZ, RZ, R36 ;  /* 0x000000ffff222224 */ /* 0x001fe200078e0024 */
[----:B------:R-:W-:Y:S01]  /*1a0c0*/  PRMT R26, RZ, 0x7610, R26 ;  /* 0x00007610ff1a7816 */ /* 0x000fe2000000001a */
[----:B------:R-:W-:Y:S01]  /*1a0d0*/  @P2 IMAD.MOV.U32 R35, RZ, RZ, R38 ;  /* 0x000000ffff232224 */ /* 0x000fe200078e0026 */
[----:B------:R-:W-:-:S04]  /*1a0e0*/  PRMT R8, RZ, 0x7610, R8 ;  /* 0x00007610ff087816 */ /* 0x000fc80000000008 */
[----:B------:R3:W2:Y:S05]  /*1a0f0*/  @P2 LDG.E.U8 R26, desc[UR14][R34.64] ;  /* 0x0000000e221a2981 */ /* 0x0006aa000c1e1100 */
[----:B---3--:R-:W-:Y:S01]  /*1a100*/  @P3 IMAD.MOV.U32 R34, RZ, RZ, R44 ;  /* 0x000000ffff223224 */ /* 0x008fe200078e002c */
[----:B------:R-:W-:Y:S01]  /*1a110*/  STL [R1+0xb38], R14 ;  /* 0x000b380e01007387 */ /* 0x000fe20000100800 */
[----:B------:R-:W-:-:S03]  /*1a120*/  PRMT R5, RZ, 0x7610, R5 ;  /* 0x00007610ff057816 */ /* 0x000fc60000000005 */
[----:B------:R-:W3:Y:S04]  /*1a130*/  LDL R45, [R1+0x578] ;  /* 0x00057800012d7983 */ /* 0x000ee80000100800 */
[----:B------:R-:W-:Y:S04]  /*1a140*/  STL [R1+0x90], R53 ;  /* 0x0000903501007387 */ /* 0x000fe80000100800 */
[----:B----4-:R-:W-:Y:S04]  /*1a150*/  STL [R1+0xb3c], R29 ;  /* 0x000b3c1d01007387 */ /* 0x010fe80000100800 */
[----:B------:R-:W4:Y:S04]  /*1a160*/  LDL R52, [R1+0x574] ;  /* 0x0005740001347983 */ /* 0x000f280000100800 */
[----:B------:R-:W4:Y:S04]  /*1a170*/  LDL R38, [R1+0x57c] ;  /* 0x00057c0001267983 */ /* 0x000f280000100800 */
[----:B------:R-:W4:Y:S01]  /*1a180*/  LDL R36, [R1+0x580] ;  /* 0x0005800001247983 */ /* 0x000f220000100800 */
[----:B--2---:R-:W-:-:S05]  /*1a190*/  @P3 IMAD.MOV.U32 R35, RZ, RZ, R50 ;  /* 0x000000ffff233224 */ /* 0x004fca00078e0032 */
[----:B------:R0:W2:Y:S02]  /*1a1a0*/  @P3 LDG.E.U8 R8, desc[UR14][R34.64] ;  /* 0x0000000e22083981 */ /* 0x0000a4000c1e1100 */
[----:B0-----:R-:W-:Y:S02]  /*1a1b0*/  @P3 IMAD.MOV.U32 R34, RZ, RZ, R37 ;  /* 0x000000ffff223224 */ /* 0x001fe400078e0025 */
[----:B------:R-:W-:-:S05]  /*1a1c0*/  @P3 IMAD.MOV.U32 R35, RZ, RZ, R40 ;  /* 0x000000ffff233224 */ /* 0x000fca00078e0028 */
[----:B------:R3:W2:Y:S04]  /*1a1d0*/  @P3 LDG.E.U8 R5, desc[UR14][R34.64] ;  /* 0x0000000e22053981 */ /* 0x0006a8000c1e1100 */
[----:B------:R-:W-:Y:S01]  /*1a1e0*/  STL [R1+0xb40], R26 ;  /* 0x000b401a01007387 */ /* 0x000fe20000100800 */
[----:B------:R-:W-:Y:S02]  /*1a1f0*/  ISETP.GT.AND P4, PT, R67, 0x38, PT ;  /* 0x000000384300780c */ /* 0x000fe40003f84270 */
[----:B------:R-:W-:-:S11]  /*1a200*/  PRMT R42, RZ, 0x7610, R42 ;  /* 0x00007610ff2a7816 */ /* 0x000fd6000000002a */
[----:B---3--:R-:W-:Y:S02]  /*1a210*/  @P4 IMAD.MOV.U32 R34, RZ, RZ, R45 ;  /* 0x000000ffff224224 */ /* 0x008fe400078e002d */
[----:B----4-:R-:W-:-:S05]  /*1a220*/  @P4 IMAD.MOV.U32 R35, RZ, RZ, R52 ;  /* 0x000000ffff234224 */ /* 0x010fca00078e0034 */
[----:B------:R0:W3:Y:S02]  /*1a230*/  @P4 LDG.E.U8 R42, desc[UR14][R34.64] ;  /* 0x0000000e222a4981 */ /* 0x0000e4000c1e1100 */
[----:B0-----:R-:W-:Y:S02]  /*1a240*/  @P4 IMAD.MOV.U32 R35, RZ, RZ, R38 ;  /* 0x000000ffff234224 */ /* 0x001fe400078e0026 */
[----:B--2---:R-:W-:Y:S04]  /*1a250*/  STL [R1+0xb44], R8 ;  /* 0x000b440801007387 */ /* 0x004fe80000100800 */
[----:B------:R-:W2:Y:S04]  /*1a260*/  LDL R50, [R1+0x584] ;  /* 0x0005840001327983 */ /* 0x000ea80000100800 */
[----:B------:R-:W4:Y:S04]  /*1a270*/  LDL R44, [R1+0x588] ;  /* 0x00058800012c7983 */ /* 0x000f280000100800 */
[----:B------:R-:W4:Y:S04]  /*1a280*/  LDL R40, [R1+0x58c] ;  /* 0x00058c0001287983 */ /* 0x000f280000100800 */
[----:B------:R-:W4:Y:S04]  /*1a290*/  LDL R37, [R1+0x590] ;  /* 0x0005900001257983 */ /* 0x000f280000100800 */
[----:B------:R-:W-:Y:S04]  /*1a2a0*/  STL [R1+0xb48], R5 ;  /* 0x000b480501007387 */ /* 0x000fe80000100800 */
[----:B------:R-:W4:Y:S04]  /*1a2b0*/  LDL R45, [R1+0x594] ;  /* 0x00059400012d7983 */ /* 0x000f280000100800 */
[----:B------:R-:W4:Y:S01]  /*1a2c0*/  LDL R38, [R1+0x598] ;  /* 0x0005980001267983 */ /* 0x000f220000100800 */
[----:B------:R-:W-:Y:S01]  /*1a2d0*/  ISETP.GT.AND P2, PT, R67, 0x39, PT ;  /* 0x000000394300780c */ /* 0x000fe20003f44270 */
[----:B------:R-:W-:Y:S01]  /*1a2e0*/  @P4 IMAD.MOV.U32 R34, RZ, RZ, R36 ;  /* 0x000000ffff224224 */ /* 0x000fe200078e0024 */
[----:B------:R-:W-:-:S02]  /*1a2f0*/  PRMT R51, RZ, 0x7610, R51 ;  /* 0x00007610ff337816 */ /* 0x000fc40000000033 */
[----:B------:R-:W-:-:S04]  /*1a300*/  PRMT R41, RZ, 0x7610, R41 ;  /* 0x00007610ff297816 */ /* 0x000fc80000000029 */
[----:B------:R2:W4:Y:S01]  /*1a310*/  @P4 LDG.E.U8 R51, desc[UR14][R34.64] ;  /* 0x0000000e22334981 */ /* 0x000522000c1e1100 */
[----:B------:R-:W-:Y:S02]  /*1a320*/  ISETP.GT.AND P3, PT, R67, 0x3a, PT ;  /* 0x0000003a4300780c */ /* 0x000fe40003f64270 */
[----:B------:R-:W-:Y:S02]  /*1a330*/  PRMT R49, RZ, 0x7610, R49 ;  /* 0x00007610ff317816 */ /* 0x000fe40000000031 */
[----:B------:R-:W-:Y:S01]  /*1a340*/  PRMT R43, RZ, 0x7610, R43 ;  /* 0x00007610ff2b7816 */ /* 0x000fe2000000002b */
[----:B---3--:R0:W-:Y:S04]  /*1a350*/  STL [R1+0x7c], R42 ;  /* 0x00007c2a01007387 */ /* 0x0081e80000100800 */
[----:B------:R-:W3:Y:S04]  /*1a360*/  LDL R36, [R1+0x5a0] ;  /* 0x0005a00001247983 */ /* 0x000ee80000100800 */
[----:B0-----:R-:W3:Y:S01]  /*1a370*/  LDL R42, [R1+0x59c] ;  /* 0x00059c00012a7983 */ /* 0x001ee20000100800 */
[----:B--2---:R-:W-:-:S02]  /*1a380*/  @P2 IMAD.MOV.U32 R35, RZ, RZ, R50 ;  /* 0x000000ffff232224 */ /* 0x004fc400078e0032 */
[----:B----4-:R-:W-:-:S05]  /*1a390*/  @P2 IMAD.MOV.U32 R34, RZ, RZ, R44 ;  /* 0x000000ffff222224 */ /* 0x010fca00078e002c */
[----:B------:R0:W2:Y:S02]  /*1a3a0*/  @P2 LDG.E.U8 R41, desc[UR14][R34.64] ;  /* 0x0000000e22292981 */ /* 0x0000a4000c1e1100 */
[----:B0-----:R-:W-:Y:S02]  /*1a3b0*/  @P2 IMAD.MOV.U32 R34, RZ, RZ, R37 ;  /* 0x000000ffff222224 */ /* 0x001fe400078e0025 */
[----:B------:R-:W-:-:S05]  /*1a3c0*/  @P2 IMAD.MOV.U32 R35, RZ, RZ, R40 ;  /* 0x000000ffff232224 */ /* 0x000fca00078e0028 */
[----:B------:R0:W4:Y:S02]  /*1a3d0*/  @P2 LDG.E.U8 R49, desc[UR14][R34.64] ;  /* 0x0000000e22312981 */ /* 0x000124000c1e1100 */
[----:B0-----:R-:W-:Y:S02]  /*1a3e0*/  @P3 IMAD.MOV.U32 R34, RZ, RZ, R38 ;  /* 0x000000ffff223224 */ /* 0x001fe400078e0026 */
[----:B------:R-:W-:-:S05]  /*1a3f0*/  @P3 IMAD.MOV.U32 R35, RZ, RZ, R45 ;  /* 0x000000ffff233224 */ /* 0x000fca00078e002d */
[----:B------:R3:W4:Y:S02]  /*1a400*/  @P3 LDG.E.U8 R43, desc[UR14][R34.64] ;  /* 0x0000000e222b3981 */ /* 0x000724000c1e1100 */
[----:B---3--:R-:W-:Y:S02]  /*1a410*/  @P3 IMAD.MOV.U32 R35, RZ, RZ, R42 ;  /* 0x000000ffff233224 */ /* 0x008fe400078e002a */
[----:B--2---:R0:W-:Y:S04]  /*1a420*/  STL [R1+0x74], R41 ;  /* 0x0000742901007387 */ /* 0x0041e80000100800 */
[----:B------:R-:W2:Y:S04]  /*1a430*/  LDL R40, [R1+0x5a8] ;  /* 0x0005a80001287983 */ /* 0x000ea80000100800 */
[----:B------:R-:W3:Y:S04]  /*1a440*/  LDL R44, [R1+0x5ac] ;  /* 0x0005ac00012c7983 */ /* 0x000ee80000100800 */
[----:B0-----:R-:W3:Y:S04]  /*1a450*/  LDL R41, [R1+0x5a4] ;  /* 0x0005a40001297983 */ /* 0x001ee80000100800 */
[----:B------:R-:W3:Y:S04]  /*1a460*/  LDL R37, [R1+0x5b0] ;  /* 0x0005b00001257983 */ /* 0x000ee80000100800 */
[----:B------:R-:W3:Y:S04]  /*1a470*/  LDL R45, [R1+0x5b4] ;  /* 0x0005b400012d7983 */ /* 0x000ee80000100800 */
[----:B------:R-:W3:Y:S04]  /*1a480*/  LDL R38, [R1+0x5b8] ;  /* 0x0005b80001267983 */ /* 0x000ee80000100800 */
[----:B----4-:R0:W-:Y:S04]  /*1a490*/  STL [R1+0x6c], R43 ;  /* 0x00006c2b01007387 */ /* 0x0101e80000100800 */
[----:B------:R-:W4:Y:S04]  /*1a4a0*/  LDL R42, [R1+0x5c0] ;  /* 0x0005c000012a7983 */ /* 0x000f280000100800 */
[----:B0-----:R-:W4:Y:S01]  /*1a4b0*/  LDL R43, [R1+0x5bc] ;  /* 0x0005bc00012b7983 */ /* 0x001f220000100800 */
[----:B------:R-:W-:Y:S01]  /*1a4c0*/  ISETP.GT.AND P4, PT, R67, 0x3b, PT ;  /* 0x0000003b4300780c */ /* 0x000fe20003f84270 */
[----:B------:R-:W-:Y:S01]  /*1a4d0*/  @P3 IMAD.MOV.U32 R34, RZ, RZ, R36 ;  /* 0x000000ffff223224 */ /* 0x000fe200078e0024 */
[----:B------:R-:W-:Y:S01]  /*1a4e0*/  PRMT R48, RZ, 0x7610, R48 ;  /* 0x00007610ff307816 */ /* 0x000fe20000000030 */
[----:B------:R-:W4:Y:S01]  /*1a4f0*/  LDL R36, [R1+0x5c8] ;  /* 0x0005c80001247983 */ /* 0x000f220000100800 */
[----:B------:R-:W-:-:S02]  /*1a500*/  PRMT R26, RZ, 0x7610, R26 ;  /* 0x00007610ff1a7816 */ /* 0x000fc4000000001a */
[C---:B------:R-:W-:Y:S02]  /*1a510*/  ISETP.GT.AND P2, PT, R67.reuse, 0x3c, PT ;  /* 0x0000003c4300780c */ /* 0x040fe40003f44270 */
[----:B------:R2:W4:Y:S01]  /*1a520*/  @P3 LDG.E.U8 R48, desc[UR14][R34.64] ;  /* 0x0000000e22303981 */ /* 0x000522000c1e1100 */
[----:B------:R-:W-:Y:S02]  /*1a530*/  PRMT R29, RZ, 0x7610, R29 ;  /* 0x00007610ff1d7816 */ /* 0x000fe4000000001d */
[----:B------:R-:W-:Y:S02]  /*1a540*/  PRMT R28, RZ, 0x7610, R28 ;  /* 0x00007610ff1c7816 */ /* 0x000fe4000000001c */
[----:B------:R-:W-:Y:S01]  /*1a550*/  PRMT R31, RZ, 0x7610, R31 ;  /* 0x00007610ff1f7816 */ /* 0x000fe2000000001f */
[----:B--2---:R-:W-:Y:S02]  /*1a560*/  @P4 IMAD.MOV.U32 R34, RZ, RZ, R40 ;  /* 0x000000ffff224224 */ /* 0x004fe400078e0028 */
[----:B---3--:R-:W-:Y:S01]  /*1a570*/  @P4 IMAD.MOV.U32 R35, RZ, RZ, R41 ;  /* 0x000000ffff234224 */ /* 0x008fe200078e0029 */
[----:B------:R-:W-:Y:S01]  /*1a580*/  ISETP.GT.AND P3, PT, R67, 0x3d, PT ;  /* 0x0000003d4300780c */ /* 0x000fe20003f64270 */
[----:B------:R-:W2:Y:S04]  /*1a590*/  LDL R41, [R1+0x5c4] ;  /* 0x0005c40001297983 */ /* 0x000ea80000100800 */
[----:B------:R0:W3:Y:S01]  /*1a5a0*/  @P4 LDG.E.U8 R26, desc[UR14][R34.64] ;  /* 0x0000000e221a4981 */ /* 0x0000e2000c1e1100 */
[----:B------:R-:W-:-:S03]  /*1a5b0*/  PRMT R32, RZ, 0x7610, R32 ;  /* 0x00007610ff207816 */ /* 0x000fc60000000020 */
[----:B------:R-:W3:Y:S01]  /*1a5c0*/  LDL R40, [R1+0x5d0] ;  /* 0x0005d00001287983 */ /* 0x000ee20000100800 */
[----:B0-----:R-:W-:Y:S02]  /*1a5d0*/  @P4 IMAD.MOV.U32 R34, RZ, RZ, R37 ;  /* 0x000000ffff224224 */ /* 0x001fe400078e0025 */
[----:B------:R-:W-:-:S05]  /*1a5e0*/  @P4 IMAD.MOV.U32 R35, RZ, RZ, R44 ;  /* 0x000000ffff234224 */ /* 0x000fca00078e002c */
[----:B------:R0:W3:Y:S02]  /*1a5f0*/  @P4 LDG.E.U8 R29, desc[UR14][R34.64] ;  /* 0x0000000e221d4981 */ /* 0x0000e4000c1e1100 */
[----:B0-----:R-:W-:Y:S02]  /*1a600*/  @P2 IMAD.MOV.U32 R34, RZ, RZ, R38 ;  /* 0x000000ffff222224 */ /* 0x001fe400078e0026 */
[----:B------:R-:W-:-:S05]  /*1a610*/  @P2 IMAD.MOV.U32 R35, RZ, RZ, R45 ;  /* 0x000000ffff232224 */ /* 0x000fca00078e002d */
[----:B------:R4:W3:Y:S02]  /*1a620*/  @P2 LDG.E.U8 R28, desc[UR14][R34.64] ;  /* 0x0000000e221c2981 */ /* 0x0008e4000c1e1100 */
[----:B----4-:R-:W-:Y:S02]  /*1a630*/  @P2 IMAD.MOV.U32 R34, RZ, RZ, R42 ;  /* 0x000000ffff222224 */ /* 0x010fe400078e002a */
[----:B------:R-:W-:-:S05]  /*1a640*/  @P2 IMAD.MOV.U32 R35, RZ, RZ, R43 ;  /* 0x000000ffff232224 */ /* 0x000fca00078e002b */
[----:B------:R0:W4:Y:S02]  /*1a650*/  @P2 LDG.E.U8 R31, desc[UR14][R34.64] ;  /* 0x0000000e221f2981 */ /* 0x000124000c1e1100 */
[----:B0-----:R-:W-:Y:S02]  /*1a660*/  @P3 IMAD.MOV.U32 R34, RZ, RZ, R36 ;  /* 0x000000ffff223224 */ /* 0x001fe400078e0024 */
[----:B--2---:R-:W-:Y:S01]  /*1a670*/  @P3 IMAD.MOV.U32 R35, RZ, RZ, R41 ;  /* 0x000000ffff233224 */ /* 0x004fe200078e0029 */
[----:B---3--:R-:W-:Y:S04]  /*1a680*/  STL [R1+0xb4c], R26 ;  /* 0x000b4c1a01007387 */ /* 0x008fe80000100800 */
[----:B------:R-:W-:Y:S04]  /*1a690*/  STL [R1+0x78], R51 ;  /* 0x0000783301007387 */ /* 0x000fe80000100800 */
[----:B------:R-:W2:Y:S04]  /*1a6a0*/  LDL R44, [R1+0x5cc] ;  /* 0x0005cc00012c7983 */ /* 0x000ea80000100800 */
[----:B------:R0:W3:Y:S04]  /*1a6b0*/  @P3 LDG.E.U8 R32, desc[UR14][R34.64] ;  /* 0x0000000e22203981 */ /* 0x0000e8000c1e1100 */
[----:B------:R-:W3:Y:S04]  /*1a6c0*/  LDL R37, [R1+0x5d8] ;  /* 0x0005d80001257983 */ /* 0x000ee80000100800 */
[----:B------:R-:W-:Y:S04]  /*1a6d0*/  STL [R1+0xb50], R29 ;  /* 0x000b501d01007387 */ /* 0x000fe80000100800 */
[----:B------:R-:W3:Y:S04]  /*1a6e0*/  LDL R38, [R1+0x5d4] ;  /* 0x0005d40001267983 */ /* 0x000ee80000100800 */
[----:B------:R-:W3:Y:S04]  /*1a6f0*/  LDL R45, [R1+0x5e0] ;  /* 0x0005e000012d7983 */ /* 0x000ee80000100800 */
[----:B------:R-:W-:Y:S04]  /*1a700*/  STL [R1+0x70], R49 ;  /* 0x0000703101007387 */ /* 0x000fe80000100800 */
[----:B------:R-:W-:Y:S04]  /*1a710*/  STL [R1+0xb54], R28 ;  /* 0x000b541c01007387 */ /* 0x000fe80000100800 */
[----:B------:R1:W-:Y:S04]  /*1a720*/  STL [R1+0x68], R48 ;  /* 0x0000683001007387 */ /* 0x0003e80000100800 */
[----:B------:R-:W3:Y:S04]  /*1a730*/  LDL R43, [R1+0x5e4] ;  /* 0x0005e400012b7983 */ /* 0x000ee80000100800 */
[----:B------:R-:W3:Y:S04]  /*1a740*/  LDL R42, [R1+0x5e8] ;  /* 0x0005e800012a7983 */ /* 0x000ee80000100800 */
[----:B-1----:R-:W3:Y:S04]  /*1a750*/  LDL R48, [R1+0x5dc] ;  /* 0x0005dc0001307983 */ /* 0x002ee80000100800 */
[----:B----4-:R-:W-:Y:S04]  /*1a760*/  STL [R1+0xb58], R31 ;  /* 0x000b581f01007387 */ /* 0x010fe80000100800 */
[----:B------:R-:W4:Y:S04]  /*1a770*/  LDL R41, [R1+0x5ec] ;  /* 0x0005ec0001297983 */ /* 0x000f280000100800 */
[----:B------:R-:W4:Y:S01]  /*1a780*/  LDL R36, [R1+0x5f0] ;  /* 0x0005f00001247983 */ /* 0x000f220000100800 */
[----:B------:R-:W-:Y:S01]  /*1a790*/  ISETP.GT.AND P4, PT, R67, 0x3e, PT ;  /* 0x0000003e4300780c */ /* 0x000fe20003f84270 */
[----:B0-----:R-:W-:Y:S01]  /*1a7a0*/  @P3 IMAD.MOV.U32 R34, RZ, RZ, R40 ;  /* 0x000000ffff223224 */ /* 0x001fe200078e0028 */
[----:B------:R-:W-:-:S02]  /*1a7b0*/  PRMT R17, RZ, 0x7610, R17 ;  /* 0x00007610ff117816 */ /* 0x000fc40000000011 */
[----:B------:R-:W-:Y:S02]  /*1a7c0*/  PRMT R27, RZ, 0x7610, R27 ;  /* 0x00007610ff1b7816 */ /* 0x000fe4000000001b */
[----:B------:R-:W-:Y:S02]  /*1a7d0*/  PRMT R23, RZ, 0x7610, R23 ;  /* 0x00007610ff177816 */ /* 0x000fe40000000017 */
[----:B------:R-:W-:Y:S02]  /*1a7e0*/  ISETP.GT.AND P2, PT, R67, 0x3f, PT ;  /* 0x0000003f4300780c */ /* 0x000fe40003f44270 */
[----:B------:R-:W-:Y:S02]  /*1a7f0*/  PRMT R6, RZ, 0x7610, R6 ;  /* 0x00007610ff067816 */ /* 0x000fe40000000006 */
[----:B------:R-:W-:Y:S01]  /*1a800*/  PRMT R3, RZ, 0x7610, R3 ;  /* 0x00007610ff037816 */ /* 0x000fe20000000003 */
[----:B--2---:R-:W-:Y:S01]  /*1a810*/  @P3 IMAD.MOV.U32 R35, RZ, RZ, R44 ;  /* 0x000000ffff233224 */ /* 0x004fe200078e002c */
[----:B---3--:R-:W-:Y:S04]  /*1a820*/  STL [R1+0xb5c], R32 ;  /* 0x000b5c2001007387 */ /* 0x008fe80000100800 */
[----:B------:R-:W2:Y:S04]  /*1a830*/  LDL R44, [R1+0x5f4] ;  /* 0x0005f400012c7983 */ /* 0x000ea80000100800 */
[----:B------:R-:W3:Y:S04]  /*1a840*/  LDL R40, [R1+0x5f8] ;  /* 0x0005f80001287983 */ /* 0x000ee80000100800 */
[----:B------:R0:W3:Y:S02]  /*1a850*/  @P3 LDG.E.U8 R17, desc[UR14][R34.64] ;  /* 0x0000000e22113981 */ /* 0x0000e4000c1e1100 */
[----:B0-----:R-:W-:-:S02]  /*1a860*/  @P4 IMAD.MOV.U32 R34, RZ, RZ, R37 ;  /* 0x000000ffff224224 */ /* 0x001fc400078e0025 */
[----:B------:R-:W-:-:S05]  /*1a870*/  @P4 IMAD.MOV.U32 R35, RZ, RZ, R38 ;  /* 0x000000ffff234224 */ /* 0x000fca00078e0026 */
[----:B------:R0:W3:Y:S02]  /*1a880*/  @P4 LDG.E.U8 R27, desc[UR14][R34.64] ;  /* 0x0000000e221b4981 */ /* 0x0000e4000c1e1100 */
        /* <DEDUP_REMOVED lines=8> */
[----:B------:R2:W4:Y:S01]  /*1a910*/  @P2 LDG.E.U8 R3, desc[UR14][R34.64] ;  /* 0x0000000e22032981 */ /* 0x000522000c1e1100 */
[----:B------:R-:W-:Y:S02]  /*1a920*/  ISETP.GT.AND P3, PT, R67, 0x40, PT ;  /* 0x000000404300780c */ /* 0x000fe40003f64270 */
[----:B------:R-:W-:-:S11]  /*1a930*/  PRMT R39, RZ, 0x7610, R39 ;  /* 0x00007610ff277816 */ /* 0x000fd60000000027 */
[----:B--2---:R-:W-:Y:S02]  /*1a940*/  @P3 IMAD.MOV.U32 R35, RZ, RZ, R44 ;  /* 0x000000ffff233224 */ /* 0x004fe400078e002c */
[----:B---3--:R-:W-:-:S05]  /*1a950*/  @P3 IMAD.MOV.U32 R34, RZ, RZ, R40 ;  /* 0x000000ffff223224 */ /* 0x008fca00078e0028 */
[----:B------:R-:W2:Y:S04]  /*1a960*/  @P3 LDG.E.U8 R39, desc[UR14][R34.64] ;  /* 0x0000000e22273981 */ /* 0x000ea8000c1e1100 */
[----:B------:R-:W-:Y:S04]  /*1a970*/  STL [R1+0xb60], R17 ;  /* 0x000b601101007387 */ /* 0x000fe80000100800 */
[----:B------:R-:W3:Y:S04]  /*1a980*/  LDL R38, [R1+0x5fc] ;  /* 0x0005fc0001267983 */ /* 0x000ee80000100800 */
[----:B------:R-:W3:Y:S04]  /*1a990*/  LDL R37, [R1+0x600] ;  /* 0x0006000001257983 */ /* 0x000ee80000100800 */
[----:B------:R-:W-:Y:S04]  /*1a9a0*/  STL [R1+0xb64], R27 ;  /* 0x000b641b01007387 */ /* 0x000fe80000100800 */
[----:B------:R-:W-:Y:S04]  /*1a9b0*/  STL [R1+0xb68], R23 ;  /* 0x000b681701007387 */ /* 0x000fe80000100800 */
[----:B------:R-:W3:Y:S04]  /*1a9c0*/  LDL R43, [R1+0x604] ;  /* 0x00060400012b7983 */ /* 0x000ee80000100800 */
[----:B------:R-:W3:Y:S04]  /*1a9d0*/  LDL R42, [R1+0x608] ;  /* 0x00060800012a7983 */ /* 0x000ee80000100800 */
[----:B------:R-:W-:Y:S04]  /*1a9e0*/  STL [R1+0xb6c], R6 ;  /* 0x000b6c0601007387 */ /* 0x000fe80000100800 */
[----:B------:R-:W3:Y:S04]  /*1a9f0*/  LDL R41, [R1+0x60c] ;  /* 0x00060c0001297983 */ /* 0x000ee80000100800 */
[----:B------:R-:W3:Y:S04]  /*1aa00*/  LDL R36, [R1+0x610] ;  /* 0x0006100001247983 */ /* 0x000ee80000100800 */
[----:B----4-:R0:W-:Y:S04]  /*1aa10*/  STL [R1+0xb70], R3 ;  /* 0x000b700301007387 */ /* 0x0101e80000100800 */
[----:B------:R-:W4:Y:S04]  /*1aa20*/  LDL R45, [R1+0x614] ;  /* 0x00061400012d7983 */ /* 0x000f280000100800 */
[----:B------:R-:W4:Y:S01]  /*1aa30*/  LDL R40, [R1+0x618] ;  /* 0x0006180001287983 */ /* 0x000f220000100800 */
[----:B------:R-:W-:-:S03]  /*1aa40*/  ISETP.GT.AND P4, PT, R67, 0x41, PT ;  /* 0x000000414300780c */ /* 0x000fc60003f84270 */
[----:B------:R-:W4:Y:S01]  /*1aa50*/  LDL R44, [R1+0x61c] ;  /* 0x00061c00012c7983 */ /* 0x000f220000100800 */
[----:B------:R-:W-:Y:S02]  /*1aa60*/  PRMT R47, RZ, 0x7610, R47 ;  /* 0x00007610ff2f7816 */ /* 0x000fe4000000002f */
[----:B------:R-:W-:Y:S02]  /*1aa70*/  ISETP.GT.AND P2, PT, R67, 0x42, PT ;  /* 0x000000424300780c */ /* 0x000fe40003f44270 */
[----:B------:R-:W-:Y:S02]  /*1aa80*/  PRMT R46, RZ, 0x7610, R46 ;  /* 0x00007610ff2e7816 */ /* 0x000fe4000000002e */
[----:B0-----:R-:W-:Y:S02]  /*1aa90*/  PRMT R3, RZ, 0x7610, R3 ;  /* 0x00007610ff037816 */ /* 0x001fe40000000003 */
[----:B------:R-:W-:Y:S01]  /*1aaa0*/  PRMT R31, RZ, 0x7610, R31 ;  /* 0x00007610ff1f7816 */ /* 0x000fe2000000001f */
[----:B--2---:R0:W-:Y:S04]  /*1aab0*/  STL [R1+0x4c], R39 ;  /* 0x00004c2701007387 */ /* 0x0041e80000100800 */
[----:B0-----:R-:W2:Y:S01]  /*1aac0*/  LDL R39, [R1+0x620] ;  /* 0x0006200001277983 */ /* 0x001ea20000100800 */
[----:B---3--:R-:W-:-:S02]  /*1aad0*/  @P3 IMAD.MOV.U32 R35, RZ, RZ, R38 ;  /* 0x000000ffff233224 */ /* 0x008fc400078e0026 */
[----:B------:R-:W-:Y:S01]  /*1aae0*/  @P3 IMAD.MOV.U32 R34, RZ, RZ, R37 ;  /* 0x000000ffff223224 */ /* 0x000fe200078e0025 */
[----:B------:R-:W3:Y:S04]  /*1aaf0*/  LDL R38, [R1+0x624] ;  /* 0x0006240001267983 */ /* 0x000ee80000100800 */
[----:B------:R-:W3:Y:S04]  /*1ab00*/  LDL R37, [R1+0x628] ;  /* 0x0006280001257983 */ /* 0x000ee80000100800 */
[----:B------:R0:W3:Y:S02]  /*1ab10*/  @P3 LDG.E.U8 R47, desc[UR14][R34.64] ;  /* 0x0000000e222f3981 */ /* 0x0000e4000c1e1100 */
[----:B0-----:R-:W-:-:S02]  /*1ab20*/  @P4 IMAD.MOV.U32 R35, RZ, RZ, R43 ;  /* 0x000000ffff234224 */ /* 0x001fc400078e002b */
[----:B------:R-:W3:Y:S01]  /*1ab30*/  LDL R43, [R1+0x62c] ;  /* 0x00062c00012b7983 */ /* 0x000ee20000100800 */
[----:B------:R-:W-:-:S03]  /*1ab40*/  @P4 IMAD.MOV.U32 R34, RZ, RZ, R42 ;  /* 0x000000ffff224224 */ /* 0x000fc600078e002a */
[----:B------:R-:W3:Y:S04]  /*1ab50*/  LDL R42, [R1+0x630] ;  /* 0x00063000012a7983 */ /* 0x000ee80000100800 */
[----:B------:R0:W3:Y:S02]  /*1ab60*/  @P4 LDG.E.U8 R46, desc[UR14][R34.64] ;  /* 0x0000000e222e4981 */ /* 0x0000e4000c1e1100 */
[----:B0-----:R-:W-:Y:S02]  /*1ab70*/  @P4 IMAD.MOV.U32 R35, RZ, RZ, R41 ;  /* 0x000000ffff234224 */ /* 0x001fe400078e0029 */
[----:B------:R-:W-:Y:S01]  /*1ab80*/  @P4 IMAD.MOV.U32 R34, RZ, RZ, R36 ;  /* 0x000000ffff224224 */ /* 0x000fe200078e0024 */
[----:B------:R-:W3:Y:S04]  /*1ab90*/  LDL R41, [R1+0x634] ;  /* 0x0006340001297983 */ /* 0x000ee80000100800 */
[----:B------:R-:W3:Y:S04]  /*1aba0*/  LDL R36, [R1+0x638] ;  /* 0x0006380001247983 */ /* 0x000ee80000100800 */
[----:B------:R4:W3:Y:S02]  /*1abb0*/  @P4 LDG.E.U8 R3, desc[UR14][R34.64] ;  /* 0x0000000e22034981 */ /* 0x0008e4000c1e1100 */
[----:B----4-:R-:W-:-:S02]  /*1abc0*/  @P2 IMAD.MOV.U32 R34, RZ, RZ, R40 ;  /* 0x000000ffff222224 */ /* 0x010fc400078e0028 */
[----:B------:R-:W-:-:S05]  /*1abd0*/  @P2 IMAD.MOV.U32 R35, RZ, RZ, R45 ;  /* 0x000000ffff232224 */ /* 0x000fca00078e002d */
[----:B------:R0:W4:Y:S01]  /*1abe0*/  @P2 LDG.E.U8 R31, desc[UR14][R34.64] ;  /* 0x0000000e221f2981 */ /* 0x000122000c1e1100 */
[C---:B------:R-:W-:Y:S02]  /*1abf0*/  ISETP.GT.AND P3, PT, R67.reuse, 0x43, PT ;  /* 0x000000434300780c */ /* 0x040fe40003f64270 */
[----:B------:R-:W-:Y:S02]  /*1ac00*/  PRMT R28, RZ, 0x7610, R28 ;  /* 0x00007610ff1c7816 */ /* 0x000fe4000000001c */
[----:B------:R-:W-:Y:S01]  /*1ac10*/  PRMT R14, RZ, 0x7610, R14 ;  /* 0x00007610ff0e7816 */ /* 0x000fe2000000000e */
[----:B0-----:R-:W-:Y:S01]  /*1ac20*/  @P2 IMAD.MOV.U32 R35, RZ, RZ, R44 ;  /* 0x000000ffff232224 */ /* 0x001fe200078e002c */
[----:B------:R-:W-:Y:S02]  /*1ac30*/  PRMT R11, RZ, 0x7610, R11 ;  /* 0x00007610ff0b7816 */ /* 0x000fe4000000000b */
[----:B------:R-:W-:Y:S02]  /*1ac40*/  ISETP.GT.AND P4, PT, R67, 0x44, PT ;  /* 0x000000444300780c */ /* 0x000fe40003f84270 */
[----:B------:R-:W-:Y:S01]  /*1ac50*/  PRMT R20, RZ, 0x7610, R20 ;  /* 0x00007610ff147816 */ /* 0x000fe20000000014 */
[----:B--2---:R-:W-:-:S05]  /*1ac60*/  @P2 IMAD.MOV.U32 R34, RZ, RZ, R39 ;  /* 0x000000ffff222224 */ /* 0x004fca00078e0027 */
[----:B------:R3:W2:Y:S02]  /*1ac70*/  @P2 LDG.E.U8 R28, desc[UR14][R34.64] ;  /* 0x0000000e221c2981 */ /* 0x0006a4000c1e1100 */
[----:B---3--:R-:W-:Y:S02]  /*1ac80*/  @P3 IMAD.MOV.U32 R34, RZ, RZ, R37 ;  /* 0x000000ffff223224 */ /* 0x008fe400078e0025 */
[----:B------:R-:W-:-:S05]  /*1ac90*/  @P3 IMAD.MOV.U32 R35, RZ, RZ, R38 ;  /* 0x000000ffff233224 */ /* 0x000fca00078e0026 */
[----:B------:R0:W3:Y:S02]  /*1aca0*/  @P3 LDG.E.U8 R14, desc[UR14][R34.64] ;  /* 0x0000000e220e3981 */ /* 0x0000e4000c1e1100 */
[----:B0-----:R-:W-:Y:S02]  /*1acb0*/  @P3 IMAD.MOV.U32 R35, RZ, RZ, R43 ;  /* 0x000000ffff233224 */ /* 0x001fe400078e002b */
[----:B------:R-:W-:-:S05]  /*1acc0*/  @P3 IMAD.MOV.U32 R34, RZ, RZ, R42 ;  /* 0x000000ffff223224 */ /* 0x000fca00078e002a */
[----:B------:R0:W3:Y:S02]  /*1acd0*/  @P3 LDG.E.U8 R11, desc[UR14][R34.64] ;  /* 0x0000000e220b3981 */ /* 0x0000e4000c1e1100 */
[----:B0-----:R-:W-:Y:S02]  /*1ace0*/  @P4 IMAD.MOV.U32 R35, RZ, RZ, R41 ;  /* 0x000000ffff234224 */ /* 0x001fe400078e0029 */
[----:B------:R-:W-:Y:S01]  /*1acf0*/  @P4 IMAD.MOV.U32 R34, RZ, RZ, R36 ;  /* 0x000000ffff224224 */ /* 0x000fe200078e0024 */
[----:B------:R-:W-:Y:S04]  /*1ad00*/  STL [R1+0xb74], R3 ;  /* 0x000b740301007387 */ /* 0x000fe80000100800 */
[----:B------:R-:W3:Y:S04]  /*1ad10*/  LDL R45, [R1+0x63c] ;  /* 0x00063c00012d7983 */ /* 0x000ee80000100800 */
[----:B------:R-:W3:Y:S04]  /*1ad20*/  LDL R40, [R1+0x640] ;  /* 0x0006400001287983 */ /* 0x000ee80000100800 */
[----:B------:R0:W3:Y:S04]  /*1ad30*/  @P4 LDG.E.U8 R20, desc[UR14][R34.64] ;  /* 0x0000000e22144981 */ /* 0x0000e8000c1e1100 */
[----:B----4-:R-:W-:Y:S04]  /*1ad40*/  STL [R1+0xb78], R31 ;  /* 0x000b781f01007387 */ /* 0x010fe80000100800 */
[----:B------:R-:W4:Y:S04]  /*1ad50*/  LDL R44, [R1+0x644] ;  /* 0x00064400012c7983 */ /* 0x000f280000100800 */
[----:B------:R-:W4:Y:S01]  /*1ad60*/  LDL R39, [R1+0x648] ;  /* 0x0006480001277983 */ /* 0x000f220000100800 */
[----:B------:R-:W-:-:S02]  /*1ad70*/  ISETP.GT.AND P2, PT, R67, 0x45, PT ;  /* 0x000000454300780c */ /* 0x000fc40003f44270 */
[----:B------:R-:W-:Y:S02]  /*1ad80*/  PRMT R30, RZ, 0x7610, R30 ;  /* 0x00007610ff1e7816 */ /* 0x000fe4000000001e */
[----:B------:R-:W-:Y:S01]  /*1ad90*/  PRMT R13, RZ, 0x7610, R13 ;  /* 0x00007610ff0d7816 */ /* 0x000fe2000000000d */
[----:B--2---:R-:W-:Y:S04]  /*1ada0*/  STL [R1+0xb7c], R28 ;  /* 0x000b7c1c01007387 */ /* 0x004fe80000100800 */
[----:B------:R-:W2:Y:S04]  /*1adb0*/  LDL R38, [R1+0x64c] ;  /* 0x00064c0001267983 */ /* 0x000ea80000100800 */
[----:B------:R-:W2:Y:S04]  /*1adc0*/  LDL R37, [R1+0x650] ;  /* 0x0006500001257983 */ /* 0x000ea80000100800 */
[----:B---3--:R1:W-:Y:S04]  /*1add0*/  STL [R1+0xb80], R14 ;  /* 0x000b800e01007387 */ /* 0x0083e80000100800 */
[----:B------:R-:W-:Y:S04]  /*1ade0*/  STL [R1+0x48], R47 ;  /* 0x0000482f01007387 */ /* 0x000fe80000100800 */
[----:B------:R-:W3:Y:S04]  /*1adf0*/  LDL R43, [R1+0x654] ;  /* 0x00065400012b7983 */ /* 0x000ee80000100800 */
[----:B------:R-:W3:Y:S04]  /*1ae00*/  LDL R42, [R1+0x658] ;  /* 0x00065800012a7983 */ /* 0x000ee80000100800 */
[----:B------:R-:W-:Y:S04]  /*1ae10*/  STL [R1+0x44], R46 ;  /* 0x0000442e01007387 */ /* 0x000fe80000100800 */
[----:B------:R0:W-:Y:S04]  /*1ae20*/  STL [R1+0xb84], R11 ;  /* 0x000b840b01007387 */ /* 0x0001e80000100800 */
[----:B------:R-:W3:Y:S04]  /*1ae30*/  LDL R41, [R1+0x65c] ;  /* 0x00065c0001297983 */ /* 0x000ee80000100800 */
[----:B------:R-:W3:Y:S04]  /*1ae40*/  LDL R36, [R1+0x660] ;  /* 0x0006600001247983 */ /* 0x000ee80000100800 */
[----:B-1----:R-:W3:Y:S04]  /*1ae50*/  LDL R14, [R1+0x664] ;  /* 0x00066400010e7983 */ /* 0x002ee80000100800 */
[----:B0-----:R-:W3:Y:S01]  /*1ae60*/  LDL R11, [R1+0x668] ;  /* 0x00066800010b7983 */ /* 0x001ee20000100800 */
[----:B------:R-:W-:-:S02]  /*1ae70*/  @P4 IMAD.MOV.U32 R35, RZ, RZ, R45 ;  /* 0x000000ffff234224 */ /* 0x000fc400078e002d */
[----:B------:R-:W-:Y:S01]  /*1ae80*/  @P4 IMAD.MOV.U32 R34, RZ, RZ, R40 ;  /* 0x000000ffff224224 */ /* 0x000fe200078e0028 */
[----:B------:R0:W-:Y:S04]  /*1ae90*/  STL [R1+0xb88], R20 ;  /* 0x000b881401007387 */ /* 0x0001e80000100800 */
        /* <DEDUP_REMOVED lines=8> */
[----:B------:R-:W-:Y:S02]  /*1af20*/  ISETP.GT.AND P4, PT, R67, 0x47, PT ;  /* 0x000000474300780c */ /* 0x000fe40003f84270 */
[----:B------:R-:W-:Y:S02]  /*1af30*/  PRMT R24, RZ, 0x7610, R24 ;  /* 0x00007610ff187816 */ /* 0x000fe40000000018 */
[----:B------:R-:W-:Y:S02]  /*1af40*/  PRMT R21, RZ, 0x7610, R21 ;  /* 0x00007610ff157816 */ /* 0x000fe40000000015 */
[----:B------:R-:W-:-:S02]  /*1af50*/  PRMT R4, RZ, 0x7610, R4 ;  /* 0x00007610ff047816 */ /* 0x000fc40000000004 */
[----:B------:R-:W-:Y:S01]  /*1af60*/  PRMT R0, RZ, 0x7610, R0 ;  /* 0x00007610ff007816 */ /* 0x000fe20000000000 */
[----:B--2---:R-:W-:Y:S02]  /*1af70*/  @P2 IMAD.MOV.U32 R35, RZ, RZ, R38 ;  /* 0x000000ffff232224 */ /* 0x004fe400078e0026 */
[----:B------:R-:W-:-:S05]  /*1af80*/  @P2 IMAD.MOV.U32 R34, RZ, RZ, R37 ;  /* 0x000000ffff222224 */ /* 0x000fca00078e0025 */
[----:B------:R3:W2:Y:S02]  /*1af90*/  @P2 LDG.E.U8 R16, desc[UR14][R34.64] ;  /* 0x0000000e22102981 */ /* 0x0006a4000c1e1100 */
[----:B---3--:R-:W-:Y:S02]  /*1afa0*/  @P3 IMAD.MOV.U32 R35, RZ, RZ, R43 ;  /* 0x000000ffff233224 */ /* 0x008fe400078e002b */
[----:B------:R-:W-:-:S05]  /*1afb0*/  @P3 IMAD.MOV.U32 R34, RZ, RZ, R42 ;  /* 0x000000ffff223224 */ /* 0x000fca00078e002a */
[----:B------:R1:W3:Y:S02]  /*1afc0*/  @P3 LDG.E.U8 R24, desc[UR14][R34.64] ;  /* 0x0000000e22183981 */ /* 0x0002e4000c1e1100 */
[----:B-1----:R-:W-:Y:S02]  /*1afd0*/  @P3 IMAD.MOV.U32 R35, RZ, RZ, R41 ;  /* 0x000000ffff233224 */ /* 0x002fe400078e0029 */
[----:B------:R-:W-:-:S05]  /*1afe0*/  @P3 IMAD.MOV.U32 R34, RZ, RZ, R36 ;  /* 0x000000ffff223224 */ /* 0x000fca00078e0024 */
[----:B------:R1:W3:Y:S02]  /*1aff0*/  @P3 LDG.E.U8 R21, desc[UR14][R34.64] ;  /* 0x0000000e22153981 */ /* 0x0002e4000c1e1100 */
[----:B-1----:R-:W-:Y:S02]  /*1b000*/  @P4 IMAD.MOV.U32 R34, RZ, RZ, R11 ;  /* 0x000000ffff224224 */ /* 0x002fe400078e000b */
[----:B------:R-:W-:-:S05]  /*1b010*/  @P4 IMAD.MOV.U32 R35, RZ, RZ, R14 ;  /* 0x000000ffff234224 */ /* 0x000fca00078e000e */
[----:B------:R1:W3:Y:S02]  /*1b020*/  @P4 LDG.E.U8 R4, desc[UR14][R34.64] ;  /* 0x0000000e22044981 */ /* 0x0002e4000c1e1100 */
[----:B-1----:R-:W-:Y:S02]  /*1b030*/  @P4 IMAD.MOV.U32 R34, RZ, RZ, R31 ;  /* 0x000000ffff224224 */ /* 0x002fe400078e001f */
[----:B------:R-:W-:Y:S01]  /*1b040*/  @P4 IMAD.MOV.U32 R35, RZ, RZ, R40 ;  /* 0x000000ffff234224 */ /* 0x000fe200078e0028 */
[----:B------:R1:W-:Y:S04]  /*1b050*/  STL [R1+0xb8c], R30 ;  /* 0x000b8c1e01007387 */ /* 0x0003e80000100800 */
[----:B------:R-:W3:Y:S04]  /*1b060*/  LDL R39, [R1+0x674] ;  /* 0x0006740001277983 */ /* 0x000ee80000100800 */
[----:B------:R-:W3:Y:S04]  /*1b070*/  LDL R28, [R1+0x678] ;  /* 0x00067800011c7983 */ /* 0x000ee80000100800 */
[----:B------:R0:W3:Y:S04]  /*1b080*/  @P4 LDG.E.U8 R0, desc[UR14][R34.64] ;  /* 0x0000000e22004981 */ /* 0x0000e8000c1e1100 */
[----:B----4-:R-:W-:Y:S04]  /*1b090*/  STL [R1+0xb90], R13 ;  /* 0x000b900d01007387 */ /* 0x010fe80000100800 */
[----:B------:R-:W4:Y:S04]  /*1b0a0*/  LDL R38, [R1+0x67c] ;  /* 0x00067c0001267983 */ /* 0x000f280000100800 */
[----:B------:R-:W4:Y:S01]  /*1b0b0*/  LDL R37, [R1+0x680] ;  /* 0x0006800001257983 */ /* 0x000f220000100800 */
[----:B------:R-:W-:-:S02]  /*1b0c0*/  ISETP.GT.AND P2, PT, R67, 0x48, PT ;  /* 0x000000484300780c */ /* 0x000fc40003f44270 */
[----:B------:R-:W-:Y:S01]  /*1b0d0*/  PRMT R3, RZ, 0x7610, R3 ;  /* 0x00007610ff037816 */ /* 0x000fe20000000003 */
[----:B--2---:R2:W-:Y:S04]  /*1b0e0*/  STL [R1+0xb94], R16 ;  /* 0x000b941001007387 */ /* 0x0045e80000100800 */
[----:B---3--:R-:W-:Y:S04]  /*1b0f0*/  STL [R1+0xb98], R24 ;  /* 0x000b981801007387 */ /* 0x008fe80000100800 */
[----:B------:R-:W3:Y:S04]  /*1b100*/  LDL R36, [R1+0x684] ;  /* 0x0006840001247983 */ /* 0x000ee80000100800 */
[----:B0-----:R-:W3:Y:S04]  /*1b110*/  LDL R20, [R1+0x688] ;  /* 0x0006880001147983 */ /* 0x001ee80000100800 */
[----:B------:R-:W-:Y:S04]  /*1b120*/  STL [R1+0xb9c], R21 ;  /* 0x000b9c1501007387 */ /* 0x000fe80000100800 */
[----:B------:R-:W3:Y:S04]  /*1b130*/  LDL R14, [R1+0x68c] ;  /* 0x00068c00010e7983 */ /* 0x000ee80000100800 */
[----:B------:R-:W3:Y:S04]  /*1b140*/  LDL R11, [R1+0x690] ;  /* 0x00069000010b7983 */ /* 0x000ee80000100800 */
[----:B------:R0:W-:Y:S04]  /*1b150*/  STL [R1+0xba0], R4 ;  /* 0x000ba00401007387 */ /* 0x0001e80000100800 */
[----:B------:R-:W3:Y:S04]  /*1b160*/  LDL R31, [R1+0x694] ;  /* 0x00069400011f7983 */ /* 0x000ee80000100800 */
[----:B-1----:R-:W3:Y:S01]  /*1b170*/  LDL R30, [R1+0x698] ;  /* 0x00069800011e7983 */ /* 0x002ee20000100800 */
[----:B--2---:R-:W-:Y:S01]  /*1b180*/  PRMT R16, RZ, 0x7610, R16 ;  /* 0x00007610ff107816 */ /* 0x004fe20000000010 */
[----:B------:R-:W-:-:S02]  /*1b190*/  @P2 IMAD.MOV.U32 R35, RZ, RZ, R39 ;  /* 0x000000ffff232224 */ /* 0x000fc400078e0027 */
[----:B------:R-:W-:Y:S01]  /*1b1a0*/  @P2 IMAD.MOV.U32 R34, RZ, RZ, R28 ;  /* 0x000000ffff222224 */ /* 0x000fe200078e001c */
[----:B------:R1:W-:Y:S04]  /*1b1b0*/  STL [R1+0xba4], R0 ;  /* 0x000ba40001007387 */ /* 0x0003e80000100800 */
[----:B------:R-:W2:Y:S04]  /*1b1c0*/  LDL R28, [R1+0x69c] ;  /* 0x00069c00011c7983 */ /* 0x000ea80000100800 */
[----:B0-----:R-:W2:Y:S04]  /*1b1d0*/  LDL R4, [R1+0x6a0] ;  /* 0x0006a00001047983 */ /* 0x001ea80000100800 */
[----:B------:R4:W2:Y:S02]  /*1b1e0*/  @P2 LDG.E.U8 R3, desc[UR14][R34.64] ;  /* 0x0000000e22032981 */ /* 0x0008a4000c1e1100 */
[----:B----4-:R-:W-:-:S02]  /*1b1f0*/  @P2 IMAD.MOV.U32 R34, RZ, RZ, R37 ;  /* 0x000000ffff222224 */ /* 0x010fc400078e0025 */
[----:B------:R-:W-:-:S05]  /*1b200*/  @P2 IMAD.MOV.U32 R35, RZ, RZ, R38 ;  /* 0x000000ffff232224 */ /* 0x000fca00078e0026 */
[----:B------:R3:W4:Y:S01]  /*1b210*/  @P2 LDG.E.U8 R16, desc[UR14][R34.64] ;  /* 0x0000000e22102981 */ /* 0x000722000c1e1100 */
[C---:B------:R-:W-:Y:S02]  /*1b220*/  ISETP.GT.AND P3, PT, R67.reuse, 0x49, PT ;  /* 0x000000494300780c */ /* 0x040fe40003f64270 */
[----:B------:R-:W-:Y:S02]  /*1b230*/  ISETP.GT.AND P4, PT, R67, 0x4a, PT ;  /* 0x0000004a4300780c */ /* 0x000fe40003f84270 */
[----:B------:R-:W-:Y:S02]  /*1b240*/  PRMT R6, RZ, 0x7610, R6 ;  /* 0x00007610ff067816 */ /* 0x000fe40000000006 */
[----:B------:R-:W-:Y:S02]  /*1b250*/  PRMT R23, RZ, 0x7610, R23 ;  /* 0x00007610ff177816 */ /* 0x000fe40000000017 */
[----:B------:R-:W-:Y:S02]  /*1b260*/  PRMT R29, RZ, 0x7610, R29 ;  /* 0x00007610ff1d7816 */ /* 0x000fe4000000001d */
[----:B------:R-:W-:-:S03]  /*1b270*/  PRMT R26, RZ, 0x7610, R26 ;  /* 0x00007610ff1a7816 */ /* 0x000fc6000000001a */
[----:B---3--:R-:W-:Y:S02]  /*1b280*/  @P3 IMAD.MOV.U32 R35, RZ, RZ, R36 ;  /* 0x000000ffff233224 */ /* 0x008fe400078e0024 */
        /* <DEDUP_REMOVED lines=8> */
[----:B--2---:R-:W-:Y:S02]  /*1b310*/  @P4 IMAD.MOV.U32 R35, RZ, RZ, R28 ;  /* 0x000000ffff234224 */ /* 0x004fe400078e001c */
[----:B------:R-:W-:Y:S01]  /*1b320*/  @P4 IMAD.MOV.U32 R34, RZ, RZ, R4 ;  /* 0x000000ffff224224 */ /* 0x000fe200078e0004 */
[----:B------:R0:W-:Y:S04]  /*1b330*/  STL [R1+0xba8], R3 ;  /* 0x000ba80301007387 */ /* 0x0001e80000100800 */
[----:B------:R-:W2:Y:S04]  /*1b340*/  LDL R24, [R1+0x6a4] ;  /* 0x0006a40001187983 */ /* 0x000ea80000100800 */
[----:B------:R-:W2:Y:S04]  /*1b350*/  LDL R21, [R1+0x6a8] ;  /* 0x0006a80001157983 */ /* 0x000ea80000100800 */
[----:B------:R2:W2:Y:S04]  /*1b360*/  @P4 LDG.E.U8 R26, desc[UR14][R34.64] ;  /* 0x0000000e221a4981 */ /* 0x0004a8000c1e1100 */
[----:B----4-:R4:W-:Y:S04]  /*1b370*/  STL [R1+0xbac], R16 ;  /* 0x000bac1001007387 */ /* 0x0109e80000100800 */
[----:B-1----:R-:W2:Y:S04]  /*1b380*/  LDL R0, [R1+0x6b0] ;  /* 0x0006b00001007983 */ /* 0x002ea80000100800 */
[----:B0-----:R-:W2:Y:S04]  /*1b390*/  LDL R3, [R1+0x6ac] ;  /* 0x0006ac0001037983 */ /* 0x001ea80000100800 */
[----:B------:R-:W2:Y:S04]  /*1b3a0*/  LDL R20, [R1+0x6b4] ;  /* 0x0006b40001147983 */ /* 0x000ea80000100800 */
[----:B----4-:R-:W4:Y:S01]  /*1b3b0*/  LDL R16, [R1+0x6b8] ;  /* 0x0006b80001107983 */ /* 0x010f220000100800 */
[----:B------:R-:W-:-:S02]  /*1b3c0*/  ISETP.GT.AND P2, PT, R67, 0x4b, PT ;  /* 0x0000004b4300780c */ /* 0x000fc40003f44270 */
[----:B------:R-:W-:Y:S01]  /*1b3d0*/  PRMT R10, RZ, 0x7610, R10 ;  /* 0x00007610ff0a7816 */ /* 0x000fe2000000000a */
[----:B---3--:R0:W-:Y:S04]  /*1b3e0*/  STL [R1+0xbb0], R6 ;  /* 0x000bb00601007387 */ /* 0x0081e80000100800 */
[----:B------:R-:W3:Y:S04]  /*1b3f0*/  LDL R14, [R1+0x6bc] ;  /* 0x0006bc00010e7983 */ /* 0x000ee80000100800 */
[----:B------:R-:W3:Y:S04]  /*1b400*/  LDL R11, [R1+0x6c0] ;  /* 0x0006c000010b7983 */ /* 0x000ee80000100800 */
[----:B------:R-:W-:Y:S04]  /*1b410*/  STL [R1+0xbb4], R23 ;  /* 0x000bb41701007387 */ /* 0x000fe80000100800 */
[----:B------:R1:W-:Y:S04]  /*1b420*/  STL [R1+0xbb8], R29 ;  /* 0x000bb81d01007387 */ /* 0x0003e80000100800 */
[----:B------:R-:W3:Y:S04]  /*1b430*/  LDL R28, [R1+0x6c8] ;  /* 0x0006c800011c7983 */ /* 0x000ee80000100800 */
[----:B0-----:R-:W3:Y:S04]  /*1b440*/  LDL R6, [R1+0x6cc] ;  /* 0x0006cc0001067983 */ /* 0x001ee80000100800 */
[----:B-1----:R-:W3:Y:S04]  /*1b450*/  LDL R29, [R1+0x6c4] ;  /* 0x0006c400011d7983 */ /* 0x002ee80000100800 */
[----:B------:R-:W3:Y:S01]  /*1b460*/  LDL R4, [R1+0x6d0] ;  /* 0x0006d00001047983 */ /* 0x000ee20000100800 */
[----:B--2---:R-:W-:-:S02]  /*1b470*/  @P2 IMAD.MOV.U32 R35, RZ, RZ, R24 ;  /* 0x000000ffff232224 */ /* 0x004fc400078e0018 */
[----:B------:R-:W-:Y:S01]  /*1b480*/  @P2 IMAD.MOV.U32 R34, RZ, RZ, R21 ;  /* 0x000000ffff222224 */ /* 0x000fe200078e0015 */
[----:B------:R0:W-:Y:S04]  /*1b490*/  STL [R1+0xbbc], R26 ;  /* 0x000bbc1a01007387 */ /* 0x0001e80000100800 */
[----:B------:R-:W2:Y:S04]  /*1b4a0*/  LDL R24, [R1+0x6d8] ;  /* 0x0006d80001187983 */ /* 0x000ea80000100800 */
[----:B------:R1:W2:Y:S04]  /*1b4b0*/  @P2 LDG.E.U8 R10, desc[UR14][R34.64] ;  /* 0x0000000e220a2981 */ /* 0x0002a8000c1e1100 */
[----:B0-----:R-:W2:Y:S01]  /*1b4c0*/  LDL R26, [R1+0x6d4] ;  /* 0x0006d400011a7983 */ /* 0x001ea20000100800 */
[----:B------:R-:W-:-:S02]  /*1b4d0*/  ISETP.GT.AND P3, PT, R67, 0x4c, PT ;  /* 0x0000004c4300780c */ /* 0x000fc40003f64270 */
[----:B------:R-:W-:Y:S01]  /*1b4e0*/  PRMT R7, RZ, 0x7610, R7 ;  /* 0x00007610ff077816 */ /* 0x000fe20000000007 */
[----:B------:R-:W2:Y:S01]  /*1b4f0*/  LDL R23, [R1+0x6e4] ;  /* 0x0006e40001177983 */ /* 0x000ea20000100800 */
[----:B-1----:R-:W-:-:S03]  /*1b500*/  @P2 IMAD.MOV.U32 R34, RZ, RZ, R0 ;  /* 0x000000ffff222224 */ /* 0x002fc600078e0000 */
[----:B------:R-:W2:Y:S01]  /*1b510*/  LDL R0, [R1+0x6e0] ;  /* 0x0006e00001007983 */ /* 0x000ea20000100800 */
[----:B------:R-:W-:-:S03]  /*1b520*/  @P2 IMAD.MOV.U32 R35, RZ, RZ, R3 ;  /* 0x000000ffff232224 */ /* 0x000fc600078e0003 */
[----:B------:R-:W2:Y:S01]  /*1b530*/  LDL R3, [R1+0x6dc] ;  /* 0x0006dc0001037983 */ /* 0x000ea20000100800 */
[----:B------:R-:W-:Y:S02]  /*1b540*/  PRMT R9, RZ, 0x7610, R9 ;  /* 0x00007610ff097816 */ /* 0x000fe40000000009 */
[----:B------:R-:W-:Y:S01]  /*1b550*/  ISETP.GT.AND P4, PT, R67, 0x4d, PT ;  /* 0x0000004d4300780c */ /* 0x000fe20003f84270 */
[----:B------:R4:W2:Y:S04]  /*1b560*/  @P2 LDG.E.U8 R7, desc[UR14][R34.64] ;  /* 0x0000000e22072981 */ /* 0x0008a8000c1e1100 */
[----:B------:R-:W2:Y:S01]  /*1b570*/  LDL R21, [R1+0x6e8] ;  /* 0x0006e80001157983 */ /* 0x000ea20000100800 */
[----:B----4-:R-:W-:Y:S02]  /*1b580*/  @P3 IMAD.MOV.U32 R34, RZ, RZ, R16 ;  /* 0x000000ffff223224 */ /* 0x010fe400078e0010 */
[----:B------:R-:W-:Y:S01]  /*1b590*/  @P3 IMAD.MOV.U32 R35, RZ, RZ, R20 ;  /* 0x000000ffff233224 */ /* 0x000fe200078e0014 */
[----:B------:R-:W-:Y:S01]  /*1b5a0*/  PRMT R12, RZ, 0x7610, R12 ;  /* 0x00007610ff0c7816 */ /* 0x000fe2000000000c */
[----:B------:R-:W4:Y:S04]  /*1b5b0*/  LDL R20, [R1+0x6f4] ;  /* 0x0006f40001147983 */ /* 0x000f280000100800 */
[----:B------:R3:W4:Y:S01]  /*1b5c0*/  @P3 LDG.E.U8 R9, desc[UR14][R34.64] ;  /* 0x0000000e22093981 */ /* 0x000722000c1e1100 */
[----:B------:R-:W-:-:S03]  /*1b5d0*/  PRMT R18, RZ, 0x7610, R18 ;  /* 0x00007610ff127816 */ /* 0x000fc60000000012 */
[----:B------:R-:W4:Y:S01]  /*1b5e0*/  LDL R16, [R1+0x6f8] ;  /* 0x0006f80001107983 */ /* 0x000f220000100800 */
[----:B------:R-:W-:Y:S02]  /*1b5f0*/  ISETP.GT.AND P2, PT, R67, 0x4e, PT ;  /* 0x0000004e4300780c */ /* 0x000fe40003f44270 */
[----:B------:R-:W-:Y:S02]  /*1b600*/  PRMT R15, RZ, 0x7610, R15 ;  /* 0x00007610ff0f7816 */ /* 0x000fe4000000000f */
[----:B------:R-:W-:Y:S01]  /*1b610*/  PRMT R22, RZ, 0x7610, R22 ;  /* 0x00007610ff167816 */ /* 0x000fe20000000016 */
[----:B---3--:R-:W-:Y:S02]  /*1b620*/  @P3 IMAD.MOV.U32 R35, RZ, RZ, R14 ;  /* 0x000000ffff233224 */ /* 0x008fe400078e000e */
[----:B------:R-:W3:Y:S01]  /*1b630*/  LDL R14, [R1+0x6ec] ;  /* 0x0006ec00010e7983 */ /* 0x000ee20000100800 */
[----:B------:R-:W-:-:S03]  /*1b640*/  @P3 IMAD.MOV.U32 R34, RZ, RZ, R11 ;  /* 0x000000ffff223224 */ /* 0x000fc600078e000b */
[----:B------:R-:W4:Y:S04]  /*1b650*/  LDL R11, [R1+0x6f0] ;  /* 0x0006f000010b7983 */ /* 0x000f280000100800 */
[----:B------:R0:W4:Y:S02]  /*1b660*/  @P3 LDG.E.U8 R12, desc[UR14][R34.64] ;  /* 0x0000000e220c3981 */ /* 0x000124000c1e1100 */
[----:B0-----:R-:W-:Y:S02]  /*1b670*/  @P4 IMAD.MOV.U32 R34, RZ, RZ, R28 ;  /* 0x000000ffff224224 */ /* 0x001fe400078e001c */
[----:B------:R-:W4:Y:S01]  /*1b680*/  LDL R28, [R1+0x708] ;  /* 0x00070800011c7983 */ /* 0x000f220000100800 */
[----:B------:R-:W-:-:S03]  /*1b690*/  @P4 IMAD.MOV.U32 R35, RZ, RZ, R29 ;  /* 0x000000ffff234224 */ /* 0x000fc600078e001d */
[----:B------:R-:W4:Y:S04]  /*1b6a0*/  LDL R29, [R1+0x704] ;  /* 0x00070400011d7983 */ /* 0x000f280000100800 */
[----:B------:R0:W4:Y:S02]  /*1b6b0*/  @P4 LDG.E.U8 R18, desc[UR14][R34.64] ;  /* 0x0000000e22124981 */ /* 0x000124000c1e1100 */
[----:B0-----:R-:W-:Y:S02]  /*1b6c0*/  @P4 IMAD.MOV.U32 R34, RZ, RZ, R4 ;  /* 0x000000ffff224224 */ /* 0x001fe400078e0004 */
[----:B------:R-:W-:Y:S01]  /*1b6d0*/  @P4 IMAD.MOV.U32 R35, RZ, RZ, R6 ;  /* 0x000000ffff234224 */ /* 0x000fe200078e0006 */
[----:B------:R-:W4:Y:S04]  /*1b6e0*/  LDL R4, [R1+0x700] ;  /* 0x0007000001047983 */ /* 0x000f280000100800 */
[----:B------:R-:W4:Y:S04]  /*1b6f0*/  LDL R6, [R1+0x6fc] ;  /* 0x0006fc0001067983 */ /* 0x000f280000100800 */
[----:B------:R2:W4:Y:S02]  /*1b700*/  @P4 LDG.E.U8 R15, desc[UR14][R34.64] ;  /* 0x0000000e220f4981 */ /* 0x000524000c1e1100 */
[----:B--2---:R-:W-:-:S02]  /*1b710*/  @P2 IMAD.MOV.U32 R34, RZ, RZ, R24 ;  /* 0x000000ffff222224 */ /* 0x004fc400078e0018 */
[----:B------:R-:W-:Y:S01]  /*1b720*/  @P2 IMAD.MOV.U32 R35, RZ, RZ, R26 ;  /* 0x000000ffff232224 */ /* 0x000fe200078e001a */
[----:B------:R-:W-:Y:S01]  /*1b730*/  ISETP.GT.AND P3, PT, R67, 0x4f, PT ;  /* 0x0000004f4300780c */ /* 0x000fe20003f64270 */
[----:B------:R-:W2:Y:S04]  /*1b740*/  LDL R26, [R1+0x714] ;  /* 0x00071400011a7983 */ /* 0x000ea80000100800 */
[----:B------:R0:W2:Y:S01]  /*1b750*/  @P2 LDG.E.U8 R22, desc[UR14][R34.64] ;  /* 0x0000000e22162981 */ /* 0x0000a2000c1e1100 */
[----:B------:R-:W-:Y:S02]  /*1b760*/  PRMT R19, RZ, 0x7610, R19 ;  /* 0x00007610ff137816 */ /* 0x000fe40000000013 */
[----:B------:R-:W-:Y:S01]  /*1b770*/  PRMT R2, RZ, 0x7610, R2 ;  /* 0x00007610ff027816 */ /* 0x000fe20000000002 */
[----:B------:R-:W2:Y:S01]  /*1b780*/  LDL R24, [R1+0x718] ;  /* 0x0007180001187983 */ /* 0x000ea20000100800 */
[----:B0-----:R-:W-:-:S03]  /*1b790*/  @P2 IMAD.MOV.U32 R34, RZ, RZ, R0 ;  /* 0x000000ffff222224 */ /* 0x001fc600078e0000 */
[----:B------:R-:W2:Y:S01]  /*1b7a0*/  LDL R0, [R1+0x710] ;  /* 0x0007100001007983 */ /* 0x000ea20000100800 */
[----:B------:R-:W-:-:S03]  /*1b7b0*/  @P2 IMAD.MOV.U32 R35, RZ, RZ, R3 ;  /* 0x000000ffff232224 */ /* 0x000fc600078e0003 */
[----:B------:R-:W2:Y:S01]  /*1b7c0*/  LDL R3, [R1+0x70c] ;  /* 0x00070c0001037983 */ /* 0x000ea20000100800 */
[----:B------:R-:W-:-:S03]  /*1b7d0*/  ISETP.GT.AND P4, PT, R67, 0x50, PT ;  /* 0x000000504300780c */ /* 0x000fc60003f84270 */
[----:B------:R0:W2:Y:S01]  /*1b7e0*/  @P2 LDG.E.U8 R19, desc[UR14][R34.64] ;  /* 0x0000000e22132981 */ /* 0x0000a2000c1e1100 */
[----:B------:R-:W-:Y:S01]  /*1b7f0*/  PRMT R33, RZ, 0x7610, R33 ;  /* 0x00007610ff217816 */ /* 0x000fe20000000021 */
[----:B0-----:R-:W-:Y:S02]  /*1b800*/  @P3 IMAD.MOV.U32 R34, RZ, RZ, R21 ;  /* 0x000000ffff223224 */ /* 0x001fe400078e0015 */
[----:B------:R-:W-:Y:S01]  /*1b810*/  @P3 IMAD.MOV.U32 R35, RZ, RZ, R23 ;  /* 0x000000ffff233224 */ /* 0x000fe200078e0017 */
[----:B------:R-:W-:Y:S01]  /*1b820*/  PRMT R13, RZ, 0x7610, R13 ;  /* 0x00007610ff0d7816 */ /* 0x000fe2000000000d */
[----:B------:R-:W2:Y:S04]  /*1b830*/  LDL R23, [R1+0x724] ;  /* 0x0007240001177983 */ /* 0x000ea80000100800 */
[----:B------:R3:W2:Y:S04]  /*1b840*/  @P3 LDG.E.U8 R2, desc[UR14][R34.64] ;  /* 0x0000000e22023981 */ /* 0x0006a8000c1e1100 */
[----:B------:R-:W2:Y:S01]  /*1b850*/  LDL R21, [R1+0x728] ;  /* 0x0007280001157983 */ /* 0x000ea20000100800 */
[----:B------:R-:W-:-:S02]  /*1b860*/  ISETP.GT.AND P2, PT, R67, 0x51, PT ;  /* 0x000000514300780c */ /* 0x000fc40003f44270 */
[----:B------:R-:W-:Y:S02]  /*1b870*/  PRMT R32, RZ, 0x7610, R32 ;  /* 0x00007610ff207816 */ /* 0x000fe40000000020 */
[----:B------:R-:W-:Y:S01]  /*1b880*/  PRMT R27, RZ, 0x7610, R27 ;  /* 0x00007610ff1b7816 */ /* 0x000fe2000000001b */
[----:B---3--:R-:W-:Y:S02]  /*1b890*/  @P3 IMAD.MOV.U32 R35, RZ, RZ, R14 ;  /* 0x000000ffff233224 */ /* 0x008fe400078e000e */
[----:B------:R-:W3:Y:S01]  /*1b8a0*/  LDL R14, [R1+0x71c] ;  /* 0x00071c00010e7983 */ /* 0x000ee20000100800 */
[----:B----4-:R-:W-:-:S03]  /*1b8b0*/  @P3 IMAD.MOV.U32 R34, RZ, RZ, R11 ;  /* 0x000000ffff223224 */ /* 0x010fc600078e000b */
[----:B------:R-:W4:Y:S04]  /*1b8c0*/  LDL R11, [R1+0x720] ;  /* 0x00072000010b7983 */ /* 0x000f280000100800 */
[----:B------:R0:W4:Y:S02]  /*1b8d0*/  @P3 LDG.E.U8 R33, desc[UR14][R34.64] ;  /* 0x0000000e22213981 */ /* 0x000124000c1e1100 */
[----:B0-----:R-:W-:Y:S02]  /*1b8e0*/  @P4 IMAD.MOV.U32 R34, RZ, RZ, R16 ;  /* 0x000000ffff224224 */ /* 0x001fe400078e0010 */
[----:B------:R-:W-:Y:S01]  /*1b8f0*/  @P4 IMAD.MOV.U32 R35, RZ, RZ, R20 ;  /* 0x000000ffff234224 */ /* 0x000fe200078e0014 */
[----:B------:R-:W4:Y:S04]  /*1b900*/  LDL R16, [R1+0x738] ;  /* 0x0007380001107983 */ /* 0x000f280000100800 */
[----:B------:R0:W4:Y:S04]  /*1b910*/  @P4 LDG.E.U8 R13, desc[UR14][R34.64] ;  /* 0x0000000e220d4981 */ /* 0x000128000c1e1100 */
[----:B------:R-:W4:Y:S01]  /*1b920*/  LDL R20, [R1+0x734] ;  /* 0x0007340001147983 */ /* 0x000f220000100800 */
[----:B0-----:R-:W-:-:S03]  /*1b930*/  @P4 IMAD.MOV.U32 R34, RZ, RZ, R4 ;  /* 0x000000ffff224224 */ /* 0x001fc600078e0004 */
[----:B------:R-:W4:Y:S01]  /*1b940*/  LDL R4, [R1+0x730] ;  /* 0x0007300001047983 */ /* 0x000f220000100800 */
[----:B------:R-:W-:-:S03]  /*1b950*/  @P4 IMAD.MOV.U32 R35, RZ, RZ, R6 ;  /* 0x000000ffff234224 */ /* 0x000fc600078e0006 */
[----:B------:R-:W4:Y:S04]  /*1b960*/  LDL R6, [R1+0x72c] ;  /* 0x00072c0001067983 */ /* 0x000f280000100800 */
[----:B------:R0:W4:Y:S02]  /*1b970*/  @P4 LDG.E.U8 R32, desc[UR14][R34.64] ;  /* 0x0000000e22204981 */ /* 0x000124000c1e1100 */
[----:B0-----:R-:W-:Y:S02]  /*1b980*/  @P2 IMAD.MOV.U32 R34, RZ, RZ, R28 ;  /* 0x000000ffff222224 */ /* 0x001fe400078e001c */
[----:B------:R-:W-:Y:S01]  /*1b990*/  @P2 IMAD.MOV.U32 R35, RZ, RZ, R29 ;  /* 0x000000ffff232224 */ /* 0x000fe200078e001d */
[----:B------:R-:W-:Y:S01]  /*1b9a0*/  ISETP.GT.AND P3, PT, R67, 0x52, PT ;  /* 0x000000524300780c */ /* 0x000fe20003f64270 */
[----:B------:R-:W4:Y:S04]  /*1b9b0*/  LDL R29, [R1+0x744] ;  /* 0x00074400011d7983 */ /* 0x000f280000100800 */
[----:B------:R2:W4:Y:S01]  /*1b9c0*/  @P2 LDG.E.U8 R27, desc[UR14][R34.64] ;  /* 0x0000000e221b2981 */ /* 0x000522000c1e1100 */
[----:B------:R-:W-:-:S02]  /*1b9d0*/  PRMT R17, RZ, 0x7610, R17 ;  /* 0x00007610ff117816 */ /* 0x000fc40000000011 */
[----:B------:R-:W-:Y:S01]  /*1b9e0*/  PRMT R5, RZ, 0x7610, R5 ;  /* 0x00007610ff057816 */ /* 0x000fe20000000005 */
[----:B------:R-:W4:Y:S01]  /*1b9f0*/  LDL R28, [R1+0x748] ;  /* 0x00074800011c7983 */ /* 0x000f220000100800 */
[----:B--2---:R-:W-:-:S03]  /*1ba00*/  @P2 IMAD.MOV.U32 R34, RZ, RZ, R0 ;  /* 0x000000ffff222224 */ /* 0x004fc600078e0000 */
        /* <DEDUP_REMOVED lines=164> */
[----:B------:R-:W2:Y:S04]  /*1c450*/  LDL R24, [R1+0x808] ;  /* 0x0008080001187983 */ /* 0x000ea80000100800 */
[----:B------:R-:W2:Y:S04]  /*1c460*/  LDL R26, [R1+0x804] ;  /* 0x00080400011a7983 */ /* 0x000ea80000100800 */
[----:B------:R3:W2:Y:S01]  /*1c470*/  @P3 LDG.E.U8 R82, desc[UR14][R34.64] ;  /* 0x0000000e22523981 */ /* 0x0006a2000c1e1100 */
[----:B------:R-:W-:-:S02]  /*1c480*/  PRMT R78, RZ, 0x7610, R78 ;  /* 0x00007610ff4e7816 */ /* 0x000fc4000000004e */
[----:B------:R-:W-:Y:S02]  /*1c490*/  ISETP.GT.AND P2, PT, R67, 0x60, PT ;  /* 0x000000604300780c */ /* 0x000fe40003f44270 */
        /* <DEDUP_REMOVED lines=10> */
[----:B------:R-:W4:Y:S04]  /*1c540*/  LDL R23, [R1+0x814] ;  /* 0x0008140001177983 */ /* 0x000f280000100800 */
[----:B------:R0:W4:Y:S02]  /*1c550*/  @P4 LDG.E.U8 R78, desc[UR14][R34.64] ;  /* 0x0000000e224e4981 */ /* 0x000124000c1e1100 */
[----:B0-----:R-:W-:-:S02]  /*1c560*/  @P4 IMAD.MOV.U32 R34, RZ, RZ, R4 ;  /* 0x000000ffff224224 */ /* 0x001fc400078e0004 */
        /* <DEDUP_REMOVED lines=10> */
[----:B------:R-:W2:Y:S01]  /*1c610*/  LDL R0, [R1+0x830] ;  /* 0x0008300001007983 */ /* 0x000ea20000100800 */
[----:B------:R-:W-:-:S03]  /*1c620*/  @P2 IMAD.MOV.U32 R35, RZ, RZ, R3 ;  /* 0x000000ffff232224 */ /* 0x000fc600078e0003 */
[----:B------:R-:W2:Y:S01]  /*1c630*/  LDL R3, [R1+0x82c] ;  /* 0x00082c0001037983 */ /* 0x000ea20000100800 */
[C---:B------:R-:W-:Y:S02]  /*1c640*/  ISETP.GT.AND P3, PT, R67.reuse, 0x61, PT ;  /* 0x000000614300780c */ /* 0x040fe40003f64270 */
[----:B------:R-:W-:Y:S02]  /*1c650*/  PRMT R72, RZ, 0x7610, R72 ;  /* 0x00007610ff487816 */ /* 0x000fe40000000048 */
[----:B------:R-:W-:Y:S02]  /*1c660*/  PRMT R70, RZ, 0x7610, R70 ;  /* 0x00007610ff467816 */ /* 0x000fe40000000046 */
[----:B------:R-:W-:Y:S02]  /*1c670*/  ISETP.GT.AND P4, PT, R67, 0x62, PT ;  /* 0x000000624300780c */ /* 0x000fe40003f84270 */
[----:B------:R0:W2:Y:S05]  /*1c680*/  @P2 LDG.E.U8 R72, desc[UR14][R34.64] ;  /* 0x0000000e22482981 */ /* 0x0000aa000c1e1100 */
[----:B0-----:R-:W-:-:S02]  /*1c690*/  @P3 IMAD.MOV.U32 R34, RZ, RZ, R24 ;  /* 0x000000ffff223224 */ /* 0x001fc400078e0018 */
[----:B------:R-:W-:Y:S01]  /*1c6a0*/  @P3 IMAD.MOV.U32 R35, RZ, RZ, R26 ;  /* 0x000000ffff233224 */ /* 0x000fe200078e001a */
[----:B------:R-:W-:Y:S01]  /*1c6b0*/  PRMT R64, RZ, 0x7610, R64 ;  /* 0x00007610ff407816 */ /* 0x000fe20000000040 */
[----:B------:R-:W2:Y:S04]  /*1c6c0*/  LDL R26, [R1+0x874] ;  /* 0x00087400011a7983 */ /* 0x000ea80000100800 */
[----:B------:R3:W2:Y:S01]  /*1c6d0*/  @P3 LDG.E.U8 R70, desc[UR14][R34.64] ;  /* 0x0000000e22463981 */ /* 0x0006a2000c1e1100 */
[----:B------:R-:W-:Y:S02]  /*1c6e0*/  ISETP.GT.AND P2, PT, R67, 0x63, PT ;  /* 0x000000634300780c */ /* 0x000fe40003f44270 */
[----:B------:R-:W-:Y:S01]  /*1c6f0*/  PRMT R68, RZ, 0x7610, R68 ;  /* 0x00007610ff447816 */ /* 0x000fe20000000044 */
[----:B------:R-:W2:Y:S01]  /*1c700*/  LDL R24, [R1+0x878] ;  /* 0x0008780001187983 */ /* 0x000ea20000100800 */
[----:B---3--:R-:W-:-:S03]  /*1c710*/  @P3 IMAD.MOV.U32 R35, RZ, RZ, R14 ;  /* 0x000000ffff233224 */ /* 0x008fc600078e000e */
[----:B------:R-:W3:Y:S01]  /*1c720*/  LDL R14, [R1+0x83c] ;  /* 0x00083c00010e7983 */ /* 0x000ee20000100800 */
[----:B----4-:R-:W-:-:S03]  /*1c730*/  @P3 IMAD.MOV.U32 R34, RZ, RZ, R11 ;  /* 0x000000ffff223224 */ /* 0x010fc600078e000b */
[----:B------:R-:W4:Y:S04]  /*1c740*/  LDL R11, [R1+0x840] ;  /* 0x00084000010b7983 */ /* 0x000f280000100800 */
[----:B------:R0:W4:Y:S01]  /*1c750*/  @P3 LDG.E.U8 R68, desc[UR14][R34.64] ;  /* 0x0000000e22443981 */ /* 0x000122000c1e1100 */
[----:B------:R-:W-:-:S03]  /*1c760*/  @P4 IMAD.MOV.U32 R36, RZ, RZ, R21 ;  /* 0x000000ffff244224 */ /* 0x000fc600078e0015 */
[----:B------:R-:W4:Y:S01]  /*1c770*/  LDL R21, [R1+0x848] ;  /* 0x0008480001157983 */ /* 0x000f220000100800 */
[----:B------:R-:W-:-:S03]  /*1c780*/  @P4 IMAD.MOV.U32 R37, RZ, RZ, R23 ;  /* 0x000000ffff254224 */ /* 0x000fc600078e0017 */
[----:B------:R-:W4:Y:S04]  /*1c790*/  LDL R23, [R1+0x844] ;  /* 0x0008440001177983 */ /* 0x000f280000100800 */
[----:B------:R1:W4:Y:S01]  /*1c7a0*/  @P4 LDG.E.U8 R64, desc[UR14][R36.64] ;  /* 0x0000000e24404981 */ /* 0x000322000c1e1100 */
[----:B0-----:R-:W-:Y:S01]  /*1c7b0*/  PRMT R35, RZ, 0x7610, R35 ;  /* 0x00007610ff237816 */ /* 0x001fe20000000023 */
[----:B-1----:R-:W-:Y:S02]  /*1c7c0*/  @P4 IMAD.MOV.U32 R36, RZ, RZ, R4 ;  /* 0x000000ffff244224 */ /* 0x002fe400078e0004 */
[----:B------:R-:W4:Y:S01]  /*1c7d0*/  LDL R4, [R1+0x850] ;  /* 0x0008500001047983 */ /* 0x000f220000100800 */
[----:B------:R-:W-:-:S03]  /*1c7e0*/  @P4 IMAD.MOV.U32 R37, RZ, RZ, R6 ;  /* 0x000000ffff254224 */ /* 0x000fc600078e0006 */
[----:B------:R-:W4:Y:S01]  /*1c7f0*/  LDL R6, [R1+0x84c] ;  /* 0x00084c0001067983 */ /* 0x000f220000100800 */
[----:B------:R-:W-:-:S03]  /*1c800*/  @P2 IMAD.MOV.U32 R38, RZ, RZ, R16 ;  /* 0x000000ffff262224 */ /* 0x000fc600078e0010 */
[----:B------:R-:W4:Y:S01]  /*1c810*/  LDL R16, [R1+0x858] ;  /* 0x0008580001107983 */ /* 0x000f220000100800 */
[----:B------:R-:W-:-:S03]  /*1c820*/  @P2 IMAD.MOV.U32 R39, RZ, RZ, R20 ;  /* 0x000000ffff272224 */ /* 0x000fc600078e0014 */
[----:B------:R-:W4:Y:S04]  /*1c830*/  LDL R20, [R1+0x854] ;  /* 0x0008540001147983 */ /* 0x000f280000100800 */
[----:B------:R2:W4:Y:S02]  /*1c840*/  @P2 LDG.E.U8 R35, desc[UR14][R38.64] ;  /* 0x0000000e26232981 */ /* 0x000524000c1e1100 */
[----:B--2---:R-:W-:Y:S02]  /*1c850*/  @P2 IMAD.MOV.U32 R38, RZ, RZ, R0 ;  /* 0x000000ffff262224 */ /* 0x004fe400078e0000 */
[----:B------:R-:W2:Y:S01]  /*1c860*/  LDL R0, [R1+0x880] ;  /* 0x0008800001007983 */ /* 0x000ea20000100800 */
[----:B------:R-:W-:-:S03]  /*1c870*/  @P2 IMAD.MOV.U32 R39, RZ, RZ, R3 ;  /* 0x000000ffff272224 */ /* 0x000fc600078e0003 */
[----:B------:R-:W2:Y:S01]  /*1c880*/  LDL R3, [R1+0x87c] ;  /* 0x00087c0001037983 */ /* 0x000ea20000100800 */
[C---:B------:R-:W-:Y:S02]  /*1c890*/  ISETP.GT.AND P5, PT, R67.reuse, 0x64, PT ;  /* 0x000000644300780c */ /* 0x040fe40003fa4270 */
[----:B------:R-:W-:Y:S02]  /*1c8a0*/  PRMT R34, RZ, 0x7610, R34 ;  /* 0x00007610ff227816 */ /* 0x000fe40000000022 */
[----:B------:R-:W-:-:S04]  /*1c8b0*/  ISETP.GT.AND P3, PT, R67, 0x65, PT ;  /* 0x000000654300780c */ /* 0x000fc80003f64270 */
[----:B------:R0:W2:Y:S05]  /*1c8c0*/  @P4 LDG.E.U8 R34, desc[UR14][R36.64] ;  /* 0x0000000e24224981 */ /* 0x0000aa000c1e1100 */
[----:B------:R-:W-:Y:S02]  /*1c8d0*/  @P5 IMAD.MOV.U32 R40, RZ, RZ, R28 ;  /* 0x000000ffff285224 */ /* 0x000fe400078e001c */
[----:B------:R-:W-:Y:S01]  /*1c8e0*/  @P5 IMAD.MOV.U32 R41, RZ, RZ, R29 ;  /* 0x000000ffff295224 */ /* 0x000fe200078e001d */
[----:B0-----:R-:W-:Y:S02]  /*1c8f0*/  PRMT R37, RZ, 0x7610, R37 ;  /* 0x00007610ff257816 */ /* 0x001fe40000000025 */
[----:B------:R-:W-:-:S04]  /*1c900*/  PRMT R36, RZ, 0x7610, R36 ;  /* 0x00007610ff247816 */ /* 0x000fc80000000024 */
[----:B------:R-:W2:Y:S04]  /*1c910*/  @P5 LDG.E.U8 R37, desc[UR14][R40.64] ;  /* 0x0000000e28255981 */ /* 0x000ea8000c1e1100 */
[----:B------:R0:W2:Y:S01]  /*1c920*/  @P2 LDG.E.U8 R36, desc[UR14][R38.64] ;  /* 0x0000000e26242981 */ /* 0x0000a2000c1e1100 */
[----:B------:R-:W-:Y:S02]  /*1c930*/  ISETP.GT.AND P2, PT, R67, 0x66, PT ;  /* 0x000000664300780c */ /* 0x000fe40003f44270 */
[----:B0-----:R-:W-:Y:S02]  /*1c940*/  PRMT R39, RZ, 0x7610, R39 ;  /* 0x00007610ff277816 */ /* 0x001fe40000000027 */
[----:B------:R-:W-:Y:S01]  /*1c950*/  PRMT R38, RZ, 0x7610, R38 ;  /* 0x00007610ff267816 */ /* 0x000fe20000000026 */
[----:B---3--:R-:W-:-:S02]  /*1c960*/  @P5 IMAD.MOV.U32 R41, RZ, RZ, R14 ;  /* 0x000000ffff295224 */ /* 0x008fc400078e000e */
[----:B------:R-:W3:Y:S01]  /*1c970*/  LDL R14, [R1+0x884] ;  /* 0x00088400010e7983 */ /* 0x000ee20000100800 */
[----:B----4-:R-:W-:-:S03]  /*1c980*/  @P5 IMAD.MOV.U32 R40, RZ, RZ, R11 ;  /* 0x000000ffff285224 */ /* 0x010fc600078e000b */
[----:B------:R-:W4:Y:S04]  /*1c990*/  LDL R11, [R1+0x888] ;  /* 0x00088800010b7983 */ /* 0x000f280000100800 */
[----:B------:R-:W4:Y:S01]  /*1c9a0*/  @P5 LDG.E.U8 R38, desc[UR14][R40.64] ;  /* 0x0000000e28265981 */ /* 0x000f22000c1e1100 */
[----:B------:R-:W-:-:S03]  /*1c9b0*/  @P3 IMAD.MOV.U32 R42, RZ, RZ, R21 ;  /* 0x000000ffff2a3224 */ /* 0x000fc600078e0015 */
[----:B------:R-:W4:Y:S01]  /*1c9c0*/  LDL R21, [R1+0x890] ;  /* 0x0008900001157983 */ /* 0x000f220000100800 */
[----:B------:R-:W-:-:S03]  /*1c9d0*/  @P3 IMAD.MOV.U32 R43, RZ, RZ, R23 ;  /* 0x000000ffff2b3224 */ /* 0x000fc600078e0017 */
[----:B------:R-:W4:Y:S04]  /*1c9e0*/  LDL R23, [R1+0x88c] ;  /* 0x00088c0001177983 */ /* 0x000f280000100800 */
[----:B------:R0:W4:Y:S01]  /*1c9f0*/  @P3 LDG.E.U8 R39, desc[UR14][R42.64] ;  /* 0x0000000e2a273981 */ /* 0x000122000c1e1100 */
[----:B------:R-:W-:Y:S01]  /*1ca00*/  ISETP.GT.AND P5, PT, R67, 0x68, PT ;  /* 0x000000684300780c */ /* 0x000fe20003fa4270 */
[----:B0-----:R-:W-:Y:S02]  /*1ca10*/  @P3 IMAD.MOV.U32 R42, RZ, RZ, R4 ;  /* 0x000000ffff2a3224 */ /* 0x001fe400078e0004 */
[----:B------:R-:W4:Y:S01]  /*1ca20*/  LDL R4, [R1+0x898] ;  /* 0x0008980001047983 */ /* 0x000f220000100800 */
[----:B------:R-:W-:-:S03]  /*1ca30*/  @P3 IMAD.MOV.U32 R43, RZ, RZ, R6 ;  /* 0x000000ffff2b3224 */ /* 0x000fc600078e0006 */
[----:B------:R-:W4:Y:S01]  /*1ca40*/  LDL R6, [R1+0x894] ;  /* 0x0008940001067983 */ /* 0x000f220000100800 */
[----:B------:R-:W-:-:S03]  /*1ca50*/  @P2 IMAD.MOV.U32 R44, RZ, RZ, R16 ;  /* 0x000000ffff2c2224 */ /* 0x000fc600078e0010 */
[----:B------:R-:W4:Y:S01]  /*1ca60*/  LDL R16, [R1+0x8a0] ;  /* 0x0008a00001107983 */ /* 0x000f220000100800 */
[----:B------:R-:W-:-:S03]  /*1ca70*/  @P2 IMAD.MOV.U32 R45, RZ, RZ, R20 ;  /* 0x000000ffff2d2224 */ /* 0x000fc600078e0014 */
[----:B------:R-:W4:Y:S01]  /*1ca80*/  LDL R20, [R1+0x89c] ;  /* 0x00089c0001147983 */ /* 0x000f220000100800 */
[----:B--2---:R-:W-:-:S03]  /*1ca90*/  @P5 IMAD.MOV.U32 R46, RZ, RZ, R0 ;  /* 0x000000ffff2e5224 */ /* 0x004fc600078e0000 */
[----:B------:R-:W2:Y:S01]  /*1caa0*/  LDL R0, [R1+0x8a8] ;  /* 0x0008a80001007983 */ /* 0x000ea20000100800 */
[----:B------:R-:W-:-:S03]  /*1cab0*/  @P5 IMAD.MOV.U32 R47, RZ, RZ, R3 ;  /* 0x000000ffff2f5224 */ /* 0x000fc600078e0003 */
[----:B------:R-:W2:Y:S01]  /*1cac0*/  LDL R3, [R1+0x8a4] ;  /* 0x0008a40001037983 */ /* 0x000ea20000100800 */
[----:B------:R-:W-:Y:S02]  /*1cad0*/  PRMT R40, RZ, 0x7610, R40 ;  /* 0x00007610ff287816 */ /* 0x000fe40000000028 */
[C---:B------:R-:W-:Y:S02]  /*1cae0*/  ISETP.GT.AND P4, PT, R67.reuse, 0x69, PT ;  /* 0x000000694300780c */ /* 0x040fe40003f84270 */
[----:B------:R-:W-:Y:S02]  /*1caf0*/  PRMT R41, RZ, 0x7610, R41 ;  /* 0x00007610ff297816 */ /* 0x000fe40000000029 */
[----:B------:R0:W2:Y:S01]  /*1cb00*/  @P3 LDG.E.U8 R40, desc[UR14][R42.64] ;  /* 0x0000000e2a283981 */ /* 0x0000a2000c1e1100 */
[----:B------:R-:W-:-:S03]  /*1cb10*/  ISETP.GT.AND P3, PT, R67, 0x6a, PT ;  /* 0x0000006a4300780c */ /* 0x000fc60003f64270 */
[----:B------:R1:W2:Y:S01]  /*1cb20*/  @P2 LDG.E.U8 R41, desc[UR14][R44.64] ;  /* 0x0000000e2c292981 */ /* 0x0002a2000c1e1100 */
[----:B0-----:R-:W-:Y:S02]  /*1cb30*/  PRMT R43, RZ, 0x7610, R43 ;  /* 0x00007610ff2b7816 */ /* 0x001fe4000000002b */
[----:B------:R-:W-:Y:S01]  /*1cb40*/  PRMT R42, RZ, 0x7610, R42 ;  /* 0x00007610ff2a7816 */ /* 0x000fe2000000002a */
[----:B-1----:R-:W-:-:S03]  /*1cb50*/  @P5 IMAD.MOV.U32 R44, RZ, RZ, R24 ;  /* 0x000000ffff2c5224 */ /* 0x002fc600078e0018 */
[----:B------:R-:W2:Y:S01]  /*1cb60*/  @P5 LDG.E.U8 R43, desc[UR14][R46.64] ;  /* 0x0000000e2e2b5981 */ /* 0x000ea2000c1e1100 */
[----:B------:R-:W-:-:S05]  /*1cb70*/  @P5 IMAD.MOV.U32 R45, RZ, RZ, R26 ;  /* 0x000000ffff2d5224 */ /* 0x000fca00078e001a */
[----:B------:R0:W2:Y:S02]  /*1cb80*/  @P5 LDG.E.U8 R42, desc[UR14][R44.64] ;  /* 0x0000000e2c2a5981 */ /* 0x0000a4000c1e1100 */
[----:B0-----:R-:W-:Y:S02]  /*1cb90*/  PRMT R45, RZ, 0x7610, R45 ;  /* 0x00007610ff2d7816 */ /* 0x001fe4000000002d */
[----:B------:R-:W-:Y:S02]  /*1cba0*/  PRMT R44, RZ, 0x7610, R44 ;  /* 0x00007610ff2c7816 */ /* 0x000fe4000000002c */
[----:B------:R-:W-:Y:S01]  /*1cbb0*/  ISETP.GT.AND P5, PT, R67, 0x6b, PT ;  /* 0x0000006b4300780c */ /* 0x000fe20003fa4270 */
[----:B---3--:R-:W-:Y:S02]  /*1cbc0*/  @P4 IMAD.MOV.U32 R47, RZ, RZ, R14 ;  /* 0x000000ffff2f4224 */ /* 0x008fe400078e000e */
        /* <DEDUP_REMOVED lines=23> */
[----:B------:R-:W-:Y:S02]  /*1cd40*/  PRMT R46, RZ, 0x7610, R46 ;  /* 0x00007610ff2e7816 */ /* 0x000fe4000000002e */
[----:B------:R-:W-:-:S04]  /*1cd50*/  ISETP.GT.AND P4, PT, R67, 0x6c, PT ;  /* 0x0000006c4300780c */ /* 0x000fc80003f84270 */
[----:B------:R0:W2:Y:S02]  /*1cd60*/  @P3 LDG.E.U8 R46, desc[UR14][R48.64] ;  /* 0x0000000e302e3981 */ /* 0x0000a4000c1e1100 */
[----:B0-----:R-:W-:Y:S02]  /*1cd70*/  PRMT R48, RZ, 0x7610, R48 ;  /* 0x00007610ff307816 */ /* 0x001fe40000000030 */
[----:B------:R-:W-:-:S04]  /*1cd80*/  PRMT R49, RZ, 0x7610, R49 ;  /* 0x00007610ff317816 */ /* 0x000fc80000000031 */
[----:B------:R3:W2:Y:S01]  /*1cd90*/  @P5 LDG.E.U8 R48, desc[UR14][R50.64] ;  /* 0x0000000e32305981 */ /* 0x0006a2000c1e1100 */
[----:B------:R-:W-:Y:S01]  /*1cda0*/  ISETP.GT.AND P3, PT, R67, 0x6d, PT ;  /* 0x0000006d4300780c */ /* 0x000fe20003f64270 */
[----:B---3--:R-:W-:Y:S02]  /*1cdb0*/  @P5 IMAD.MOV.U32 R51, RZ, RZ, R14 ;  /* 0x000000ffff335224 */ /* 0x008fe400078e000e */
[----:B------:R-:W3:Y:S01]  /*1cdc0*/  LDL R14, [R1+0x8fc] ;  /* 0x0008fc00010e7983 */ /* 0x000ee20000100800 */
[----:B----4-:R-:W-:-:S03]  /*1cdd0*/  @P5 IMAD.MOV.U32 R50, RZ, RZ, R11 ;  /* 0x000000ffff325224 */ /* 0x010fc600078e000b */
[----:B------:R-:W4:Y:S04]  /*1cde0*/  LDL R11, [R1+0x900] ;  /* 0x00090000010b7983 */ /* 0x000f280000100800 */
[----:B------:R0:W4:Y:S02]  /*1cdf0*/  @P5 LDG.E.U8 R49, desc[UR14][R50.64] ;  /* 0x0000000e32315981 */ /* 0x000124000c1e1100 */
[----:B0-----:R-:W-:Y:S01]  /*1ce00*/  PRMT R50, RZ, 0x7610, R50 ;  /* 0x00007610ff327816 */ /* 0x001fe20000000032 */
[----:B------:R-:W-:Y:S02]  /*1ce10*/  @P4 IMAD.MOV.U32 R52, RZ, RZ, R21 ;  /* 0x000000ffff344224 */ /* 0x000fe400078e0015 */
[----:B------:R-:W-:Y:S01]  /*1ce20*/  @P4 IMAD.MOV.U32 R53, RZ, RZ, R23 ;  /* 0x000000ffff354224 */ /* 0x000fe200078e0017 */
[----:B------:R-:W-:Y:S01]  /*1ce30*/  PRMT R51, RZ, 0x7610, R51 ;  /* 0x00007610ff337816 */ /* 0x000fe20000000033 */
[----:B------:R-:W4:Y:S04]  /*1ce40*/  LDL R23, [R1+0x8ec] ;  /* 0x0008ec0001177983 */ /* 0x000f280000100800 */
[----:B------:R0:W4:Y:S01]  /*1ce50*/  @P4 LDG.E.U8 R50, desc[UR14][R52.64] ;  /* 0x0000000e34324981 */ /* 0x000122000c1e1100 */
[----:B------:R-:W-:-:S02]  /*1ce60*/  @P3 IMAD.MOV.U32 R54, RZ, RZ, R16 ;  /* 0x000000ffff363224 */ /* 0x000fc400078e0010 */
[----:B------:R-:W-:Y:S01]  /*1ce70*/  @P3 IMAD.MOV.U32 R55, RZ, RZ, R20 ;  /* 0x000000ffff373224 */ /* 0x000fe200078e0014 */
[----:B------:R-:W4:Y:S01]  /*1ce80*/  LDL R16, [R1+0x980] ;  /* 0x0009800001107983 */ /* 0x000f220000100800 */
[----:B0-----:R-:W-:Y:S02]  /*1ce90*/  @P4 IMAD.MOV.U32 R52, RZ, RZ, R4 ;  /* 0x000000ffff344224 */ /* 0x001fe400078e0004 */
[----:B------:R-:W-:Y:S01]  /*1cea0*/  @P4 IMAD.MOV.U32 R53, RZ, RZ, R6 ;  /* 0x000000ffff354224 */ /* 0x000fe200078e0006 */
[----:B------:R-:W4:Y:S04]  /*1ceb0*/  LDL R4, [R1+0x978] ;  /* 0x0009780001047983 */ /* 0x000f280000100800 */
[----:B------:R0:W4:Y:S01]  /*1cec0*/  @P4 LDG.E.U8 R51, desc[UR14][R52.64] ;  /* 0x0000000e34334981 */ /* 0x000122000c1e1100 */
[----:B------:R-:W-:-:S03]  /*1ced0*/  ISETP.GT.AND P4, PT, R67, 0x70, PT ;  /* 0x000000704300780c */ /* 0x000fc60003f84270 */
[----:B------:R-:W4:Y:S04]  /*1cee0*/  LDL R6, [R1+0x974] ;  /* 0x0009740001067983 */ /* 0x000f280000100800 */
[----:B------:R-:W4:Y:S01]  /*1cef0*/  LDL R20, [R1+0x97c] ;  /* 0x00097c0001147983 */ /* 0x000f220000100800 */
[----:B0-----:R-:W-:Y:S02]  /*1cf00*/  PRMT R52, RZ, 0x7610, R52 ;  /* 0x00007610ff347816 */ /* 0x001fe40000000034 */
[----:B------:R-:W-:Y:S01]  /*1cf10*/  ISETP.GT.AND P5, PT, R67, 0x78, PT ;  /* 0x000000784300780c */ /* 0x000fe20003fa4270 */
[----:B------:R-:W4:Y:S04]  /*1cf20*/  LDL R21, [R1+0x8f0] ;  /* 0x0008f00001157983 */ /* 0x000f280000100800 */
[----:B------:R2:W4:Y:S02]  /*1cf30*/  @P3 LDG.E.U8 R52, desc[UR14][R54.64] ;  /* 0x0000000e36343981 */ /* 0x000524000c1e1100 */
[----:B--2---:R-:W-:-:S02]  /*1cf40*/  @P4 IMAD.MOV.U32 R54, RZ, RZ, R0 ;  /* 0x000000ffff364224 */ /* 0x004fc400078e0000 */
[----:B------:R-:W2:Y:S01]  /*1cf50*/  LDL R0, [R1+0x908] ;  /* 0x0009080001007983 */ /* 0x000ea20000100800 */
[----:B------:R-:W-:-:S03]  /*1cf60*/  @P4 IMAD.MOV.U32 R55, RZ, RZ, R3 ;  /* 0x000000ffff374224 */ /* 0x000fc600078e0003 */
[----:B------:R-:W2:Y:S01]  /*1cf70*/  LDL R3, [R1+0x904] ;  /* 0x0009040001037983 */ /* 0x000ea20000100800 */
[----:B------:R-:W-:-:S06]  /*1cf80*/  PRMT R53, RZ, 0x7610, R53 ;  /* 0x00007610ff357816 */ /* 0x000fcc0000000035 */
[----:B------:R0:W2:Y:S02]  /*1cf90*/  @P4 LDG.E.U8 R53, desc[UR14][R54.64] ;  /* 0x0000000e36354981 */ /* 0x0000a4000c1e1100 */
[----:B0-----:R-:W-:Y:S02]  /*1cfa0*/  PRMT R54, RZ, 0x7610, R54 ;  /* 0x00007610ff367816 */ /* 0x001fe40000000036 */
[----:B------:R-:W-:Y:S01]  /*1cfb0*/  PRMT R55, RZ, 0x7610, R55 ;  /* 0x00007610ff377816 */ /* 0x000fe20000000037 */
[----:B---3--:R-:W-:Y:S02]  /*1cfc0*/  @P4 IMAD.MOV.U32 R57, RZ, RZ, R14 ;  /* 0x000000ffff394224 */ /* 0x008fe400078e000e */
[----:B------:R-:W3:Y:S01]  /*1cfd0*/  LDL R14, [R1+0x90c] ;  /* 0x00090c00010e7983 */ /* 0x000ee20000100800 */
[----:B----4-:R-:W-:-:S03]  /*1cfe0*/  @P4 IMAD.MOV.U32 R56, RZ, RZ, R11 ;  /* 0x000000ffff384224 */ /* 0x010fc600078e000b */
[----:B------:R-:W4:Y:S04]  /*1cff0*/  LDL R11, [R1+0x910] ;  /* 0x00091000010b7983 */ /* 0x000f280000100800 */
[----:B------:R0:W4:Y:S01]  /*1d000*/  @P4 LDG.E.U8 R54, desc[UR14][R56.64] ;  /* 0x0000000e38364981 */ /* 0x000122000c1e1100 */
[----:B------:R-:W-:Y:S01]  /*1d010*/  ISETP.GT.AND P4, PT, R67, 0x71, PT ;  /* 0x000000714300780c */ /* 0x000fe20003f84270 */
[----:B0-----:R-:W-:Y:S02]  /*1d020*/  @P5 IMAD.MOV.U32 R56, RZ, RZ, R4 ;  /* 0x000000ffff385224 */ /* 0x001fe400078e0004 */
[----:B------:R-:W-:Y:S01]  /*1d030*/  @P5 IMAD.MOV.U32 R58, RZ, RZ, R16 ;  /* 0x000000ffff3a5224 */ /* 0x000fe200078e0010 */
[----:B------:R-:W4:Y:S04]  /*1d040*/  LDL R4, [R1+0x988] ;  /* 0x0009880001047983 */ /* 0x000f280000100800 */
[----:B------:R-:W4:Y:S01]  /*1d050*/  LDL R16, [R1+0x918] ;  /* 0x0009180001107983 */ /* 0x000f220000100800 */
[----:B------:R-:W-:-:S03]  /*1d060*/  @P5 IMAD.MOV.U32 R57, RZ, RZ, R6 ;  /* 0x000000ffff395224 */ /* 0x000fc600078e0006 */
[----:B------:R-:W4:Y:S01]  /*1d070*/  LDL R6, [R1+0x984] ;  /* 0x0009840001067983 */ /* 0x000f220000100800 */
[----:B------:R-:W-:-:S03]  /*1d080*/  @P5 IMAD.MOV.U32 R59, RZ, RZ, R20 ;  /* 0x000000ffff3b5224 */ /* 0x000fc600078e0014 */
[----:B------:R0:W4:Y:S04]  /*1d090*/  @P5 LDG.E.U8 R55, desc[UR14][R56.64] ;  /* 0x0000000e38375981 */ /* 0x000128000c1e1100 */
[----:B------:R-:W4:Y:S01]  /*1d0a0*/  LDL R20, [R1+0x914] ;  /* 0x0009140001147983 */ /* 0x000f220000100800 */
[----:B0-----:R-:W-:-:S06]  /*1d0b0*/  PRMT R56, RZ, 0x7610, R56 ;  /* 0x00007610ff387816 */ /* 0x001fcc0000000038 */
        /* <DEDUP_REMOVED lines=8> */
[----:B0-----:R-:W-:Y:S01]  /*1d140*/  PRMT R58, RZ, 0x7610, R58 ;  /* 0x00007610ff3a7816 */ /* 0x001fe2000000003a */
[----:B---3--:R-:W-:Y:S02]  /*1d150*/  @P4 IMAD.MOV.U32 R61, RZ, RZ, R14 ;  /* 0x000000ffff3d4224 */ /* 0x008fe400078e000e */
[----:B------:R-:W3:Y:S01]  /*1d160*/  LDL R14, [R1+0x91c] ;  /* 0x00091c00010e7983 */ /* 0x000ee20000100800 */
[----:B----4-:R-:W-:-:S03]  /*1d170*/  @P4 IMAD.MOV.U32 R60, RZ, RZ, R11 ;  /* 0x000000ffff3c4224 */ /* 0x010fc600078e000b */
[----:B------:R-:W4:Y:S04]  /*1d180*/  LDL R11, [R1+0x920] ;  /* 0x00092000010b7983 */ /* 0x000f280000100800 */
[----:B------:R0:W4:Y:S02]  /*1d190*/  @P4 LDG.E.U8 R58, desc[UR14][R60.64] ;  /* 0x0000000e3c3a4981 */ /* 0x000124000c1e1100 */
[----:B0-----:R-:W-:Y:S02]  /*1d1a0*/  @P5 IMAD.MOV.U32 R60, RZ, RZ, R4 ;  /* 0x000000ffff3c5224 */ /* 0x001fe400078e0004 */
        /* <DEDUP_REMOVED lines=13> */
[----:B------:R-:W-:Y:S02]  /*1d280*/  ISETP.GT.AND P5, PT, R67, 0x7a, PT ;  /* 0x0000007a4300780c */ /* 0x000fe40003fa4270 */
[----:B------:R-:W-:Y:S01]  /*1d290*/  PRMT R65, RZ, 0x7610, R65 ;  /* 0x00007610ff417816 */ /* 0x000fe20000000041 */
[----:B0-----:R-:W-:Y:S02]  /*1d2a0*/  @P4 IMAD.MOV.U32 R62, RZ, RZ, R16 ;  /* 0x000000ffff3e4224 */ /* 0x001fe400078e0010 */
[----:B------:R-:W-:Y:S01]  /*1d2b0*/  @P4 IMAD.MOV.U32 R63, RZ, RZ, R20 ;  /* 0x000000ffff3f4224 */ /* 0x000fe200078e0014 */
[----:B------:R-:W2:Y:S04]  /*1d2c0*/  LDL R16, [R1+0x8d0] ;  /* 0x0008d00001107983 */ /* 0x000ea80000100800 */
[----:B------:R-:W2:Y:S04]  /*1d2d0*/  LDL R20, [R1+0x8cc] ;  /* 0x0008cc0001147983 */ /* 0x000ea80000100800 */
[----:B------:R3:W2:Y:S01]  /*1d2e0*/  @P4 LDG.E.U8 R61, desc[UR14][R62.64] ;  /* 0x0000000e3e3d4981 */ /* 0x0006a2000c1e1100 */
[----:B------:R-:W-:Y:S01]  /*1d2f0*/  PRMT R66, RZ, 0x7610, R66 ;  /* 0x00007610ff427816 */ /* 0x000fe20000000042 */
[----:B---3--:R-:W-:-:S02]  /*1d300*/  @P4 IMAD.MOV.U32 R63, RZ, RZ, R14 ;  /* 0x000000ffff3f4224 */ /* 0x008fc400078e000e */
[----:B------:R-:W3:Y:S01]  /*1d310*/  LDL R14, [R1+0x924] ;  /* 0x00092400010e7983 */ /* 0x000ee20000100800 */
[----:B----4-:R-:W-:-:S03]  /*1d320*/  @P4 IMAD.MOV.U32 R62, RZ, RZ, R11 ;  /* 0x000000ffff3e4224 */ /* 0x010fc600078e000b */
[----:B------:R-:W4:Y:S04]  /*1d330*/  LDL R11, [R1+0x928] ;  /* 0x00092800010b7983 */ /* 0x000f280000100800 */
[----:B------:R0:W4:Y:S02]  /*1d340*/  @P4 LDG.E.U8 R65, desc[UR14][R62.64] ;  /* 0x0000000e3e414981 */ /* 0x000124000c1e1100 */
[----:B0-----:R-:W-:Y:S02]  /*1d350*/  @P5 IMAD.MOV.U32 R62, RZ, RZ, R4 ;  /* 0x000000ffff3e5224 */ /* 0x001fe400078e0004 */
        /* <DEDUP_REMOVED lines=9> */
[C---:B------:R-:W-:Y:S02]  /*1d3f0*/  ISETP.GT.AND P4, PT, R67.reuse, 0x73, PT ;  /* 0x000000734300780c */ /* 0x040fe40003f84270 */
[----:B------:R-:W-:Y:S02]  /*1d400*/  PRMT R71, RZ, 0x7610, R71 ;  /* 0x00007610ff477816 */ /* 0x000fe40000000047 */
[----:B------:R0:W2:Y:S01]  /*1d410*/  @P5 LDG.E.U8 R69, desc[UR14][R62.64] ;  /* 0x0000000e3e455981 */ /* 0x0000a2000c1e1100 */
[----:B------:R-:W-:Y:S02]  /*1d420*/  PRMT R73, RZ, 0x7610, R73 ;  /* 0x00007610ff497816 */ /* 0x000fe40000000049 */
[----:B------:R-:W-:-:S02]  /*1d430*/  ISETP.GT.AND P5, PT, R67, 0x7b, PT ;  /* 0x0000007b4300780c */ /* 0x000fc40003fa4270 */
[----:B------:R-:W-:Y:S01]  /*1d440*/  PRMT R75, RZ, 0x7610, R75 ;  /* 0x00007610ff4b7816 */ /* 0x000fe2000000004b */
[----:B0-----:R-:W-:Y:S02]  /*1d450*/  @P3 IMAD.MOV.U32 R62, RZ, RZ, R16 ;  /* 0x000000ffff3e3224 */ /* 0x001fe400078e0010 */
[----:B------:R-:W2:Y:S01]  /*1d460*/  LDL R16, [R1+0x9b0] ;  /* 0x0009b00001107983 */ /* 0x000ea20000100800 */
[----:B------:R-:W-:-:S03]  /*1d470*/  @P3 IMAD.MOV.U32 R63, RZ, RZ, R20 ;  /* 0x000000ffff3f3224 */ /* 0x000fc600078e0014 */
[----:B------:R-:W2:Y:S04]  /*1d480*/  LDL R20, [R1+0x9ac] ;  /* 0x0009ac0001147983 */ /* 0x000ea80000100800 */
[----:B------:R3:W2:Y:S02]  /*1d490*/  @P3 LDG.E.U8 R71, desc[UR14][R62.64] ;  /* 0x0000000e3e473981 */ /* 0x0006a4000c1e1100 */
        /* <DEDUP_REMOVED lines=41> */
[----:B------:R-:W-:Y:S02]  /*1d730*/  ISETP.GT.AND P3, PT, R67, 0x75, PT ;  /* 0x000000754300780c */ /* 0x000fe40003f64270 */
[----:B------:R-:W-:Y:S02]  /*1d740*/  PRMT R87, RZ, 0x7610, R87 ;  /* 0x00007610ff577816 */ /* 0x000fe40000000057 */
[----:B------:R3:W2:Y:S01]  /*1d750*/  @P4 LDG.E.U8 R85, desc[UR14][R62.64] ;  /* 0x0000000e3e554981 */ /* 0x0006a2000c1e1100 */
[----:B------:R-:W-:Y:S02]  /*1d760*/  PRMT R89, RZ, 0x7610, R89 ;  /* 0x00007610ff597816 */ /* 0x000fe40000000059 */
[----:B------:R-:W-:Y:S01]  /*1d770*/  PRMT R91, RZ, 0x7610, R91 ;  /* 0x00007610ff5b7816 */ /* 0x000fe2000000005b */
[----:B---3--:R-:W-:-:S02]  /*1d780*/  @P4 IMAD.MOV.U32 R63, RZ, RZ, R14 ;  /* 0x000000ffff3f4224 */ /* 0x008fc400078e000e */
        /* <DEDUP_REMOVED lines=8> */
[----:B------:R0:W4:Y:S01]  /*1d810*/  @P3 LDG.E.U8 R89, desc[UR14][R62.64] ;  /* 0x0000000e3e593981 */ /* 0x000122000c1e1100 */
[----:B------:R-:W-:Y:S01]  /*1d820*/  ISETP.GT.AND P4, PT, R67, 0x7d, PT ;  /* 0x0000007d4300780c */ /* 0x000fe20003f84270 */
[----:B0-----:R-:W-:-:S02]  /*1d830*/  @P3 IMAD.MOV.U32 R63, RZ, RZ, R6 ;  /* 0x000000ffff3f3224 */ /* 0x001fc400078e0006 */
[----:B------:R-:W4:Y:S01]  /*1d840*/  LDL R6, [R1+0x864] ;  /* 0x0008640001067983 */ /* 0x000f220000100800 */
[----:B--2---:R-:W-:-:S03]  /*1d850*/  @P3 IMAD.MOV.U32 R62, RZ, RZ, R0 ;  /* 0x000000ffff3e3224 */ /* 0x004fc600078e0000 */
[----:B------:R-:W2:Y:S04]  /*1d860*/  LDL R0, [R1+0x868] ;  /* 0x0008680001007983 */ /* 0x000ea80000100800 */
[----:B------:R0:W2:Y:S02]  /*1d870*/  @P3 LDG.E.U8 R91, desc[UR14][R62.64] ;  /* 0x0000000e3e5b3981 */ /* 0x0000a4000c1e1100 */
[----:B0-----:R-:W-:Y:S02]  /*1d880*/  @P4 IMAD.MOV.U32 R62, RZ, RZ, R3 ;  /* 0x000000ffff3e4224 */ /* 0x001fe400078e0003 */
[----:B------:R-:W-:Y:S01]  /*1d890*/  @P4 IMAD.MOV.U32 R63, RZ, RZ, R4 ;  /* 0x000000ffff3f4224 */ /* 0x000fe200078e0004 */
[----:B------:R-:W2:Y:S04]  /*1d8a0*/  LDL R3, [R1+0x870] ;  /* 0x0008700001037983 */ /* 0x000ea80000100800 */
[----:B------:R-:W2:Y:S01]  /*1d8b0*/  LDL R4, [R1+0x86c] ;  /* 0x00086c0001047983 */ /* 0x000ea20000100800 */
[----:B------:R-:W-:-:S02]  /*1d8c0*/  PRMT R93, RZ, 0x7610, R93 ;  /* 0x00007610ff5d7816 */ /* 0x000fc4000000005d */
[----:B------:R-:W-:Y:S02]  /*1d8d0*/  PRMT R95, RZ, 0x7610, R95 ;  /* 0x00007610ff5f7816 */ /* 0x000fe4000000005f */
[----:B------:R-:W-:Y:S02]  /*1d8e0*/  ISETP.GT.AND P3, PT, R67, 0x67, PT ;  /* 0x000000674300780c */ /* 0x000fe40003f64270 */
[----:B------:R3:W2:Y:S01]  /*1d8f0*/  @P4 LDG.E.U8 R93, desc[UR14][R62.64] ;  /* 0x0000000e3e5d4981 */ /* 0x0006a2000c1e1100 */
[----:B------:R-:W-:Y:S02]  /*1d900*/  PRMT R97, RZ, 0x7610, R97 ;  /* 0x00007610ff617816 */ /* 0x000fe40000000061 */
[----:B------:R-:W-:Y:S01]  /*1d910*/  PRMT R99, RZ, 0x7610, R99 ;  /* 0x00007610ff637816 */ /* 0x000fe20000000063 */
[----:B---3--:R-:W-:Y:S02]  /*1d920*/  @P4 IMAD.MOV.U32 R63, RZ, RZ, R14 ;  /* 0x000000ffff3f4224 */ /* 0x008fe400078e000e */
[----:B------:R-:W3:Y:S01]  /*1d930*/  LDL R14, [R1+0x8d4] ;  /* 0x0008d400010e7983 */ /* 0x000ee20000100800 */
[----:B----4-:R-:W-:-:S03]  /*1d940*/  @P4 IMAD.MOV.U32 R62, RZ, RZ, R11 ;  /* 0x000000ffff3e4224 */ /* 0x010fc600078e000b */
[----:B------:R-:W4:Y:S04]  /*1d950*/  LDL R11, [R1+0x8d8] ;  /* 0x0008d800010b7983 */ /* 0x000f280000100800 */
[----:B------:R0:W4:Y:S02]  /*1d960*/  @P4 LDG.E.U8 R95, desc[UR14][R62.64] ;  /* 0x0000000e3e5f4981 */ /* 0x000124000c1e1100 */
[----:B0-----:R-:W-:Y:S01]  /*1d970*/  @P2 IMAD.MOV.U32 R62, RZ, RZ, R16 ;  /* 0x000000ffff3e2224 */ /* 0x001fe200078e0010 */
[----:B------:R-:W-:Y:S01]  /*1d980*/  PRMT R101, RZ, 0x7610, R101 ;  /* 0x00007610ff657816 */ /* 0x000fe20000000065 */
[----:B------:R-:W4:Y:S01]  /*1d990*/  LDL R16, [R1+0x958] ;  /* 0x0009580001107983 */ /* 0x000f220000100800 */
[----:B------:R-:W-:-:S03]  /*1d9a0*/  @P2 IMAD.MOV.U32 R63, RZ, RZ, R20 ;  /* 0x000000ffff3f2224 */ /* 0x000fc600078e0014 */
[----:B------:R-:W4:Y:S04]  /*1d9b0*/  LDL R20, [R1+0x954] ;  /* 0x0009540001147983 */ /* 0x000f280000100800 */
[----:B------:R0:W4:Y:S02]  /*1d9c0*/  @P2 LDG.E.U8 R97, desc[UR14][R62.64] ;  /* 0x0000000e3e612981 */ /* 0x000124000c1e1100 */
[----:B0-----:R-:W-:Y:S02]  /*1d9d0*/  @P3 IMAD.MOV.U32 R63, RZ, RZ, R6 ;  /* 0x000000ffff3f3224 */ /* 0x001fe400078e0006 */
[----:B------:R-:W4:Y:S01]  /*1d9e0*/  LDL R6, [R1+0x8dc] ;  /* 0x0008dc0001067983 */ /* 0x000f220000100800 */
[----:B--2---:R-:W-:-:S03]  /*1d9f0*/  @P3 IMAD.MOV.U32 R62, RZ, RZ, R0 ;  /* 0x000000ffff3e3224 */ /* 0x004fc600078e0000 */
[----:B------:R-:W2:Y:S04]  /*1da00*/  LDL R0, [R1+0x8e0] ;  /* 0x0008e00001007983 */ /* 0x000ea80000100800 */
[----:B------:R0:W2:Y:S02]  /*1da10*/  @P3 LDG.E.U8 R99, desc[UR14][R62.64] ;  /* 0x0000000e3e633981 */ /* 0x0000a4000c1e1100 */
[----:B0-----:R-:W-:Y:S02]  /*1da20*/  @P3 IMAD.MOV.U32 R62, RZ, RZ, R3 ;  /* 0x000000ffff3e3224 */ /* 0x001fe400078e0003 */
[----:B------:R-:W2:Y:S01]  /*1da30*/  LDL R3, [R1+0x8e8] ;  /* 0x0008e80001037983 */ /* 0x000ea20000100800 */
[----:B------:R-:W-:-:S03]  /*1da40*/  @P3 IMAD.MOV.U32 R63, RZ, RZ, R4 ;  /* 0x000000ffff3f3224 */ /* 0x000fc600078e0004 */
[----:B------:R-:W2:Y:S01]  /*1da50*/  LDL R4, [R1+0x8e4] ;  /* 0x0008e40001047983 */ /* 0x000ea20000100800 */
[C---:B------:R-:W-:Y:S02]  /*1da60*/  ISETP.GT.AND P2, PT, R67.reuse, 0x6e, PT ;  /* 0x0000006e4300780c */ /* 0x040fe40003f44270 */
[----:B------:R-:W-:Y:S01]  /*1da70*/  PRMT R103, RZ, 0x7610, R103 ;  /* 0x00007610ff677816 */ /* 0x000fe20000000067 */
[----:B------:R3:W2:Y:S01]  /*1da80*/  @P3 LDG.E.U8 R101, desc[UR14][R62.64] ;  /* 0x0000000e3e653981 */ /* 0x0006a2000c1e1100 */
[----:B------:R-:W-:Y:S02]  /*1da90*/  ISETP.GT.AND P3, PT, R67, 0x6f, PT ;  /* 0x0000006f4300780c */ /* 0x000fe40003f64270 */
[----:B------:R-:W-:-:S07]  /*1daa0*/  PRMT R105, RZ, 0x7610, R105 ;  /* 0x00007610ff697816 */ /* 0x000fce0000000069 */
[----:B---3--:R-:W-:Y:S02]  /*1dab0*/  @P2 IMAD.MOV.U32 R63, RZ, RZ, R14 ;  /* 0x000000ffff3f2224 */ /* 0x008fe400078e000e */
[----:B------:R-:W3:Y:S01]  /*1dac0*/  LDL R14, [R1+0x95c] ;  /* 0x00095c00010e7983 */ /* 0x000ee20000100800 */
[----:B----4-:R-:W-:-:S03]  /*1dad0*/  @P2 IMAD.MOV.U32 R62, RZ, RZ, R11 ;  /* 0x000000ffff3e2224 */ /* 0x010fc600078e000b */
        /* <DEDUP_REMOVED lines=11> */
[----:B------:R-:W-:Y:S02]  /*1db90*/  PRMT R107, RZ, 0x7610, R107 ;  /* 0x00007610ff6b7816 */ /* 0x000fe4000000006b */
[----:B------:R-:W-:Y:S02]  /*1dba0*/  ISETP.GT.AND P2, PT, R67, 0x76, PT ;  /* 0x000000764300780c */ /* 0x000fe40003f44270 */
[----:B------:R-:W-:Y:S02]  /*1dbb0*/  PRMT R109, RZ, 0x7610, R109 ;  /* 0x00007610ff6d7816 */ /* 0x000fe4000000006d */
[----:B------:R0:W2:Y:S01]  /*1dbc0*/  @P3 LDG.E.U8 R107, desc[UR14][R62.64] ;  /* 0x0000000e3e6b3981 */ /* 0x0000a2000c1e1100 */
[----:B------:R-:W-:Y:S01]  /*1dbd0*/  PRMT R111, RZ, 0x7610, R111 ;  /* 0x00007610ff6f7816 */ /* 0x000fe2000000006f */
[----:B0-----:R-:W-:Y:S02]  /*1dbe0*/  @P3 IMAD.MOV.U32 R62, RZ, RZ, R21 ;  /* 0x000000ffff3e3224 */ /* 0x001fe400078e0015 */
[----:B------:R-:W-:-:S05]  /*1dbf0*/  @P3 IMAD.MOV.U32 R63, RZ, RZ, R23 ;  /* 0x000000ffff3f3224 */ /* 0x000fca00078e0017 */
[----:B------:R0:W2:Y:S01]  /*1dc00*/  @P3 LDG.E.U8 R109, desc[UR14][R62.64] ;  /* 0x0000000e3e6d3981 */ /* 0x0000a2000c1e1100 */
[----:B------:R-:W-:Y:S02]  /*1dc10*/  ISETP.GT.AND P3, PT, R67, 0x77, PT ;  /* 0x000000774300780c */ /* 0x000fe40003f64270 */
[----:B------:R-:W-:Y:S01]  /*1dc20*/  PRMT R113, RZ, 0x7610, R113 ;  /* 0x00007610ff717816 */ /* 0x000fe20000000071 */
[----:B0-----:R-:W-:Y:S02]  /*1dc30*/  @P2 IMAD.MOV.U32 R62, RZ, RZ, R16 ;  /* 0x000000ffff3e2224 */ /* 0x001fe400078e0010 */
[----:B------:R-:W-:-:S05]  /*1dc40*/  @P2 IMAD.MOV.U32 R63, RZ, RZ, R20 ;  /* 0x000000ffff3f2224 */ /* 0x000fca00078e0014 */
[----:B------:R3:W2:Y:S01]  /*1dc50*/  @P2 LDG.E.U8 R111, desc[UR14][R62.64] ;  /* 0x0000000e3e6f2981 */ /* 0x0006a2000c1e1100 */
[----:B------:R-:W-:Y:S02]  /*1dc60*/  PRMT R115, RZ, 0x7610, R115 ;  /* 0x00007610ff737816 */ /* 0x000fe40000000073 */
[----:B------:R-:W-:Y:S01]  /*1dc70*/  PRMT R117, RZ, 0x7610, R117 ;  /* 0x00007610ff757816 */ /* 0x000fe20000000075 */
[----:B---3--:R-:W-:Y:S02]  /*1dc80*/  @P2 IMAD.MOV.U32 R63, RZ, RZ, R14 ;  /* 0x000000ffff3f2224 */ /* 0x008fe400078e000e */
[----:B----4-:R-:W-:-:S05]  /*1dc90*/  @P2 IMAD.MOV.U32 R62, RZ, RZ, R11 ;  /* 0x000000ffff3e2224 */ /* 0x010fca00078e000b */
[----:B------:R0:W3:Y:S02]  /*1dca0*/  @P2 LDG.E.U8 R113, desc[UR14][R62.64] ;  /* 0x0000000e3e712981 */ /* 0x0000e4000c1e1100 */
[----:B0-----:R-:W-:Y:S02]  /*1dcb0*/  @P3 IMAD.MOV.U32 R63, RZ, RZ, R6 ;  /* 0x000000ffff3f3224 */ /* 0x001fe400078e0006 */
[----:B--2---:R-:W-:Y:S02]  /*1dcc0*/  @P3 IMAD.MOV.U32 R62, RZ, RZ, R0 ;  /* 0x000000ffff3e3224 */ /* 0x004fe400078e0000 */
[----:B------:R-:W0:Y:S03]  /*1dcd0*/  S2R R0, SR_TID.X ;  /* 0x0000000000007919 */ /* 0x000e260000002100 */
[----:B------:R1:W2:Y:S02]  /*1dce0*/  @P3 LDG.E.U8 R115, desc[UR14][R62.64] ;  /* 0x0000000e3e733981 */ /* 0x0002a4000c1e1100 */
[----:B-1----:R-:W-:-:S02]  /*1dcf0*/  @P3 IMAD.MOV.U32 R62, RZ, RZ, R3 ;  /* 0x000000ffff3e3224 */ /* 0x002fc400078e0003 */
[----:B------:R-:W-:-:S05]  /*1dd00*/  @P3 IMAD.MOV.U32 R63, RZ, RZ, R4 ;  /* 0x000000ffff3f3224 */ /* 0x000fca00078e0004 */
[----:B------:R0:W4:Y:S04]  /*1dd10*/  @P3 LDG.E.U8 R117, desc[UR14][R62.64] ;  /* 0x0000000e3e753981 */ /* 0x000128000c1e1100 */
[----:B------:R-:W2:Y:S04]  /*1dd20*/  LDL R63, [R1+0x9d8] ;  /* 0x0009d800013f7983 */ /* 0x000ea80000100800 */
[----:B------:R-:W2:Y:S04]  /*1dd30*/  LDL.LU R26, [R1+0xa24] ;  /* 0x000a2400011a7983 */ /* 0x000ea80000300800 */
[----:B------:R-:W2:Y:S01]  /*1dd40*/  LDL.LU R29, [R1+0xa20] ;  /* 0x000a2000011d7983 */ /* 0x000ea20000300800 */
[----:B0-----:R-:W-:-:S03]  /*1dd50*/  LOP3.LUT R62, R0, 0x7f, RZ, 0xc0, !PT ;  /* 0x0000007f003e7812 */ /* 0x001fc600078ec0ff */
        /* <DEDUP_REMOVED lines=9> */
[----:B------:R-:W2:Y:S01]  /*1ddf0*/  LDL.LU R20, [R1+0x118] ;  /* 0x0001180001147983 */ /* 0x000ea20000300800 */
[----:B------:R-:W-:-:S03]  /*1de00*/  ISETP.GE.AND P4, PT, R62, R67, PT ;  /* 0x000000433e00720c */ /* 0x000fc60003f86270 */
[----:B------:R-:W2:Y:S04]  /*1de10*/  LDL.LU R11, [R1+0x7c] ;  /* 0x00007c00010b7983 */ /* 0x000ea80000300800 */
[----:B------:R-:W2:Y:S04]  /*1de20*/  LDL.LU R14, [R1+0x78] ;  /* 0x00007800010e7983 */ /* 0x000ea80000300800 */
[----:B------:R-:W2:Y:S04]  /*1de30*/  LDL.LU R28, [R1+0x4c] ;  /* 0x00004c00011c7983 */ /* 0x000ea80000300800 */
[----:B------:R-:W2:Y:S04]  /*1de40*/  LDL.LU R31, [R1+0x48] ;  /* 0x00004800011f7983 */ /* 0x000ea80000300800 */
[----:B------:R-:W2:Y:S01]  /*1de50*/  LDL R62, [R1+0x9d4] ;  /* 0x0009d400013e7983 */ /* 0x000ea20000100800 */
[----:B------:R-:W-:-:S02]  /*1de60*/  ISETP.GT.AND P2, PT, R67, 0x7e, PT ;  /* 0x0000007e4300780c */ /* 0x000fc40003f44270 */
[----:B------:R-:W-:Y:S02]  /*1de70*/  ISETP.GT.AND P3, PT, R67, 0x7f, PT ;  /* 0x0000007f4300780c */ /* 0x000fe40003f64270 */
[----:B------:R-:W-:-:S09]  /*1de80*/  PRMT R67, RZ, 0x7610, R67 ;  /* 0x00007610ff437816 */ /* 0x000fd20000000043 */
        /* <DEDUP_REMOVED lines=24> */
[----:B------:R-:W2:Y:S01]  /*1e010*/  @P3 LDG.E.U8 R125, desc[UR14][R62.64] ;  /* 0x0000000e3e7d3981 */ /* 0x000ea2000c1e1100 */
[----:B------:R-:W-:Y:S06]  /*1e020*/  BAR.SYNC.DEFER_BLOCKING 0x0 ;  /* 0x0000000000007b1d */ /* 0x000fec0000010000 */
[----:B------:R-:W2:Y:S04]  /*1e030*/  LDL.LU R62, [R1+0x158] ;  /* 0x00015800013e7983 */ /* 0x000ea80000300800 */
[----:B------:R-:W2:Y:S04]  /*1e040*/  LDL.LU R63, [R1+0x154] ;  /* 0x00015400013f7983 */ /* 0x000ea80000300800 */
[----:B------:R0:W-:Y:S04]  /*1e050*/  STS.U8 [R25+UR4+0x10000], R26 ;  /* 0x0100001a19007988 */ /* 0x0001e80008000004 */
[----:B------:R1:W-:Y:S04]  /*1e060*/  STS.U8 [R25+UR4+0x18000], R29 ;  /* 0x0180001d19007988 */ /* 0x0003e80008000004 */
[----:B------:R3:W-:Y:S04]  /*1e070*/  STS.U8 [R25+UR4+0x10400], R23 ;  /* 0x0104001719007988 */ /* 0x0007e80008000004 */
[----:B0-----:R-:W2:Y:S04]  /*1e080*/  LDL.LU R26, [R1+0xbbc] ;  /* 0x000bbc00011a7983 */ /* 0x001ea80000300800 */
[----:B-1----:R-:W2:Y:S04]  /*1e090*/  LDL.LU R29, [R1+0xbb8] ;  /* 0x000bb800011d7983 */ /* 0x002ea80000300800 */
[----:B---3--:R-:W3:Y:S04]  /*1e0a0*/  LDL.LU R23, [R1+0xbb4] ;  /* 0x000bb40001177983 */ /* 0x008ee80000300800 */
[----:B------:R0:W-:Y:S04]  /*1e0b0*/  STS.U8 [R25+UR4+0x18400], R6 ;  /* 0x0184000619007988 */ /* 0x0001e80008000004 */
[----:B------:R1:W-:Y:S04]  /*1e0c0*/  STS.U8 [R25+UR4+0x10800], R16 ;  /* 0x0108001019007988 */ /* 0x0003e80008000004 */
[----:B------:R4:W-:Y:S04]  /*1e0d0*/  STS.U8 [R25+UR4+0x18800], R3 ;  /* 0x0188000319007988 */ /* 0x0009e80008000004 */
[----:B0-----:R-:W2:Y:S04]  /*1e0e0*/  LDL.LU R6, [R1+0xbb0] ;  /* 0x000bb00001067983 */ /* 0x001ea80000300800 */
[----:B-1----:R-:W2:Y:S04]  /*1e0f0*/  LDL.LU R16, [R1+0xbac] ;  /* 0x000bac0001107983 */ /* 0x002ea80000300800 */
[----:B----4-:R-:W4:Y:S04]  /*1e100*/  LDL.LU R3, [R1+0xba8] ;  /* 0x000ba80001037983 */ /* 0x010f280000300800 */
[----:B------:R0:W-:Y:S04]  /*1e110*/  STS.U8 [R25+UR4+0x10c00], R0 ;  /* 0x010c000019007988 */ /* 0x0001e80008000004 */
[----:B------:R1:W-:Y:S04]  /*1e120*/  STS.U8 [R25+UR4+0x18c00], R4 ;  /* 0x018c000419007988 */ /* 0x0003e80008000004 */
[----:B------:R1:W-:Y:S04]  /*1e130*/  STS.U8 [R25+UR4+0x11000], R21 ;  /* 0x0110001519007988 */ /* 0x0003e80008000004 */
[----:B0-----:R-:W3:Y:S04]  /*1e140*/  LDL.LU R0, [R1+0xba4] ;  /* 0x000ba40001007983 */ /* 0x001ee80000300800 */
[----:B-1----:R-:W3:Y:S04]  /*1e150*/  LDL.LU R4, [R1+0xba0] ;  /* 0x000ba00001047983 */ /* 0x002ee80000300800 */
[----:B------:R-:W3:Y:S04]  /*1e160*/  LDL.LU R21, [R1+0xb9c] ;  /* 0x000b9c0001157983 */ /* 0x000ee80000300800 */
[----:B------:R0:W-:Y:S04]  /*1e170*/  STS.U8 [R25+UR4+0x19000], R24 ;  /* 0x0190001819007988 */ /* 0x0001e80008000004 */
[----:B------:R1:W-:Y:S04]  /*1e180*/  STS.U8 [R25+UR4+0x11800], R30 ;  /* 0x0118001e19007988 */ /* 0x0003e80008000004 */
[----:B------:R1:W-:Y:S04]  /*1e190*/  STS.U8 [R25+UR4+0x19800], R20 ;  /* 0x0198001419007988 */ /* 0x0003e80008000004 */
[----:B0-----:R-:W3:Y:S04]  /*1e1a0*/  LDL.LU R24, [R1+0xb98] ;  /* 0x000b980001187983 */ /* 0x001ee80000300800 */
[----:B-1----:R-:W3:Y:S04]  /*1e1b0*/  LDL.LU R30, [R1+0xa18] ;  /* 0x000a1800011e7983 */ /* 0x002ee80000300800 */
[----:B------:R0:W-:Y:S04]  /*1e1c0*/  STS.U8 [R25+UR4+0x11c00], R11 ;  /* 0x011c000b19007988 */ /* 0x0001e80008000004 */
[----:B------:R-:W3:Y:S04]  /*1e1d0*/  LDL.LU R20, [R1+0xa14] ;  /* 0x000a140001147983 */ /* 0x000ee80000300800 */
[----:B------:R1:W-:Y:S04]  /*1e1e0*/  STS.U8 [R25+UR4+0x19c00], R14 ;  /* 0x019c000e19007988 */ /* 0x0003e80008000004 */
[----:B0-----:R-:W3:Y:S04]  /*1e1f0*/  LDL.LU R11, [R1+0x234] ;  /* 0x00023400010b7983 */ /* 0x001ee80000300800 */
[----:B------:R0:W-:Y:S04]  /*1e200*/  STS.U8 [R25+UR4+0x12000], R28 ;  /* 0x0120001c19007988 */ /* 0x0001e80008000004 */
[----:B-1----:R-:W3:Y:S04]  /*1e210*/  LDL.LU R14, [R1+0x230] ;  /* 0x00023000010e7983 */ /* 0x002ee80000300800 */
[----:B------:R1:W-:Y:S04]  /*1e220*/  STS.U8 [R25+UR4+0x1a000], R31 ;  /* 0x01a0001f19007988 */ /* 0x0003e80008000004 */
[----:B0-----:R-:W3:Y:S04]  /*1e230*/  LDL.LU R28, [R1+0x1e0] ;  /* 0x0001e000011c7983 */ /* 0x001ee80000300800 */
[----:B-1----:R-:W3:Y:S04]  /*1e240*/  LDL.LU R31, [R1+0x1dc] ;  /* 0x0001dc00011f7983 */ /* 0x002ee80000300800 */
[----:B----4-:R0:W-:Y:S04]  /*1e250*/  STS.U8 [R25+UR4+0x12400], R3 ;  /* 0x0124000319007988 */ /* 0x0101e80008000004 */
[----:B0-----:R-:W4:Y:S04]  /*1e260*/  LDL.LU R3, [R1+0x1b0] ;  /* 0x0001b00001037983 */ /* 0x001f280000300800 */
[----:B--2---:R0:W-:Y:S04]  /*1e270*/  STS.U8 [R25+UR4+0x11400], R62 ;  /* 0x0114003e19007988 */ /* 0x0041e80008000004 */
[----:B------:R1:W-:Y:S04]  /*1e280*/  STS.U8 [R25+UR4+0x19400], R63 ;  /* 0x0194003f19007988 */ /* 0x0003e80008000004 */
[----:B------:R2:W-:Y:S04]  /*1e290*/  STS.U8 [R25+UR4+0x1a400], R16 ;  /* 0x01a4001019007988 */ /* 0x0005e80008000004 */
[----:B0-----:R-:W4:Y:S04]  /*1e2a0*/  LDL.LU R62, [R1+0x70] ;  /* 0x00007000013e7983 */ /* 0x001f280000300800 */
[----:B-1----:R-:W4:Y:S04]  /*1e2b0*/  LDL.LU R63, [R1+0x44] ;  /* 0x00004400013f7983 */ /* 0x002f280000300800 */
[----:B--2---:R-:W2:Y:S04]  /*1e2c0*/  LDL.LU R16, [R1+0xb94] ;  /* 0x000b940001107983 */ /* 0x004ea80000300800 */
[----:B------:R0:W-:Y:S04]  /*1e2d0*/  STS.U8 [R25+UR4+0x12800], R13 ;  /* 0x0128000d19007988 */ /* 0x0001e80008000004 */
[----:B------:R1:W-:Y:S04]  /*1e2e0*/  STS.U8 [R25+UR4+0x12c00], R106 ;  /* 0x012c006a19007988 */ /* 0x0003e80008000004 */
[----:B------:R1:W-:Y:S04]  /*1e2f0*/  STS.U8 [R25+UR4+0x1ac00], R104 ;  /* 0x01ac006819007988 */ /* 0x0003e80008000004 */
[----:B0-----:R-:W2:Y:S04]  /*1e300*/  LDL.LU R13, [R1+0xb90] ;  /* 0x000b9000010d7983 */ /* 0x001ea80000300800 */
[----:B-1----:R-:W2:Y:S04]  /*1e310*/  LDL.LU R106, [R1+0x74] ;  /* 0x00007400016a7983 */ /* 0x002ea80000300800 */
[----:B------:R-:W2:Y:S04]  /*1e320*/  LDL.LU R104, [R1+0x110] ;  /* 0x0001100001687983 */ /* 0x000ea80000300800 */
[----:B------:R0:W-:Y:S04]  /*1e330*/  STS.U8 [R25+UR4+0x13000], R74 ;  /* 0x0130004a19007988 */ /* 0x0001e80008000004 */
[----:B------:R1:W-:Y:S04]  /*1e340*/  STS.U8 [R25+UR4+0x1b000], R72 ;  /* 0x01b0004819007988 */ /* 0x0003e80008000004 */
[----:B------:R3:W-:Y:S04]  /*1e350*/  STS.U8 [R25+UR4+0x13800], R53 ;  /* 0x0138003519007988 */ /* 0x0007e80008000004 */
[----:B0-----:R-:W2:Y:S04]  /*1e360*/  LDL.LU R74, [R1+0x114] ;  /* 0x00011400014a7983 */ /* 0x001ea80000300800 */
[----:B-1----:R-:W2:Y:S04]  /*1e370*/  LDL.LU R72, [R1+0x14c] ;  /* 0x00014c0001487983 */ /* 0x002ea80000300800 */
[----:B------:R0:W-:Y:S04]  /*1e380*/  STS.U8 [R25+UR4+0x1a800], R32 ;  /* 0x01a8002019007988 */ /* 0x0001e80008000004 */
[----:B---3--:R-:W3:Y:S04]  /*1e390*/  LDL.LU R53, [R1+0x150] ;  /* 0x0001500001357983 */ /* 0x008ee80000300800 */
[----:B------:R1:W-:Y:S01]  /*1e3a0*/  STS.U8 [R25+UR4+0x1b800], R54 ;  /* 0x01b8003619007988 */ /* 0x0003e20008000004 */
[----:B0-----:R-:W-:-:S03]  /*1e3b0*/  LOP3.LUT R32, R25, 0x10, RZ, 0x3c, !PT ;  /* 0x0000001019207812 */ /* 0x001fc600078e3cff */
[----:B------:R0:W-:Y:S04]  /*1e3c0*/  STS.U8 [R25+UR4+0x13c00], R55 ;  /* 0x013c003719007988 */ /* 0x0001e80008000004 */
[----:B------:R0:W-:Y:S04]  /*1e3d0*/  STS.U8 [R25+UR4+0x1bc00], R56 ;  /* 0x01bc003819007988 */ /* 0x0001e80008000004 */
[----:B-1----:R-:W2:Y:S04]  /*1e3e0*/  LDL.LU R54, [R1+0x17c] ;  /* 0x00017c0001367983 */ /* 0x002ea80000300800 */
[----:B0-----:R-:W2:Y:S04]  /*1e3f0*/  LDL.LU R55, [R1+0x180] ;  /* 0x0001800001377983 */ /* 0x001ea80000300800 */
[----:B------:R-:W2:Y:S04]  /*1e400*/  LDL.LU R56, [R1+0x1ac] ;  /* 0x0001ac0001387983 */ /* 0x000ea80000300800 */
[----:B------:R-:W-:Y:S04]  /*1e410*/  STS.U8 [R25+UR4+0x13400], R42 ;  /* 0x0134002a19007988 */ /* 0x000fe80008000004 */
[----:B------:R-:W-:Y:S04]  /*1e420*/  STS.U8 [R25+UR4+0x1b400], R43 ;  /* 0x01b4002b19007988 */ /* 0x000fe80008000004 */
        /* <DEDUP_REMOVED lines=11> */
[----:B------:R-:W3:Y:S04]  /*1e4e0*/  LDL.LU R31, [R1+0xb78] ;  /* 0x000b7800011f7983 */ /* 0x000ee80000300800 */
[----:B----4-:R0:W-:Y:S04]  /*1e4f0*/  STS.U8 [R32+UR4+0x10c80], R3 ;  /* 0x010c800320007988 */ /* 0x0101e80008000004 */
[----:B0-----:R-:W4:Y:S04]  /*1e500*/  LDL.LU R3, [R1+0xb74] ;  /* 0x000b740001037983 */ /* 0x001f280000300800 */
[----:B--2---:R-:W-:Y:S04]  /*1e510*/  STS.U8 [R32+UR4+0x18c80], R56 ;  /* 0x018c803820007988 */ /* 0x004fe80008000004 */
[----:B------:R-:W-:Y:S04]  /*1e520*/  STS.U8 [R32+UR4+0x11080], R55 ;  /* 0x0110803720007988 */ /* 0x000fe80008000004 */
[----:B------:R-:W-:Y:S04]  /*1e530*/  STS.U8 [R32+UR4+0x19080], R54 ;  /* 0x0190803620007988 */ /* 0x000fe80008000004 */
[----:B---3--:R-:W-:Y:S04]  /*1e540*/  STS.U8 [R32+UR4+0x11480], R53 ;  /* 0x0114803520007988 */ /* 0x008fe80008000004 */
[----:B------:R-:W-:Y:S04]  /*1e550*/  STS.U8 [R32+UR4+0x19480], R72 ;  /* 0x0194804820007988 */ /* 0x000fe80008000004 */
[----:B------:R-:W-:Y:S04]  /*1e560*/  STS.U8 [R32+UR4+0x11880], R74 ;  /* 0x0118804a20007988 */ /* 0x000fe80008000004 */
[----:B------:R-:W-:Y:S04]  /*1e570*/  STS.U8 [R32+UR4+0x19880], R104 ;  /* 0x0198806820007988 */ /* 0x000fe80008000004 */
[----:B------:R-:W-:Y:S04]  /*1e580*/  STS.U8 [R32+UR4+0x11c80], R106 ;  /* 0x011c806a20007988 */ /* 0x000fe80008000004 */
[----:B------:R-:W-:Y:S04]  /*1e590*/  STS.U8 [R32+UR4+0x19c80], R62 ;  /* 0x019c803e20007988 */ /* 0x000fe80008000004 */
[----:B------:R-:W-:Y:S04]  /*1e5a0*/  STS.U8 [R32+UR4+0x12080], R63 ;  /* 0x0120803f20007988 */ /* 0x000fe80008000004 */
[----:B----4-:R0:W-:Y:S04]  /*1e5b0*/  STS.U8 [R32+UR4+0x1a080], R3 ;  /* 0x01a0800320007988 */ /* 0x0101e80008000004 */
[----:B0-----:R-:W2:Y:S04]  /*1e5c0*/  LDL.LU R3, [R1+0xb70] ;  /* 0x000b700001037983 */ /* 0x001ea80000300800 */
[----:B------:R-:W3:Y:S04]  /*1e5d0*/  LDL.LU R56, [R1+0x1a8] ;  /* 0x0001a80001387983 */ /* 0x000ee80000300800 */
[----:B------:R-:W4:Y:S04]  /*1e5e0*/  LDL.LU R55, [R1+0x1a4] ;  /* 0x0001a40001377983 */ /* 0x000f280000300800 */
[----:B------:R-:W2:Y:S04]  /*1e5f0*/  LDL.LU R54, [R1+0x178] ;  /* 0x0001780001367983 */ /* 0x000ea80000300800 */
[----:B------:R-:W2:Y:S04]  /*1e600*/  LDL.LU R53, [R1+0x174] ;  /* 0x0001740001357983 */ /* 0x000ea80000300800 */
[----:B------:R-:W2:Y:S04]  /*1e610*/  LDL.LU R72, [R1+0x144] ;  /* 0x0001440001487983 */ /* 0x000ea80000300800 */
[----:B------:R-:W2:Y:S04]  /*1e620*/  LDL.LU R74, [R1+0x138] ;  /* 0x00013800014a7983 */ /* 0x000ea80000300800 */
[----:B------:R-:W2:Y:S04]  /*1e630*/  LDL.LU R104, [R1+0x10c] ;  /* 0x00010c0001687983 */ /* 0x000ea80000300800 */
[----:B------:R0:W-:Y:S04]  /*1e640*/  STS.U8 [R32+UR4+0x12480], R6 ;  /* 0x0124800620007988 */ /* 0x0001e80008000004 */
[----:B------:R-:W2:Y:S04]  /*1e650*/  LDL.LU R106, [R1+0xf8] ;  /* 0x0000f800016a7983 */ /* 0x000ea80000300800 */
[----:B------:R1:W-:Y:S04]  /*1e660*/  STS.U8 [R32+UR4+0x1a480], R23 ;  /* 0x01a4801720007988 */ /* 0x0003e80008000004 */
[----:B------:R-:W2:Y:S04]  /*1e670*/  LDL.LU R62, [R1+0x6c] ;  /* 0x00006c00013e7983 */ /* 0x000ea80000300800 */
[----:B------:R0:W-:Y:S04]  /*1e680*/  STS.U8 [R32+UR4+0x12880], R27 ;  /* 0x0128801b20007988 */ /* 0x0001e80008000004 */
[----:B------:R-:W2:Y:S04]  /*1e690*/  LDL.LU R63, [R1+0x68] ;  /* 0x00006800013f7983 */ /* 0x000ea80000300800 */
[----:B------:R1:W-:Y:S04]  /*1e6a0*/  STS.U8 [R32+UR4+0x1a880], R17 ;  /* 0x01a8801120007988 */ /* 0x0003e80008000004 */
[----:B0-----:R-:W2:Y:S04]  /*1e6b0*/  LDL.LU R6, [R1+0xb6c] ;  /* 0x000b6c0001067983 */ /* 0x001ea80000300800 */
[----:B------:R0:W-:Y:S04]  /*1e6c0*/  STS.U8 [R32+UR4+0x12c80], R102 ;  /* 0x012c806620007988 */ /* 0x0001e80008000004 */
[----:B-1----:R-:W2:Y:S04]  /*1e6d0*/  LDL.LU R23, [R1+0xb68] ;  /* 0x000b680001177983 */ /* 0x002ea80000300800 */
[----:B------:R1:W-:Y:S04]  /*1e6e0*/  STS.U8 [R32+UR4+0x1ac80], R100 ;  /* 0x01ac806420007988 */ /* 0x0003e80008000004 */
[----:B------:R-:W2:Y:S04]  /*1e6f0*/  LDL.LU R27, [R1+0xb64] ;  /* 0x000b6400011b7983 */ /* 0x000ea80000300800 */
[----:B------:R0:W-:Y:S04]  /*1e700*/  STS.U8 [R32+UR4+0x13080], R70 ;  /* 0x0130804620007988 */ /* 0x0001e80008000004 */
[----:B------:R-:W2:Y:S04]  /*1e710*/  LDL.LU R17, [R1+0xb60] ;  /* 0x000b600001117983 */ /* 0x000ea80000300800 */
[----:B------:R1:W-:Y:S04]  /*1e720*/  STS.U8 [R32+UR4+0x1b080], R68 ;  /* 0x01b0804420007988 */ /* 0x0003e80008000004 */
[----:B0-----:R-:W2:Y:S04]  /*1e730*/  LDL.LU R102, [R1+0x1d4] ;  /* 0x0001d40001667983 */ /* 0x001ea80000300800 */
[----:B------:R-:W-:Y:S04]  /*1e740*/  STS.U8 [R32+UR4+0x13480], R44 ;  /* 0x0134802c20007988 */ /* 0x000fe80008000004 */
[----:B-1----:R-:W2:Y:S04]  /*1e750*/  LDL.LU R100, [R1+0x1d8] ;  /* 0x0001d80001647983 */ /* 0x002ea80000300800 */
[----:B------:R-:W-:Y:S04]  /*1e760*/  STS.U8 [R32+UR4+0x1b480], R45 ;  /* 0x01b4802d20007988 */ /* 0x000fe80008000004 */
[----:B------:R-:W2:Y:S04]  /*1e770*/  LDL.LU R70, [R1+0x228] ;  /* 0x0002280001467983 */ /* 0x000ea80000300800 */
[----:B------:R0:W-:Y:S04]  /*1e780*/  STS.U8 [R32+UR4+0x13880], R57 ;  /* 0x0138803920007988 */ /* 0x0001e80008000004 */
[----:B------:R-:W2:Y:S04]  /*1e790*/  LDL.LU R68, [R1+0x22c] ;  /* 0x00022c0001447983 */ /* 0x000ea80000300800 */
[----:B------:R-:W-:Y:S04]  /*1e7a0*/  STS.U8 [R32+UR4+0x1b880], R58 ;  /* 0x01b8803a20007988 */ /* 0x000fe80008000004 */
[----:B0-----:R-:W2:Y:S04]  /*1e7b0*/  LDL.LU R57, [R1+0xa0c] ;  /* 0x000a0c0001397983 */ /* 0x001ea80000300800 */
[----:B------:R0:W-:Y:S04]  /*1e7c0*/  STS.U8 [R32+UR4+0x13c80], R59 ;  /* 0x013c803b20007988 */ /* 0x0001e80008000004 */
[----:B0-----:R-:W2:Y:S01]  /*1e7d0*/  LDL.LU R59, [R1+0xa10] ;  /* 0x000a1000013b7983 */ /* 0x001ea20000300800 */
[----:B------:R-:W-:-:S03]  /*1e7e0*/  LOP3.LUT R58, R25, 0x20, RZ, 0x3c, !PT ;  /* 0x00000020193a7812 */ /* 0x000fc600078e3cff */
[----:B------:R0:W-:Y:S04]  /*1e7f0*/  STS.U8 [R32+UR4+0x1bc80], R60 ;  /* 0x01bc803c20007988 */ /* 0x0001e80008000004 */
[----:B0-----:R-:W3:Y:S04]  /*1e800*/  LDL.LU R32, [R1+0xb5c] ;  /* 0x000b5c0001207983 */ /* 0x001ee80000300800 */
[----:B--2---:R-:W-:Y:S04]  /*1e810*/  STS.U8 [R58+UR4+0x10100], R59 ;  /* 0x0101003b3a007988 */ /* 0x004fe80008000004 */
[----:B------:R-:W-:Y:S04]  /*1e820*/  STS.U8 [R58+UR4+0x18100], R57 ;  /* 0x018100393a007988 */ /* 0x000fe80008000004 */
[----:B------:R0:W-:Y:S04]  /*1e830*/  STS.U8 [R58+UR4+0x10500], R68 ;  /* 0x010500443a007988 */ /* 0x0001e80008000004 */
[----:B------:R1:W-:Y:S04]  /*1e840*/  STS.U8 [R58+UR4+0x18500], R70 ;  /* 0x018500463a007988 */ /* 0x0003e80008000004 */
[----:B------:R2:W-:Y:S04]  /*1e850*/  STS.U8 [R58+UR4+0x10900], R100 ;  /* 0x010900643a007988 */ /* 0x0005e80008000004 */
[----:B0-----:R-:W4:Y:S04]  /*1e860*/  LDL.LU R68, [R1+0xa08] ;  /* 0x000a080001447983 */ /* 0x001f280000300800 */
[----:B-1----:R-:W4:Y:S04]  /*1e870*/  LDL.LU R70, [R1+0xa00] ;  /* 0x000a000001467983 */ /* 0x002f280000300800 */
[----:B------:R0:W-:Y:S04]  /*1e880*/  STS.U8 [R58+UR4+0x18900], R102 ;  /* 0x018900663a007988 */ /* 0x0001e80008000004 */
[----:B--2---:R-:W2:Y:S04]  /*1e890*/  LDL.LU R100, [R1+0x224] ;  /* 0x0002240001647983 */ /* 0x004ea80000300800 */
[----:B---3--:R1:W-:Y:S04]  /*1e8a0*/  STS.U8 [R58+UR4+0x10d00], R56 ;  /* 0x010d00383a007988 */ /* 0x0083e80008000004 */
[----:B0-----:R-:W3:Y:S04]  /*1e8b0*/  LDL.LU R102, [R1+0x220] ;  /* 0x0002200001667983 */ /* 0x001ee80000300800 */
[----:B----4-:R0:W-:Y:S04]  /*1e8c0*/  STS.U8 [R58+UR4+0x18d00], R55 ;  /* 0x018d00373a007988 */ /* 0x0101e80008000004 */
        /* <DEDUP_REMOVED lines=25> */
[----:B0-----:R-:W4:Y:S04]  /*1ea60*/  LDL.LU R26, [R1+0xb4c] ;  /* 0x000b4c00011a7983 */ /* 0x001f280000300800 */
[----:B------:R0:W-:Y:S04]  /*1ea70*/  STS.U8 [R58+UR4+0x12900], R5 ;  /* 0x012900053a007988 */ /* 0x0001e80008000004 */
[----:B------:R1:W-:Y:S04]  /*1ea80*/  STS.U8 [R58+UR4+0x1a900], R8 ;  /* 0x01a900083a007988 */ /* 0x0003e80008000004 */
[----:B------:R-:W-:Y:S04]  /*1ea90*/  STS.U8 [R58+UR4+0x12d00], R98 ;  /* 0x012d00623a007988 */ /* 0x000fe80008000004 */
[----:B------:R-:W-:Y:S01]  /*1eaa0*/  STS.U8 [R58+UR4+0x1ad00], R96 ;  /* 0x01ad00603a007988 */ /* 0x000fe20008000004 */
        /* <DEDUP_REMOVED lines=9> */
[----:B0-----:R-:W4:Y:S04]  /*1eb40*/  LDL.LU R5, [R1+0xb48] ;  /* 0x000b480001057983 */ /* 0x001f280000300800 */
[----:B-1----:R-:W4:Y:S04]  /*1eb50*/  LDL.LU R8, [R1+0xb44] ;  /* 0x000b440001087983 */ /* 0x002f280000300800 */
[----:B------:R-:W-:Y:S04]  /*1eb60*/  STS.U8 [R57+UR4+0x10180], R68 ;  /* 0x0101804439007988 */ /* 0x000fe80008000004 */
[----:B------:R-:W-:Y:S04]  /*1eb70*/  STS.U8 [R57+UR4+0x18180], R70 ;  /* 0x0181804639007988 */ /* 0x000fe80008000004 */
[----:B--2---:R0:W-:Y:S04]  /*1eb80*/  STS.U8 [R57+UR4+0x10580], R100 ;  /* 0x0105806439007988 */ /* 0x0041e80008000004 */
[----:B---3--:R1:W-:Y:S04]  /*1eb90*/  STS.U8 [R57+UR4+0x18580], R102 ;  /* 0x0185806639007988 */ /* 0x0083e80008000004 */
[----:B0-----:R-:W2:Y:S04]  /*1eba0*/  LDL.LU R100, [R1+0x9f8] ;  /* 0x0009f80001647983 */ /* 0x001ea80000300800 */
[----:B----4-:R0:W-:Y:S04]  /*1ebb0*/  STS.U8 [R57+UR4+0x10980], R56 ;  /* 0x0109803839007988 */ /* 0x0101e80008000004 */
[----:B-1----:R-:W3:Y:S04]  /*1ebc0*/  LDL.LU R102, [R1+0x9f4] ;  /* 0x0009f40001667983 */ /* 0x002ee80000300800 */
        /* <DEDUP_REMOVED lines=18> */
[----:B-1----:R-:W4:Y:S04]  /*1ecf0*/  LDL.LU R63, [R1+0x128] ;  /* 0x00012800013f7983 */ /* 0x002f280000300800 */
[----:B------:R0:W-:Y:S04]  /*1ed00*/  STS.U8 [R57+UR4+0x11d80], R26 ;  /* 0x011d801a39007988 */ /* 0x0001e80008000004 */
[----:B------:R1:W-:Y:S04]  /*1ed10*/  STS.U8 [R57+UR4+0x19d80], R29 ;  /* 0x019d801d39007988 */ /* 0x0003e80008000004 */
[----:B------:R1:W-:Y:S04]  /*1ed20*/  STS.U8 [R57+UR4+0x12180], R14 ;  /* 0x0121800e39007988 */ /* 0x0003e80008000004 */
[----:B0-----:R-:W4:Y:S04]  /*1ed30*/  LDL.LU R26, [R1+0xb40] ;  /* 0x000b4000011a7983 */ /* 0x001f280000300800 */
[----:B-1----:R-:W4:Y:S04]  /*1ed40*/  LDL.LU R29, [R1+0xb3c] ;  /* 0x000b3c00011d7983 */ /* 0x002f280000300800 */
[----:B------:R-:W4:Y:S04]  /*1ed50*/  LDL.LU R14, [R1+0xb38] ;  /* 0x000b3800010e7983 */ /* 0x000f280000300800 */
[----:B------:R0:W-:Y:S04]  /*1ed60*/  STS.U8 [R57+UR4+0x1a180], R11 ;  /* 0x01a1800b39007988 */ /* 0x0001e80008000004 */
[----:B------:R1:W-:Y:S04]  /*1ed70*/  STS.U8 [R57+UR4+0x12580], R10 ;  /* 0x0125800a39007988 */ /* 0x0003e80008000004 */
[----:B------:R1:W-:Y:S04]  /*1ed80*/  STS.U8 [R57+UR4+0x1a580], R7 ;  /* 0x01a5800739007988 */ /* 0x0003e80008000004 */
[----:B0-----:R-:W4:Y:S04]  /*1ed90*/  LDL.LU R11, [R1+0xb34] ;  /* 0x000b3400010b7983 */ /* 0x001f280000300800 */
[----:B-1----:R-:W4:Y:S04]  /*1eda0*/  LDL.LU R10, [R1+0xb30] ;  /* 0x000b3000010a7983 */ /* 0x002f280000300800 */
[----:B------:R-:W4:Y:S04]  /*1edb0*/  LDL.LU R7, [R1+0xb2c] ;  /* 0x000b2c0001077983 */ /* 0x000f280000300800 */
        /* <DEDUP_REMOVED lines=13> */
[----:B--2---:R-:W-:Y:S04]  /*1ee90*/  STS.U8 [R34+UR4+0x10200], R100 ;  /* 0x0102006422007988 */ /* 0x004fe80008000004 */
[----:B---3--:R0:W-:Y:S04]  /*1eea0*/  STS.U8 [R34+UR4+0x18200], R102 ;  /* 0x0182006622007988 */ /* 0x0081e80008000004 */
[----:B----4-:R1:W-:Y:S04]  /*1eeb0*/  STS.U8 [R34+UR4+0x10600], R56 ;  /* 0x0106003822007988 */ /* 0x0103e80008000004 */
[----:B0-----:R-:W2:Y:S04]  /*1eec0*/  LDL.LU R102, [R1+0x9f0] ;  /* 0x0009f00001667983 */ /* 0x001ea80000300800 */
[----:B------:R0:W-:Y:S04]  /*1eed0*/  STS.U8 [R34+UR4+0x18600], R55 ;  /* 0x0186003722007988 */ /* 0x0001e80008000004 */
[----:B-1----:R-:W3:Y:S04]  /*1eee0*/  LDL.LU R56, [R1+0x9ec] ;  /* 0x0009ec0001387983 */ /* 0x002ee80000300800 */
[----:B------:R1:W-:Y:S04]  /*1eef0*/  STS.U8 [R34+UR4+0x10a00], R54 ;  /* 0x010a003622007988 */ /* 0x0003e80008000004 */
[----:B0-----:R-:W4:Y:S04]  /*1ef00*/  LDL.LU R55, [R1+0x214] ;  /* 0x0002140001377983 */ /* 0x001f280000300800 */
[----:B------:R-:W-:Y:S04]  /*1ef10*/  STS.U8 [R34+UR4+0x18a00], R53 ;  /* 0x018a003522007988 */ /* 0x000fe80008000004 */
[----:B-1----:R-:W4:Y:S04]  /*1ef20*/  LDL.LU R54, [R1+0x210] ;  /* 0x0002100001367983 */ /* 0x002f280000300800 */
[----:B------:R0:W-:Y:S04]  /*1ef30*/  STS.U8 [R34+UR4+0x10e00], R72 ;  /* 0x010e004822007988 */ /* 0x0001e80008000004 */
        /* <DEDUP_REMOVED lines=40> */
[----:B--2---:R-:W-:Y:S04]  /*1f1c0*/  STS.U8 [R53+UR4+0x10280], R102 ;  /* 0x0102806635007988 */ /* 0x004fe80008000004 */
[----:B---3--:R-:W-:Y:S04]  /*1f1d0*/  STS.U8 [R53+UR4+0x18280], R56 ;  /* 0x0182803835007988 */ /* 0x008fe80008000004 */
[----:B----4-:R-:W-:Y:S04]  /*1f1e0*/  STS.U8 [R53+UR4+0x10680], R55 ;  /* 0x0106803735007988 */ /* 0x010fe80008000004 */
        /* <DEDUP_REMOVED lines=9> */
[----:B------:R2:W-:Y:S04]  /*1f280*/  STS.U8 [R53+UR4+0x11a80], R11 ;  /* 0x011a800b35007988 */ /* 0x0005e80008000004 */
[----:B0-----:R-:W3:Y:S04]  /*1f290*/  LDL.LU R30, [R1+0xb08] ;  /* 0x000b0800011e7983 */ /* 0x001ee80000300800 */
[----:B-1----:R-:W4:Y:S04]  /*1f2a0*/  LDL.LU R20, [R1+0xb04] ;  /* 0x000b040001147983 */ /* 0x002f280000300800 */
[----:B------:R-:W3:Y:S04]  /*1f2b0*/  LDL.LU R104, [R1+0x9e8] ;  /* 0x0009e80001687983 */ /* 0x000ee80000300800 */
[----:B--2---:R-:W2:Y:S04]  /*1f2c0*/  LDL.LU R11, [R1+0xb00] ;  /* 0x000b0000010b7983 */ /* 0x004ea80000300800 */
[----:B------:R0:W-:Y:S04]  /*1f2d0*/  STS.U8 [R53+UR4+0x19a80], R14 ;  /* 0x019a800e35007988 */ /* 0x0001e80008000004 */
[----:B------:R1:W-:Y:S04]  /*1f2e0*/  STS.U8 [R53+UR4+0x11e80], R32 ;  /* 0x011e802035007988 */ /* 0x0003e80008000004 */
[----:B0-----:R-:W2:Y:S04]  /*1f2f0*/  LDL.LU R14, [R1+0xafc] ;  /* 0x000afc00010e7983 */ /* 0x001ea80000300800 */
[----:B------:R-:W2:Y:S04]  /*1f300*/  LDL.LU R106, [R1+0x9e4] ;  /* 0x0009e400016a7983 */ /* 0x000ea80000300800 */
[----:B------:R-:W4:Y:S04]  /*1f310*/  LDL.LU R62, [R1+0x20c] ;  /* 0x00020c00013e7983 */ /* 0x000f280000300800 */
[----:B------:R-:W4:Y:S04]  /*1f320*/  LDL.LU R63, [R1+0x208] ;  /* 0x00020800013f7983 */ /* 0x000f280000300800 */
        /* <DEDUP_REMOVED lines=9> */
[----:B0-----:R-:W4:Y:S04]  /*1f3c0*/  LDL.LU R18, [R1+0xae8] ;  /* 0x000ae80001127983 */ /* 0x001f280000300800 */
[----:B-1----:R-:W4:Y:S04]  /*1f3d0*/  LDL.LU R15, [R1+0xae4] ;  /* 0x000ae400010f7983 */ /* 0x002f280000300800 */
[----:B------:R-:W-:Y:S04]  /*1f3e0*/  STS.U8 [R53+UR4+0x12a80], R118 ;  /* 0x012a807635007988 */ /* 0x000fe80008000004 */
[----:B------:R-:W4:Y:S04]  /*1f3f0*/  LDL R35, [R1+0x248] ;  /* 0x0002480001237983 */ /* 0x000f280000100800 */
[----:B------:R-:W4:Y:S04]  /*1f400*/  LDL R34, [R1+0x24c] ;  /* 0x00024c0001227983 */ /* 0x000f280000100800 */
[----:B------:R-:W-:Y:S04]  /*1f410*/  STS.U8 [R53+UR4+0x1aa80], R116 ;  /* 0x01aa807435007988 */ /* 0x000fe80008000004 */
[----:B------:R-:W4:Y:S04]  /*1f420*/  LDL R61, [R1+0x268] ;  /* 0x00026800013d7983 */ /* 0x000f280000100800 */
[----:B------:R-:W4:Y:S04]  /*1f430*/  LDL R60, [R1+0x26c] ;  /* 0x00026c00013c7983 */ /* 0x000f280000100800 */
[----:B------:R-:W-:Y:S04]  /*1f440*/  STS.U8 [R53+UR4+0x12e80], R86 ;  /* 0x012e805635007988 */ /* 0x000fe80008000004 */
[----:B------:R-:W-:Y:S01]  /*1f450*/  STS.U8 [R53+UR4+0x1ae80], R84 ;  /* 0x01ae805435007988 */ /* 0x000fe20008000004 */
[----:B------:R-:W-:-:S03]  /*1f460*/  LOP3.LUT R54, R25, 0x60, RZ, 0x3c, !PT ;  /* 0x0000006019367812 */ /* 0x000fc600078e3cff */
[----:B------:R-:W-:Y:S04]  /*1f470*/  STS.U8 [R53+UR4+0x13280], R39 ;  /* 0x0132802735007988 */ /* 0x000fe80008000004 */
[----:B------:R-:W-:Y:S04]  /*1f480*/  STS.U8 [R53+UR4+0x1b280], R40 ;  /* 0x01b2802835007988 */ /* 0x000fe80008000004 */
[----:B------:R-:W-:Y:S04]  /*1f490*/  STS.U8 [R53+UR4+0x13680], R52 ;  /* 0x0136803435007988 */ /* 0x000fe80008000004 */
[----:B------:R-:W-:Y:S04]  /*1f4a0*/  STS.U8 [R53+UR4+0x1b680], R71 ;  /* 0x01b6804735007988 */ /* 0x000fe80008000004 */
[----:B------:R-:W4:Y:S04]  /*1f4b0*/  LDL R59, [R1+0x288] ;  /* 0x00028800013b7983 */ /* 0x000f280000100800 */
[----:B------:R-:W4:Y:S04]  /*1f4c0*/  LDL R58, [R1+0x28c] ;  /* 0x00028c00013a7983 */ /* 0x000f280000100800 */
[----:B------:R-:W-:Y:S04]  /*1f4d0*/  STS.U8 [R53+UR4+0x13a80], R89 ;  /* 0x013a805935007988 */ /* 0x000fe80008000004 */
[----:B------:R-:W-:Y:S04]  /*1f4e0*/  STS.U8 [R53+UR4+0x1ba80], R91 ;  /* 0x01ba805b35007988 */ /* 0x000fe80008000004 */
[----:B------:R-:W-:Y:S04]  /*1f4f0*/  STS.U8 [R53+UR4+0x13e80], R93 ;  /* 0x013e805d35007988 */ /* 0x000fe80008000004 */
[----:B------:R-:W-:Y:S04]  /*1f500*/  STS.U8 [R53+UR4+0x1be80], R95 ;  /* 0x01be805f35007988 */ /* 0x000fe80008000004 */
[----:B------:R-:W4:Y:S04]  /*1f510*/  LDL R57, [R1+0x2a8] ;  /* 0x0002a80001397983 */ /* 0x000f280000100800 */
[----:B------:R-:W4:Y:S04]  /*1f520*/  LDL R56, [R1+0x2ac] ;  /* 0x0002ac0001387983 */ /* 0x000f280000100800 */
[----:B---3--:R-:W-:Y:S04]  /*1f530*/  STS.U8 [R54+UR4+0x10300], R104 ;  /* 0x0103006836007988 */ /* 0x008fe80008000004 */
[----:B--2---:R-:W-:Y:S04]  /*1f540*/  STS.U8 [R54+UR4+0x18300], R106 ;  /* 0x0183006a36007988 */ /* 0x004fe80008000004 */
[----:B----4-:R-:W-:Y:S04]  /*1f550*/  STS.U8 [R54+UR4+0x10700], R62 ;  /* 0x0107003e36007988 */ /* 0x010fe80008000004 */
[----:B------:R-:W-:Y:S04]  /*1f560*/  STS.U8 [R54+UR4+0x18700], R63 ;  /* 0x0187003f36007988 */ /* 0x000fe80008000004 */
[----:B------:R0:W-:Y:S04]  /*1f570*/  STS.U8 [R54+UR4+0x10b00], R15 ;  /* 0x010b000f36007988 */ /* 0x0001e80008000004 */
[----:B------:R1:W-:Y:S04]  /*1f580*/  STS.U8 [R54+UR4+0x18b00], R18 ;  /* 0x018b001236007988 */ /* 0x0003e80008000004 */
[----:B------:R2:W-:Y:S04]  /*1f590*/  STS.U8 [R54+UR4+0x10f00], R17 ;  /* 0x010f001136007988 */ /* 0x0005e80008000004 */
[----:B0-----:R-:W3:Y:S04]  /*1f5a0*/  LDL.LU R15, [R1+0xae0] ;  /* 0x000ae000010f7983 */ /* 0x001ee80000300800 */
[----:B-1----:R-:W4:Y:S04]  /*1f5b0*/  LDL.LU R18, [R1+0xadc] ;  /* 0x000adc0001127983 */ /* 0x002f280000300800 */
[----:B--2---:R-:W2:Y:S04]  /*1f5c0*/  LDL.LU R17, [R1+0xad8] ;  /* 0x000ad80001117983 */ /* 0x004ea80000300800 */
[----:B------:R-:W2:Y:S04]  /*1f5d0*/  LDL R55, [R1+0x250] ;  /* 0x0002500001377983 */ /* 0x000ea80000100800 */
[----:B------:R-:W3:Y:S04]  /*1f5e0*/  LDL R53, [R1+0x254] ;  /* 0x0002540001357983 */ /* 0x000ee80000100800 */
[----:B------:R0:W-:Y:S04]  /*1f5f0*/  STS.U8 [R54+UR4+0x18f00], R32 ;  /* 0x018f002036007988 */ /* 0x0001e80008000004 */
[----:B0-----:R-:W5:Y:S04]  /*1f600*/  LDL.LU R32, [R1+0xad4] ;  /* 0x000ad40001207983 */ /* 0x001f680000300800 */
[----:B------:R-:W4:Y:S04]  /*1f610*/  LDL R77, [R1+0x270] ;  /* 0x00027000014d7983 */ /* 0x000f280000100800 */
        /* <DEDUP_REMOVED lines=10> */
[----:B------:R-:W4:Y:S01]  /*1f6c0*/  LDL R64, [R1+0x29c] ;  /* 0x00029c0001407983 */ /* 0x000f220000100800 */
[----:B------:R-:W-:-:S03]  /*1f6d0*/  PRMT R36, RZ, 0x7610, R36 ;  /* 0x00007610ff247816 */ /* 0x000fc60000000024 */
[----:B------:R-:W4:Y:S04]  /*1f6e0*/  LDL R63, [R1+0x2b8] ;  /* 0x0002b800013f7983 */ /* 0x000f280000100800 */
[----:B------:R-:W4:Y:S01]  /*1f6f0*/  LDL R62, [R1+0x2bc] ;  /* 0x0002bc00013e7983 */ /* 0x000f220000100800 */
[----:B------:R-:W-:-:S03]  /*1f700*/  PRMT R37, RZ, 0x7610, R37 ;  /* 0x00007610ff257816 */ /* 0x000fc60000000025 */
[----:B------:R0:W4:Y:S01]  /*1f710*/  @!P4 LDG.E.U8 R36, desc[UR14][R34.64] ;  /* 0x0000000e2224c981 */ /* 0x000122000c1e1100 */
[----:B------:R-:W-:Y:S01]  /*1f720*/  PRMT R38, RZ, 0x7610, R38 ;  /* 0x00007610ff267816 */ /* 0x000fe20000000026 */
[----:B0-----:R-:W-:Y:S02]  /*1f730*/  @!P4 IMAD.MOV.U32 R34, RZ, RZ, R60 ;  /* 0x000000ffff22c224 */ /* 0x001fe400078e003c */
[----:B------:R-:W-:Y:S01]  /*1f740*/  @!P4 IMAD.MOV.U32 R35, RZ, RZ, R61 ;  /* 0x000000ffff23c224 */ /* 0x000fe200078e003d */
[----:B------:R-:W4:Y:S04]  /*1f750*/  LDL R60, [R1+0x264] ;  /* 0x00026400013c7983 */ /* 0x000f280000100800 */
[----:B------:R-:W4:Y:S04]  /*1f760*/  LDL R61, [R1+0x260] ;  /* 0x00026000013d7983 */ /* 0x000f280000100800 */
[----:B------:R0:W4:Y:S01]  /*1f770*/  @!P4 LDG.E.U8 R37, desc[UR14][R34.64] ;  /* 0x0000000e2225c981 */ /* 0x000122000c1e1100 */
[----:B------:R-:W-:Y:S01]  /*1f780*/  PRMT R39, RZ, 0x7610, R39 ;  /* 0x00007610ff277816 */ /* 0x000fe20000000027 */
[----:B0-----:R-:W-:-:S02]  /*1f790*/  @!P4 IMAD.MOV.U32 R34, RZ, RZ, R58 ;  /* 0x000000ffff22c224 */ /* 0x001fc400078e003a */
[----:B------:R-:W-:Y:S01]  /*1f7a0*/  @!P4 IMAD.MOV.U32 R35, RZ, RZ, R59 ;  /* 0x000000ffff23c224 */ /* 0x000fe200078e003b */
[----:B------:R-:W4:Y:S04]  /*1f7b0*/  LDL R58, [R1+0x284] ;  /* 0x00028400013a7983 */ /* 0x000f280000100800 */
[----:B------:R-:W4:Y:S04]  /*1f7c0*/  LDL R59, [R1+0x280] ;  /* 0x00028000013b7983 */ /* 0x000f280000100800 */
[----:B------:R0:W4:Y:S02]  /*1f7d0*/  @!P4 LDG.E.U8 R38, desc[UR14][R34.64] ;  /* 0x0000000e2226c981 */ /* 0x000124000c1e1100 */
[----:B0-----:R-:W-:-:S02]  /*1f7e0*/  @!P4 IMAD.MOV.U32 R34, RZ, RZ, R56 ;  /* 0x000000ffff22c224 */ /* 0x001fc400078e0038 */
[----:B------:R-:W-:Y:S01]  /*1f7f0*/  @!P4 IMAD.MOV.U32 R35, RZ, RZ, R57 ;  /* 0x000000ffff23c224 */ /* 0x000fe200078e0039 */
[----:B------:R-:W4:Y:S04]  /*1f800*/  LDL R56, [R1+0x2a4] ;  /* 0x0002a40001387983 */ /* 0x000f280000100800 */
[----:B------:R-:W4:Y:S04]  /*1f810*/  LDL R57, [R1+0x2a0] ;  /* 0x0002a00001397983 */ /* 0x000f280000100800 */
[----:B------:R2:W4:Y:S04]  /*1f820*/  @!P4 LDG.E.U8 R39, desc[UR14][R34.64] ;  /* 0x0000000e2227c981 */ /* 0x000528000c1e1100 */
[----:B------:R0:W-:Y:S01]  /*1f830*/  STS.U8 [R54+UR4+0x11300], R20 ;  /* 0x0113001436007988 */ /* 0x0001e20008000004 */
[----:B--2---:R-:W-:-:S03]  /*1f840*/  @!P4 IMAD.MOV.U32 R35, RZ, RZ, R55 ;  /* 0x000000ffff23c224 */ /* 0x004fc600078e0037 */
[----:B------:R-:W2:Y:S01]  /*1f850*/  LDL R55, [R1+0x2c0] ;  /* 0x0002c00001377983 */ /* 0x000ea20000100800 */
[----:B---3--:R-:W-:-:S03]  /*1f860*/  @!P4 IMAD.MOV.U32 R34, RZ, RZ, R53 ;  /* 0x000000ffff22c224 */ /* 0x008fc600078e0035 */
[----:B------:R-:W3:Y:S04]  /*1f870*/  LDL R53, [R1+0x2c4] ;  /* 0x0002c40001357983 */ /* 0x000ee80000100800 */
[----:B0-----:R-:W3:Y:S01]  /*1f880*/  LDL.LU R20, [R1+0xad0] ;  /* 0x000ad00001147983 */ /* 0x001ee20000300800 */
[----:B------:R-:W-:Y:S02]  /*1f890*/  PRMT R40, RZ, 0x7610, R40 ;  /* 0x00007610ff287816 */ /* 0x000fe40000000028 */
[----:B------:R-:W-:-:S04]  /*1f8a0*/  PRMT R42, RZ, 0x7610, R42 ;  /* 0x00007610ff2a7816 */ /* 0x000fc8000000002a */
[----:B------:R4:W3:Y:S01]  /*1f8b0*/  @!P4 LDG.E.U8 R40, desc[UR14][R34.64] ;  /* 0x0000000e2228c981 */ /* 0x0008e2000c1e1100 */
[----:B------:R-:W-:Y:S01]  /*1f8c0*/  PRMT R43, RZ, 0x7610, R43 ;  /* 0x00007610ff2b7816 */ /* 0x000fe2000000002b */
[----:B----4-:R-:W-:Y:S02]  /*1f8d0*/  @!P4 IMAD.MOV.U32 R34, RZ, RZ, R75 ;  /* 0x000000ffff22c224 */ /* 0x010fe400078e004b */
[----:B------:R-:W-:-:S05]  /*1f8e0*/  @!P4 IMAD.MOV.U32 R35, RZ, RZ, R77 ;  /* 0x000000ffff23c224 */ /* 0x000fca00078e004d */
[----:B------:R0:W4:Y:S01]  /*1f8f0*/  @!P4 LDG.E.U8 R42, desc[UR14][R34.64] ;  /* 0x0000000e222ac981 */ /* 0x000122000c1e1100 */
[----:B------:R-:W-:Y:S01]  /*1f900*/  PRMT R44, RZ, 0x7610, R44 ;  /* 0x00007610ff2c7816 */ /* 0x000fe2000000002c */
[----:B0-----:R-:W-:Y:S02]  /*1f910*/  @!P4 IMAD.MOV.U32 R34, RZ, RZ, R73 ;  /* 0x000000ffff22c224 */ /* 0x001fe400078e0049 */
        /* <DEDUP_REMOVED lines=26> */
[----:B------:R-:W-:-:S03]  /*1fac0*/  PRMT R51, RZ, 0x7610, R51 ;  /* 0x00007610ff337816 */ /* 0x000fc60000000033 */
[----:B------:R1:W-:Y:S01]  /*1fad0*/  STS.U8 [R54+UR4+0x19300], R30 ;  /* 0x0193001e36007988 */ /* 0x0003e20008000004 */
[----:B0-----:R-:W-:Y:S02]  /*1fae0*/  @!P4 IMAD.MOV.U32 R34, RZ, RZ, R58 ;  /* 0x000000ffff22c224 */ /* 0x001fe400078e003a */
[----:B------:R-:W-:Y:S01]  /*1faf0*/  @!P4 IMAD.MOV.U32 R35, RZ, RZ, R59 ;  /* 0x000000ffff23c224 */ /* 0x000fe200078e003b */
[----:B------:R0:W-:Y:S04]  /*1fb00*/  STS.U8 [R54+UR4+0x11700], R31 ;  /* 0x0117001f36007988 */ /* 0x0001e80008000004 */
[----:B------:R0:W4:Y:S01]  /*1fb10*/  @!P4 LDG.E.U8 R50, desc[UR14][R34.64] ;  /* 0x0000000e2232c981 */ /* 0x000122000c1e1100 */
[----:B------:R-:W-:-:S03]  /*1fb20*/  PRMT R52, RZ, 0x7610, R52 ;  /* 0x00007610ff347816 */ /* 0x000fc60000000034 */
[----:B------:R0:W-:Y:S04]  /*1fb30*/  STS.U8 [R54+UR4+0x19700], R28 ;  /* 0x0197001c36007988 */ /* 0x0001e80008000004 */
[----:B-1----:R-:W5:Y:S01]  /*1fb40*/  LDL.LU R30, [R1+0xacc] ;  /* 0x000acc00011e7983 */ /* 0x002f620000300800 */
[----:B0-----:R-:W-:Y:S02]  /*1fb50*/  @!P4 IMAD.MOV.U32 R34, RZ, RZ, R56 ;  /* 0x000000ffff22c224 */ /* 0x001fe400078e0038 */
[----:B------:R-:W-:Y:S01]  /*1fb60*/  @!P4 IMAD.MOV.U32 R35, RZ, RZ, R57 ;  /* 0x000000ffff23c224 */ /* 0x000fe200078e0039 */
[----:B------:R0:W-:Y:S04]  /*1fb70*/  STS.U8 [R54+UR4+0x11b00], R29 ;  /* 0x011b001d36007988 */ /* 0x0001e80008000004 */
[----:B------:R1:W-:Y:S04]  /*1fb80*/  STS.U8 [R54+UR4+0x19b00], R26 ;  /* 0x019b001a36007988 */ /* 0x0003e80008000004 */
[----:B------:R2:W4:Y:S04]  /*1fb90*/  @!P4 LDG.E.U8 R51, desc[UR14][R34.64] ;  /* 0x0000000e2233c981 */ /* 0x000528000c1e1100 */
[----:B------:R0:W-:Y:S04]  /*1fba0*/  STS.U8 [R54+UR4+0x11f00], R27 ;  /* 0x011f001b36007988 */ /* 0x0001e80008000004 */
[----:B------:R0:W-:Y:S04]  /*1fbb0*/  STS.U8 [R54+UR4+0x19f00], R23 ;  /* 0x019f001736007988 */ /* 0x0001e80008000004 */
[----:B------:R0:W-:Y:S04]  /*1fbc0*/  STS.U8 [R54+UR4+0x12300], R24 ;  /* 0x0123001836007988 */ /* 0x0001e80008000004 */
[----:B------:R0:W-:Y:S04]  /*1fbd0*/  STS.U8 [R54+UR4+0x1a300], R21 ;  /* 0x01a3001536007988 */ /* 0x0001e80008000004 */
[----:B------:R0:W-:Y:S04]  /*1fbe0*/  STS.U8 [R54+UR4+0x12700], R22 ;  /* 0x0127001636007988 */ /* 0x0001e80008000004 */
[----:B------:R0:W-:Y:S04]  /*1fbf0*/  STS.U8 [R54+UR4+0x1a700], R19 ;  /* 0x01a7001336007988 */ /* 0x0001e80008000004 */
[----:B------:R-:W-:Y:S04]  /*1fc00*/  STS.U8 [R54+UR4+0x12b00], R114 ;  /* 0x012b007236007988 */ /* 0x000fe80008000004 */
[----:B------:R-:W-:Y:S04]  /*1fc10*/  STS.U8 [R54+UR4+0x1ab00], R112 ;  /* 0x01ab007036007988 */ /* 0x000fe80008000004 */
[----:B------:R-:W-:Y:S04]  /*1fc20*/  STS.U8 [R54+UR4+0x12f00], R82 ;  /* 0x012f005236007988 */ /* 0x000fe80008000004 */
[----:B------:R-:W5:Y:S04]  /*1fc30*/  LDL.LU R31, [R1+0xac8] ;  /* 0x000ac800011f7983 */ /* 0x000f680000300800 */
[----:B------:R-:W-:Y:S04]  /*1fc40*/  STS.U8 [R54+UR4+0x1af00], R80 ;  /* 0x01af005036007988 */ /* 0x000fe80008000004 */
[----:B------:R-:W5:Y:S04]  /*1fc50*/  LDL.LU R28, [R1+0xac4] ;  /* 0x000ac400011c7983 */ /* 0x000f680000300800 */
[----:B------:R-:W-:Y:S04]  /*1fc60*/  STS.U8 [R54+UR4+0x13300], R41 ;  /* 0x0133002936007988 */ /* 0x000fe80008000004 */
[----:B0-----:R-:W5:Y:S04]  /*1fc70*/  LDL.LU R29, [R1+0xac0] ;  /* 0x000ac000011d7983 */ /* 0x001f680000300800 */
[----:B------:R-:W-:Y:S04]  /*1fc80*/  STS.U8 [R54+UR4+0x1b300], R97 ;  /* 0x01b3006136007988 */ /* 0x000fe80008000004 */
[----:B-1----:R-:W5:Y:S04]  /*1fc90*/  LDL.LU R26, [R1+0xabc] ;  /* 0x000abc00011a7983 */ /* 0x002f680000300800 */
[----:B------:R-:W-:Y:S04]  /*1fca0*/  STS.U8 [R54+UR4+0x13700], R103 ;  /* 0x0137006736007988 */ /* 0x000fe80008000004 */
[----:B------:R-:W5:Y:S04]  /*1fcb0*/  LDL.LU R27, [R1+0xab8] ;  /* 0x000ab800011b7983 */ /* 0x000f680000300800 */
[----:B------:R-:W-:Y:S04]  /*1fcc0*/  STS.U8 [R54+UR4+0x1b700], R105 ;  /* 0x01b7006936007988 */ /* 0x000fe80008000004 */
[----:B------:R-:W5:Y:S04]  /*1fcd0*/  LDL.LU R23, [R1+0xab4] ;  /* 0x000ab40001177983 */ /* 0x000f680000300800 */
[----:B------:R-:W-:Y:S04]  /*1fce0*/  STS.U8 [R54+UR4+0x13b00], R111 ;  /* 0x013b006f36007988 */ /* 0x000fe80008000004 */
[----:B------:R-:W5:Y:S04]  /*1fcf0*/  LDL.LU R24, [R1+0xab0] ;  /* 0x000ab00001187983 */ /* 0x000f680000300800 */
[----:B------:R-:W-:Y:S04]  /*1fd00*/  STS.U8 [R54+UR4+0x1bb00], R113 ;  /* 0x01bb007136007988 */ /* 0x000fe80008000004 */
[----:B------:R-:W5:Y:S01]  /*1fd10*/  LDL.LU R21, [R1+0xaac] ;  /* 0x000aac0001157983 */ /* 0x000f620000300800 */
[----:B--2---:R-:W-:-:S02]  /*1fd20*/  @!P4 IMAD.MOV.U32 R35, RZ, RZ, R55 ;  /* 0x000000ffff23c224 */ /* 0x004fc400078e0037 */
[----:B---3--:R-:W-:Y:S01]  /*1fd30*/  @!P4 IMAD.MOV.U32 R34, RZ, RZ, R53 ;  /* 0x000000ffff22c224 */ /* 0x008fe200078e0035 */
[----:B------:R-:W-:Y:S04]  /*1fd40*/  STS.U8 [R54+UR4+0x13f00], R67 ;  /* 0x013f004336007988 */ /* 0x000fe80008000004 */
[----:B------:R0:W2:Y:S01]  /*1fd50*/  @!P4 LDG.E.U8 R52, desc[UR14][R34.64] ;  /* 0x0000000e2234c981 */ /* 0x0000a2000c1e1100 */
[----:B------:R-:W-:-:S03]  /*1fd60*/  LOP3.LUT R53, R25, 0x70, RZ, 0x3c, !PT ;  /* 0x0000007019357812 */ /* 0x000fc600078e3cff */
[----:B------:R1:W5:Y:S04]  /*1fd70*/  LDL.LU R22, [R1+0xaa8] ;  /* 0x000aa80001167983 */ /* 0x0003680000300800 */
[----:B------:R-:W-:Y:S04]  /*1fd80*/  STS.U8 [R54+UR4+0x1bf00], R121 ;  /* 0x01bf007936007988 */ /* 0x000fe80008000004 */
[----:B------:R1:W5:Y:S04]  /*1fd90*/  LDL.LU R19, [R1+0xaa4] ;  /* 0x000aa40001137983 */ /* 0x0003680000300800 */
[----:B------:R3:W-:Y:S04]  /*1fda0*/  STS.U8 [R53+UR4+0x10380], R20 ;  /* 0x0103801435007988 */ /* 0x0007e80008000004 */
[----:B------:R0:W-:Y:S04]  /*1fdb0*/  STS.U8 [R53+UR4+0x18380], R17 ;  /* 0x0183801135007988 */ /* 0x0001e80008000004 */
[----:B------:R1:W-:Y:S04]  /*1fdc0*/  STS.U8 [R53+UR4+0x10780], R18 ;  /* 0x0107801235007988 */ /* 0x0003e80008000004 */
[----:B---3--:R3:W5:Y:S04]  /*1fdd0*/  LDL.LU R20, [R1+0xaa0] ;  /* 0x000aa00001147983 */ /* 0x0087680000300800 */
[----:B0-----:R3:W5:Y:S04]  /*1fde0*/  LDL.LU R17, [R1+0xa9c] ;  /* 0x000a9c0001117983 */ /* 0x0017680000300800 */
[----:B-1----:R3:W5:Y:S04]  /*1fdf0*/  LDL.LU R18, [R1+0xa98] ;  /* 0x000a980001127983 */ /* 0x0027680000300800 */
[----:B------:R0:W-:Y:S04]  /*1fe00*/  STS.U8 [R53+UR4+0x18780], R15 ;  /* 0x0187800f35007988 */ /* 0x0001e80008000004 */
[----:B------:R1:W-:Y:S04]  /*1fe10*/  STS.U8 [R53+UR4+0x10b80], R16 ;  /* 0x010b801035007988 */ /* 0x0003e80008000004 */
[----:B------:R3:W-:Y:S04]  /*1fe20*/  STS.U8 [R53+UR4+0x18b80], R13 ;  /* 0x018b800d35007988 */ /* 0x0007e80008000004 */
[----:B0-----:R0:W5:Y:S04]  /*1fe30*/  LDL.LU R15, [R1+0xa94] ;  /* 0x000a9400010f7983 */ /* 0x0011680000300800 */
[----:B-1----:R0:W5:Y:S04]  /*1fe40*/  LDL.LU R16, [R1+0xa90] ;  /* 0x000a900001107983 */ /* 0x0021680000300800 */
[----:B---3--:R0:W5:Y:S04]  /*1fe50*/  LDL.LU R13, [R1+0xa8c] ;  /* 0x000a8c00010d7983 */ /* 0x0081680000300800 */
[----:B------:R1:W-:Y:S04]  /*1fe60*/  STS.U8 [R53+UR4+0x10f80], R14 ;  /* 0x010f800e35007988 */ /* 0x0003e80008000004 */
[----:B------:R3:W-:Y:S04]  /*1fe70*/  STS.U8 [R53+UR4+0x18f80], R11 ;  /* 0x018f800b35007988 */ /* 0x0007e80008000004 */
[----:B------:R0:W-:Y:S04]  /*1fe80*/  STS.U8 [R53+UR4+0x11380], R12 ;  /* 0x0113800c35007988 */ /* 0x0001e80008000004 */
[----:B-1----:R1:W5:Y:S04]  /*1fe90*/  LDL.LU R14, [R1+0xa88] ;  /* 0x000a8800010e7983 */ /* 0x0023680000300800 */
[----:B---3--:R1:W5:Y:S04]  /*1fea0*/  LDL.LU R11, [R1+0xa84] ;  /* 0x000a8400010b7983 */ /* 0x0083680000300800 */
[----:B0-----:R1:W5:Y:S04]  /*1feb0*/  LDL.LU R12, [R1+0xa80] ;  /* 0x000a8000010c7983 */ /* 0x0013680000300800 */
[----:B------:R0:W-:Y:S04]  /*1fec0*/  STS.U8 [R53+UR4+0x19380], R9 ;  /* 0x0193800935007988 */ /* 0x0001e80008000004 */
[----:B------:R3:W-:Y:S04]  /*1fed0*/  STS.U8 [R53+UR4+0x11780], R10 ;  /* 0x0117800a35007988 */ /* 0x0007e80008000004 */
[----:B------:R1:W-:Y:S04]  /*1fee0*/  STS.U8 [R53+UR4+0x19780], R7 ;  /* 0x0197800735007988 */ /* 0x0003e80008000004 */
[----:B0-----:R0:W5:Y:S04]  /*1fef0*/  LDL.LU R9, [R1+0xa7c] ;  /* 0x000a7c0001097983 */ /* 0x0011680000300800 */
[----:B---3--:R0:W5:Y:S04]  /*1ff00*/  LDL.LU R10, [R1+0xa78] ;  /* 0x000a7800010a7983 */ /* 0x0081680000300800 */
[----:B-1----:R0:W5:Y:S04]  /*1ff10*/  LDL.LU R7, [R1+0xa74] ;  /* 0x000a740001077983 */ /* 0x0021680000300800 */
        /* <DEDUP_REMOVED lines=14> */
[----:B-1----:R0:W5:Y:S04]  /*20000*/  LDL.LU R2, [R1+0xa58] ;  /* 0x000a580001027983 */ /* 0x0021680000300800 */
[----:B---3--:R0:W5:Y:S01]  /*20010*/  LDL.LU R33, [R1+0xa54] ;  /* 0x000a540001217983 */ /* 0x0081620000300800 */
[----:B------:R-:W1:Y:S03]  /*20020*/  S2R R63, SR_TID.X ;  /* 0x00000000003f7919 */ /* 0x000e660000002100 */
[----:B------:R-:W-:Y:S04]  /*20030*/  STS.U8 [R53+UR4+0x12b80], R110 ;  /* 0x012b806e35007988 */ /* 0x000fe80008000004 */
[----:B------:R-:W-:Y:S04]  /*20040*/  STS.U8 [R53+UR4+0x1ab80], R108 ;  /* 0x01ab806c35007988 */ /* 0x000fe80008000004 */
[----:B------:R-:W-:Y:S04]  /*20050*/  STS.U8 [R53+UR4+0x12f80], R78 ;  /* 0x012f804e35007988 */ /* 0x000fe80008000004 */
[----:B------:R-:W-:Y:S04]  /*20060*/  STS.U8 [R53+UR4+0x1af80], R76 ;  /* 0x01af804c35007988 */ /* 0x000fe80008000004 */
[----:B------:R-:W-:Y:S01]  /*20070*/  STS.U8 [R53+UR4+0x13380], R99 ;  /* 0x0133806335007988 */ /* 0x000fe20008000004 */
[----:B-1----:R-:W-:-:S04]  /*20080*/  SHF.R.S32.HI R34, RZ, 0x7, R63 ;  /* 0x00000007ff227819 */ /* 0x002fc8000001143f */
[----:B------:R-:W-:Y:S01]  /*20090*/  SGXT R34, R34, 0x1 ;  /* 0x000000012222781a */ /* 0x000fe20000000200 */
[----:B------:R-:W-:Y:S03]  /*200a0*/  STS.U8 [R53+UR4+0x1b380], R101 ;  /* 0x01b3806535007988 */ /* 0x000fe60008000004 */
[----:B------:R-:W-:Y:S01]  /*200b0*/  LOP3.LUT R34, R34, 0x90, RZ, 0xc0, !PT ;  /* 0x0000009022227812 */ /* 0x000fe200078ec0ff */
[----:B------:R-:W-:Y:S03]  /*200c0*/  STS.U8 [R53+UR4+0x13780], R107 ;  /* 0x0137806b35007988 */ /* 0x000fe60008000004 */
[----:B------:R-:W-:Y:S01]  /*200d0*/  LOP3.LUT R34, R34, 0x7f, R63, 0x78, !PT ;  /* 0x0000007f22227812 */ /* 0x000fe200078e783f */
[----:B------:R-:W-:Y:S04]  /*200e0*/  STS.U8 [R53+UR4+0x1b780], R109 ;  /* 0x01b7806d35007988 */ /* 0x000fe80008000004 */
[----:B------:R-:W-:Y:S01]  /*200f0*/  STS.U8 [R53+UR4+0x13b80], R115 ;  /* 0x013b807335007988 */ /* 0x000fe20008000004 */
[----:B------:R-:W-:-:S03]  /*20100*/  LOP3.LUT R41, R34, 0x20, RZ, 0x3c, !PT ;  /* 0x0000002022297812 */ /* 0x000fc600078e3cff */
[----:B------:R-:W-:Y:S01]  /*20110*/  STS.U8 [R53+UR4+0x1bb80], R117 ;  /* 0x01bb807535007988 */ /* 0x000fe20008000004 */
[----:B------:R-:W-:-:S03]  /*20120*/  LOP3.LUT R35, R34, 0x40, RZ, 0x3c, !PT ;  /* 0x0000004022237812 */ /* 0x000fc600078e3cff */
[----:B------:R-:W-:Y:S04]  /*20130*/  STS.U8 [R53+UR4+0x13f80], R123 ;  /* 0x013f807b35007988 */ /* 0x000fe80008000004 */
[----:B------:R-:W-:Y:S04]  /*20140*/  STS.U8 [R53+UR4+0x1bf80], R125 ;  /* 0x01bf807d35007988 */ /* 0x000fe80008000004 */
[----:B------:R-:W-:Y:S04]  /*20150*/  STS.U8 [R34+UR4+0x21000], R36 ;  /* 0x0210002422007988 */ /* 0x000fe80008000004 */
[----:B------:R-:W-:Y:S04]  /*20160*/  STS.U8 [R34+UR4+0x21400], R37 ;  /* 0x0214002522007988 */ /* 0x000fe80008000004 */
[----:B------:R-:W-:Y:S04]  /*20170*/  STS.U8 [R34+UR4+0x21800], R38 ;  /* 0x0218002622007988 */ /* 0x000fe80008000004 */
[----:B------:R1:W-:Y:S04]  /*20180*/  STS.U8 [R34+UR4+0x21c00], R39 ;  /* 0x021c002722007988 */ /* 0x0003e80008000004 */
[----:B------:R0:W-:Y:S01]  /*20190*/  STS.U8 [R41+UR4+0x21100], R40 ;  /* 0x0211002829007988 */ /* 0x0001e20008000004 */
[----:B-1----:R-:W-:-:S03]  /*201a0*/  LOP3.LUT R34, R34, 0x60, RZ, 0x3c, !PT ;  /* 0x0000006022227812 */ /* 0x002fc600078e3cff */
[----:B----4-:R0:W-:Y:S04]  /*201b0*/  STS.U8 [R41+UR4+0x21500], R42 ;  /* 0x0215002a29007988 */ /* 0x0101e80008000004 */
[----:B------:R0:W-:Y:S04]  /*201c0*/  STS.U8 [R41+UR4+0x21900], R43 ;  /* 0x0219002b29007988 */ /* 0x0001e80008000004 */
        /* <DEDUP_REMOVED lines=8> */
[----:B--2---:R0:W-:Y:S01]  /*20250*/  STS.U8 [R34+UR4+0x21f00], R52 ;  /* 0x021f003422007988 */ /* 0x0041e20008000004 */
[----:B------:R1:W-:Y:S06]  /*20260*/  MEMBAR.ALL.CTA ;  /* 0x0000000000007992 */ /* 0x0003ec0000008000 */
[----:B-1----:R-:W1:Y:S01]  /*20270*/  FENCE.VIEW.ASYNC.S ;  /* 0x00000000000073c6 */ /* 0x002e620000000000 */
[----:B------:R-:W-:Y:S01]  /*20280*/  ULEA UR6, UR11, UR4, 0x3 ;  /* 0x000000040b067291 */ /* 0x000fe2000f8e18ff */
[----:B------:R-:W-:-:S03]  /*20290*/  UMOV UR8, UR54 ;  /* 0x0000003600087c82 */ /* 0x000fc60008000000 */
[----:B------:R-:W-:Y:S01]  /*202a0*/  UIADD3 UR6, UPT, UPT, UR6, 0x22000, URZ ;  /* 0x0002200006067890 */ /* 0x000fe2000fffe0ff */
[----:B-1----:R-:W-:Y:S06]  /*202b0*/  BAR.SYNC.DEFER_BLOCKING 0x0 ;  /* 0x0000000000007b1d */ /* 0x002fec0000010000 */
[----:B0-----:R-:W-:Y:S05]  /*202c0*/  @P0 BRA `(.L_x_9) ;  /* 0x0000000000d40947 */ /* 0x001fea0003800000 */
[----:B------:R-:W-:Y:S02]  /*202d0*/  UIADD3 UR70, UPT, UPT, UR5, 0x20, URZ ;  /* 0x0000002005467890 */ /* 0x000fe4000fffe0ff */
[----:B------:R-:W-:Y:S02]  /*202e0*/  UIADD3 UR71, UPT, UPT, UR5, 0x20, URZ ;  /* 0x0000002005477890 */ /* 0x000fe4000fffe0ff */
[----:B------:R-:W-:Y:S01]  /*202f0*/  UIADD3 UR72, UPT, UPT, UR5, 0x20, URZ ;  /* 0x0000002005487890 */ /* 0x000fe2000fffe0ff */
[----:B------:R-:W-:Y:S01]  /*20300*/  UMOV UR62, 0x0 ;  /* 0x00000000003e7882 */ /* 0x000fe20000000000 */
[----:B------:R-:W-:Y:S01]  /*20310*/  UMOV UR63, 0x8088010 ;  /* 0x08088010003f7882 */ /* 0x000fe20000000000 */
[----:B------:R-:W-:Y:S01]  /*20320*/  UIADD3 UR73, UPT, UPT, UR5, 0x20, URZ ;  /* 0x0000002005497890 */ /* 0x000fe2000fffe0ff */
[----:B------:R-:W-:Y:S01]  /*20330*/  UMOV UR64, UR10 ;  /* 0x0000000a00407c82 */ /* 0x000fe20008000000 */
[----:B------:R-:W-:Y:S01]  /*20340*/  UMOV UR65, 0x40004040 ;  /* 0x4000404000417882 */ /* 0x000fe20000000000 */
[----:B------:R-:W-:Y:S01]  /*20350*/  UMOV UR76, 0x0 ;  /* 0x00000000004c7882 */ /* 0x000fe20000000000 */
[----:B------:R-:W-:Y:S01]  /*20360*/  UMOV UR77, 0x8088010 ;  /* 0x08088010004d7882 */ /* 0x000fe20000000000 */
[----:B------:R-:W-:Y:S01]  /*20370*/  UMOV UR66, 0x0 ;  /* 0x0000000000427882 */ /* 0x000fe20000000000 */
[----:B------:R-:W-:Y:S01]  /*20380*/  UMOV UR67, 0x8088010 ;  /* 0x0808801000437882 */ /* 0x000fe20000000000 */
[----:B------:R-:W-:Y:S01]  /*20390*/  UTCQMMA gdesc[UR64], gdesc[UR12], tmem[UR5], tmem[UR62], idesc[UR63], UPT ;  /* 0x00ff3e0c400075ea */ /* 0x000fe2000b800305 */
[----:B------:R-:W-:Y:S01]  /*203a0*/  UMOV UR68, 0x0 ;  /* 0x0000000000447882 */ /* 0x000fe20000000000 */
[----:B------:R-:W-:Y:S01]  /*203b0*/  UMOV UR69, 0x8088010 ;  /* 0x0808801000457882 */ /* 0x000fe20000000000 */
[----:B------:R-:W-:-:S02]  /*203c0*/  UIADD3 UR74, UPT, UPT, UR5, 0x40, URZ ;  /* 0x00000040054a7890 */ /* 0x000fc4000fffe0ff */
[----:B------:R0:W-:Y:S01]  /*203d0*/  UTCQMMA gdesc[UR16], gdesc[UR18], tmem[UR5], tmem[UR76], idesc[UR77], UPT ;  /* 0x00ff4c12100075ea */ /* 0x0001e2000b800305 */
[----:B------:R-:W-:Y:S01]  /*203e0*/  UMOV UR54, 0x0 ;  /* 0x0000000000367882 */ /* 0x000fe20000000000 */
[----:B------:R-:W-:Y:S01]  /*203f0*/  UMOV UR55, 0x8088010 ;  /* 0x0808801000377882 */ /* 0x000fe20000000000 */
[----:B------:R-:W-:Y:S02]  /*20400*/  UIADD3 UR75, UPT, UPT, UR5, 0x40, URZ ;  /* 0x00000040054b7890 */ /* 0x000fe4000fffe0ff */
[----:B------:R-:W-:Y:S01]  /*20410*/  UTCQMMA gdesc[UR22], gdesc[UR24], tmem[UR5], tmem[UR66], idesc[UR67], UPT ;  /* 0x00ff4218160075ea */ /* 0x000fe2000b800305 */
[----:B------:R-:W-:Y:S01]  /*20420*/  UMOV UR56, 0x0 ;  /* 0x0000000000387882 */ /* 0x000fe20000000000 */
[----:B------:R-:W-:Y:S01]  /*20430*/  UMOV UR57, 0x8088010 ;  /* 0x0808801000397882 */ /* 0x000fe20000000000 */
[----:B------:R-:W-:Y:S01]  /*20440*/  UTCQMMA gdesc[UR26], gdesc[UR28], tmem[UR5], tmem[UR68], idesc[UR69], UPT ;  /* 0x00ff441c1a0075ea */ /* 0x000fe2000b800305 */
[----:B------:R-:W-:Y:S01]  /*20450*/  UMOV UR58, 0x0 ;  /* 0x00000000003a7882 */ /* 0x000fe20000000000 */
[----:B------:R-:W-:Y:S01]  /*20460*/  UMOV UR59, 0x8088010 ;  /* 0x08088010003b7882 */ /* 0x000fe20000000000 */
[----:B0-----:R-:W-:Y:S01]  /*20470*/  UIADD3 UR76, UPT, UPT, UR5, 0x40, URZ ;  /* 0x00000040054c7890 */ /* 0x001fe2000fffe0ff */
[----:B------:R0:W-:Y:S01]  /*20480*/  UTCQMMA gdesc[UR30], gdesc[UR12], tmem[UR70], tmem[UR54], idesc[UR55], UPT ;  /* 0x00ff360c1e0075ea */ /* 0x0001e2000b800346 */
[----:B------:R-:W-:Y:S01]  /*20490*/  UIADD3 UR77, UPT, UPT, UR5, 0x40, URZ ;  /* 0x00000040054d7890 */ /* 0x000fe2000fffe0ff */
[----:B------:R1:W-:Y:S01]  /*204a0*/  UTCQMMA gdesc[UR32], gdesc[UR18], tmem[UR71], tmem[UR56], idesc[UR57], UPT ;  /* 0x00ff3812200075ea */ /* 0x0003e2000b800347 */
[----:B------:R-:W-:Y:S01]  /*204b0*/  UMOV UR60, 0x0 ;  /* 0x00000000003c7882 */ /* 0x000fe20000000000 */
[----:B------:R-:W-:Y:S01]  /*204c0*/  UMOV UR61, 0x8088010 ;  /* 0x08088010003d7882 */ /* 0x000fe20000000000 */
[----:B------:R2:W-:Y:S01]  /*204d0*/  UTCQMMA gdesc[UR34], gdesc[UR24], tmem[UR72], tmem[UR58], idesc[UR59], UPT ;  /* 0x00ff3a18220075ea */ /* 0x0005e2000b800348 */
[----:B------:R3:W-:Y:S01]  /*204e0*/  UTCQMMA gdesc[UR36], gdesc[UR28], tmem[UR73], tmem[UR60], idesc[UR61], UPT ;  /* 0x00ff3c1c240075ea */ /* 0x0007e2000b800349 */
[----:B------:R-:W-:Y:S01]  /*204f0*/  UMOV UR64, 0x0 ;  /* 0x0000000000407882 */ /* 0x000fe20000000000 */
[----:B------:R-:W-:Y:S01]  /*20500*/  UMOV UR65, 0x8088010 ;  /* 0x0808801000417882 */ /* 0x000fe20000000000 */
[----:B------:R4:W-:Y:S01]  /*20510*/  UTCQMMA gdesc[UR38], gdesc[UR12], tmem[UR74], tmem[UR62], idesc[UR63], UPT ;  /* 0x00ff3e0c260075ea */ /* 0x0009e2000b80034a */
[----:B0-----:R-:W-:Y:S01]  /*20520*/  UIADD3 UR70, UPT, UPT, UR5, 0x60, URZ ;  /* 0x0000006005467890 */ /* 0x001fe2000fffe0ff */
[----:B------:R0:W-:Y:S01]  /*20530*/  UTCQMMA gdesc[UR40], gdesc[UR18], tmem[UR75], tmem[UR64], idesc[UR65], UPT ;  /* 0x00ff4012280075ea */ /* 0x0001e2000b80034b */
[----:B-1----:R-:W-:Y:S01]  /*20540*/  UIADD3 UR71, UPT, UPT, UR5, 0x60, URZ ;  /* 0x0000006005477890 */ /* 0x002fe2000fffe0ff */
[----:B------:R0:W-:Y:S01]  /*20550*/  UTCQMMA gdesc[UR42], gdesc[UR24], tmem[UR76], tmem[UR66], idesc[UR67], UPT ;  /* 0x00ff42182a0075ea */ /* 0x0001e2000b80034c */
[----:B------:R0:W-:Y:S01]  /*20560*/  UTCQMMA gdesc[UR44], gdesc[UR28], tmem[UR77], tmem[UR68], idesc[UR69], UPT ;  /* 0x00ff441c2c0075ea */ /* 0x0001e2000b80034d */
[----:B--2---:R-:W-:-:S02]  /*20570*/  UIADD3 UR72, UPT, UPT, UR5, 0x60, URZ ;  /* 0x0000006005487890 */ /* 0x004fc4000fffe0ff */
[----:B---3--:R-:W-:Y:S01]  /*20580*/  UIADD3 UR73, UPT, UPT, UR5, 0x60, URZ ;  /* 0x0000006005497890 */ /* 0x008fe2000fffe0ff */
[----:B----4-:R-:W-:Y:S01]  /*20590*/  UMOV UR62, UR6 ;  /* 0x00000006003e7c82 */ /* 0x010fe20008000000 */
[----:B------:R-:W-:Y:S01]  /*205a0*/  UMOV UR63, URZ ;  /* 0x000000ff003f7c82 */ /* 0x000fe20008000000 */
[----:B------:R0:W-:Y:S01]  /*205b0*/  UTCQMMA gdesc[UR46], gdesc[UR12], tmem[UR70], tmem[UR54], idesc[UR55], UPT ;  /* 0x00ff360c2e0075ea */ /* 0x0001e2000b800346 */
[----:B------:R0:W-:Y:S01]  /*205c0*/  UTCQMMA gdesc[UR48], gdesc[UR18], tmem[UR71], tmem[UR56], idesc[UR57], UPT ;  /* 0x00ff3812300075ea */ /* 0x0001e2000b800347 */
[----:B------:R-:W-:Y:S02]  /*205d0*/  UMOV UR62, UR62 ;  /* 0x0000003e003e7c82 */ /* 0x000fe40008000000 */
[----:B------:R0:W-:Y:S02]  /*205e0*/  UTCQMMA gdesc[UR50], gdesc[UR24], tmem[UR72], tmem[UR58], idesc[UR59], UPT ;  /* 0x00ff3a18320075ea */ /* 0x0001e4000b800348 */
[----:B------:R0:W-:Y:S01]  /*205f0*/  UTCQMMA gdesc[UR52], gdesc[UR28], tmem[UR73], tmem[UR60], idesc[UR61], UPT ;  /* 0x00ff3c1c340075ea */ /* 0x0001e2000b800349 */
[----:B------:R0:W-:Y:S01]  /*20600*/  UTCBAR [UR62], URZ ;  /* 0x000000ff3e0073e9 */ /* 0x0001e200080000ff */
[----:B------:R-:W-:Y:S01]  /*20610*/  NOP ;  /* 0x0000000000007918 */ /* 0x000fe20000000000 */
.L_x_9:
[----:B0-----:R-:W-:Y:S01]  /*20620*/  UIADD3 UR54, UPT, UPT, UR9, 0x7f, URZ ;  /* 0x0000007f09367890 */ /* 0x001fe2000fffe0ff */
[----:B------:R-:W-:Y:S01]  /*20630*/  IMAD.U32 R34, RZ, RZ, UR8 ;  /* 0x00000008ff227e24 */ /* 0x000fe2000f8e00ff */
[----:B------:R-:W-:Y:S02]  /*20640*/  UIADD3 UR11, UPT, UPT, UR11, 0x1, URZ ;  /* 0x000000010b0b7890 */ /* 0x000fe4000fffe0ff */
[----:B------:R-:W-:-:S04]  /*20650*/  USHF.R.S32.HI UR55, URZ, 0x1f, UR54 ;  /* 0x0000001fff377899 */ /* 0x000fc80008011436 */
[----:B------:R-:W-:-:S04]  /*20660*/  ULEA.HI UR55, UR55, UR54, URZ, 0x7 ;  /* 0x0000003637377291 */ /* 0x000fc8000f8f38ff */
[----:B------:R-:W-:-:S04]  /*20670*/  USHF.R.S32.HI UR55, URZ, 0x7, UR55 ;  /* 0x00000007ff377899 */ /* 0x000fc80008011437 */
[----:B------:R-:W-:-:S04]  /*20680*/  UISETP.LT.AND UP1, UPT, UR55, 0x2, UPT ;  /* 0x000000023700788c */ /* 0x000fc8000bf21270 */
[----:B------:R-:W-:Y:S02]  /*20690*/  USEL UR55, UR55, 0x2, !UP1 ;  /* 0x0000000237377887 */ /* 0x000fe4000c800000 */
[----:B------:R-:W-:Y:S02]  /*206a0*/  UISETP.GT.AND UP1, UPT, UR11, 0x1, UPT ;  /* 0x000000010b00788c */ /* 0x000fe4000bf24270 */
[----:B------:R-:W-:Y:S02]  /*206b0*/  UIADD3 UR55, UPT, UPT, UR55, -0x2, URZ ;  /* 0xfffffffe37377890 */ /* 0x000fe4000fffe0ff */
[----:B------:R-:W-:Y:S02]  /*206c0*/  USEL UR54, URZ, 0x1, !UP1 ;  /* 0x00000001ff367887 */ /* 0x000fe4000c800000 */
[----:B------:R-:W-:Y:S02]  /*206d0*/  USEL UR11, UR11, URZ, !UP1 ;  /* 0x000000ff0b0b7287 */ /* 0x000fe4000c800000 */
[C---:B-----5:R-:W-:Y:S01]  /*206e0*/  ISETP.NE.U32.AND P2, PT, R33.reuse, UR55, PT ;  /* 0x0000003721007c0c */ /* 0x060fe2000bf45070 */
[----:B------:R-:W-:Y:S01]  /*206f0*/  ULOP3.LUT UR54, UR8, UR54, URZ, 0x3c, !UPT ;  /* 0x0000003608367292 */ /* 0x000fe2000f8e3cff */
[----:B------:R-:W-:-:S11]  /*20700*/  VIADD R33, R33, 0x1 ;  /* 0x0000000121217836 */ /* 0x000fd60000000000 */
[----:B------:R-:W-:Y:S05]  /*20710*/  @P2 BRA `(.L_x_10) ;  /* 0xfffffef8000c2947 */ /* 0x000fea000383ffff */
.L_x_7:
[----:B------:R-:W0:Y:S02]  /*20720*/  LDCU UR9, c[0x0][0x3a0] ;  /* 0x00007400ff0977ac */ /* 0x000e240008000800 */
[----:B0-----:R-:W-:-:S04]  /*20730*/  UIADD3 UR9, UPT, UPT, UR9, 0x7f, URZ ;  /* 0x0000007f09097890 */ /* 0x001fc8000fffe0ff */
[----:B------:R-:W-:-:S09]  /*20740*/  UISETP.GE.AND UP1, UPT, UR9, 0x80, UPT ;  /* 0x000000800900788c */ /* 0x000fd2000bf26270 */
[----:B------:R-:W-:Y:S05]  /*20750*/  BRA.U !UP1, `(.L_x_11) ;  /* 0x0000000109107547 */ /* 0x000fea000b800000 */
[----:B------:R-:W-:-:S06]  /*20760*/  USHF.L.U32 UR8, UR8, 0x1f, URZ ;  /* 0x0000001f08087899 */ /* 0x000fcc00080006ff */
[----:B------:R-:W-:-:S04]  /*20770*/  IMAD.U32 R0, RZ, RZ, UR8 ;  /* 0x00000008ff007e24 */ /* 0x000fc8000f8e00ff */
[----:B------:R-:W0:Y:S02]  /*20780*/  SYNCS.PHASECHK.TRANS64.TRYWAIT P0, [UR6], R0 ;  /* 0x00000000ff0075a7 */ /* 0x000e240008001106 */
[----:B0-----:R-:W-:Y:S05]  /*20790*/  @!P0 BRA `(.L_x_12) ;  /* 0x0000002000cc8947 */ /* 0x001fea0003800000 */
.L_x_11:
[----:B------:R-:W-:Y:S06]  /*207a0*/  BAR.SYNC.DEFER_BLOCKING 0x0 ;  /* 0x0000000000007b1d */ /* 0x000fec0000010000 */
[----:B------:R-:W0:Y:S01]  /*207b0*/  LDCU.128 UR8, c[0x0][0x390] ;  /* 0x00007200ff0877ac */ /* 0x000e220008000c00 */
[----:B------:R-:W2:Y:S01]  /*207c0*/  LDL.LU R69, [R1+0xa30] ;  /* 0x000a300001457983 */ /* 0x000ea20000300800 */
[----:B------:R-:W3:Y:S01]  /*207d0*/  S2R R2, SR_TID.X ;  /* 0x0000000000027919 */ /* 0x000ee20000002100 */
[----:B------:R-:W4:Y:S02]  /*207e0*/  @!P1 SYNCS.CCTL.IV [UR4+0x22000] ;  /* 0x02200000ff0099b1 */ /* 0x000f240008000004 */
[----:B----4-:R-:W-:Y:S06]  /*207f0*/  BAR.SYNC.DEFER_BLOCKING 0x0 ;  /* 0x0000000000007b1d */ /* 0x010fec0000010000 */
[----:B-1---5:R-:W1:Y:S01]  /*20800*/  LDTM.x64 R4, tmem[UR7] ;  /* 0x00000007000479ee */ /* 0x022e620008340000 */
[----:B---3--:R-:W-:-:S02]  /*20810*/  LOP3.LUT R0, R2, 0x80, RZ, 0xc0, !PT ;  /* 0x0000008002007812 */ /* 0x008fc400078ec0ff */
[----:B------:R-:W-:Y:S01]  /*20820*/  LOP3.LUT R3, R2, 0x7f, RZ, 0xc0, !PT ;  /* 0x0000007f02037812 */ /* 0x000fe200078ec0ff */
[----:B------:R-:W3:Y:S01]  /*20830*/  @!P1 SYNCS.CCTL.IV [UR4+0x22008] ;  /* 0x02200800ff0099b1 */ /* 0x000ee20008000004 */
[----:B-1----:R-:W-:Y:S01]  /*20840*/  F2FP.SATFINITE.E4M3.F32.PACK_AB_MERGE_C R38, R39, R38, RZ ;  /* 0x000000262726723e */ /* 0x002fe200048070ff */
[----:B------:R-:W-:Y:S01]  /*20850*/  NOP ;  /* 0x0000000000007918 */ /* 0x000fe20000000000 */
[----:B------:R-:W4:Y:S01]  /*20860*/  LDL.LU R39, [R1+0xa34] ;  /* 0x000a340001277983 */ /* 0x000f220000300800 */
[----:B------:R-:W-:Y:S02]  /*20870*/  F2FP.SATFINITE.E4M3.F32.PACK_AB_MERGE_C R6, R7, R6, RZ ;  /* 0x000000060706723e */ /* 0x000fe400048070ff */
[----:B------:R-:W-:Y:S02]  /*20880*/  F2FP.SATFINITE.E4M3.F32.PACK_AB_MERGE_C R14, R15, R14, RZ ;  /* 0x0000000e0f0e723e */ /* 0x000fe400048070ff */
[----:B------:R-:W-:Y:S02]  /*20890*/  F2FP.SATFINITE.E4M3.F32.PACK_AB_MERGE_C R4, R5, R4, R6 ;  /* 0x000000040504723e */ /* 0x000fe40004807006 */
[----:B------:R-:W-:-:S02]  /*208a0*/  F2FP.SATFINITE.E4M3.F32.PACK_AB_MERGE_C R6, R13, R12, R14 ;  /* 0x0000000c0d06723e */ /* 0x000fc4000480700e */
[----:B------:R-:W-:Y:S02]  /*208b0*/  F2FP.SATFINITE.E4M3.F32.PACK_AB_MERGE_C R12, R37, R36, R38 ;  /* 0x00000024250c723e */ /* 0x000fe40004807026 */
[----:B------:R-:W4:Y:S01]  /*208c0*/  LDL.LU R38, [R1+0xa38] ;  /* 0x000a380001267983 */ /* 0x000f220000300800 */
[----:B------:R-:W-:Y:S01]  /*208d0*/  LEA R0, R0, UR4, 0x5 ;  /* 0x0000000400007c11 */ /* 0x000fe2000f8e28ff */
[----:B------:R-:W4:Y:S01]  /*208e0*/  LDC R37, c[0x0][0x3b4] ;  /* 0x0000ed00ff257b82 */ /* 0x000f220000000800 */
[----:B------:R-:W-:Y:S02]  /*208f0*/  F2FP.SATFINITE.E4M3.F32.PACK_AB_MERGE_C R10, R11, R10, RZ ;  /* 0x0000000a0b0a723e */ /* 0x000fe400048070ff */
[----:B------:R-:W-:Y:S02]  /*20900*/  F2FP.SATFINITE.E4M3.F32.PACK_AB_MERGE_C R18, R19, R18, RZ ;  /* 0x000000121312723e */ /* 0x000fe400048070ff */
[----:B------:R-:W-:Y:S02]  /*20910*/  F2FP.SATFINITE.E4M3.F32.PACK_AB_MERGE_C R42, R43, R42, RZ ;  /* 0x0000002a2b2a723e */ /* 0x000fe400048070ff */
[----:B------:R-:W-:-:S02]  /*20920*/  F2FP.SATFINITE.E4M3.F32.PACK_AB_MERGE_C R46, R47, R46, RZ ;  /* 0x0000002e2f2e723e */ /* 0x000fc400048070ff */
[----:B------:R-:W-:Y:S01]  /*20930*/  F2FP.SATFINITE.E4M3.F32.PACK_AB_MERGE_C R50, R51, R50, RZ ;  /* 0x000000323332723e */ /* 0x000fe200048070ff */
[----:B------:R-:W-:Y:S01]  /*20940*/  IMAD R68, R3, 0x10, R0 ;  /* 0x0000001003447824 */ /* 0x000fe200078e0200 */
[----:B------:R-:W-:Y:S02]  /*20950*/  F2FP.SATFINITE.E4M3.F32.PACK_AB_MERGE_C R5, R9, R8, R10 ;  /* 0x000000080905723e */ /* 0x000fe4000480700a */
[----:B------:R-:W-:Y:S02]  /*20960*/  F2FP.SATFINITE.E4M3.F32.PACK_AB_MERGE_C R7, R17, R16, R18 ;  /* 0x000000101107723e */ /* 0x000fe40004807012 */
[----:B------:R-:W-:Y:S02]  /*20970*/  F2FP.SATFINITE.E4M3.F32.PACK_AB_MERGE_C R13, R41, R40, R42 ;  /* 0x00000028290d723e */ /* 0x000fe4000480702a */
[----:B------:R-:W-:Y:S02]  /*20980*/  F2FP.SATFINITE.E4M3.F32.PACK_AB_MERGE_C R14, R45, R44, R46 ;  /* 0x0000002c2d0e723e */ /* 0x000fe4000480702e */
[----:B------:R-:W-:Y:S01]  /*20990*/  F2FP.SATFINITE.E4M3.F32.PACK_AB_MERGE_C R15, R49, R48, R50 ;  /* 0x00000030310f723e */ /* 0x000fe20004807032 */
[----:B---3--:R-:W-:Y:S04]  /*209a0*/  STS.128 [R68], R4 ;  /* 0x0000000444007388 */ /* 0x008fe80000000c00 */
[----:B------:R-:W-:Y:S01]  /*209b0*/  STS.128 [R68+0x800], R12 ;  /* 0x0008000c44007388 */ /* 0x000fe20000000c00 */
[----:B------:R-:W-:-:S04]  /*209c0*/  LOP3.LUT R2, R2, 0xff, RZ, 0xc0, !PT ;  /* 0x000000ff02027812 */ /* 0x000fc800078ec0ff */
[----:B------:R-:W-:Y:S01]  /*209d0*/  LEA R36, R2, UR4, 0x4 ;  /* 0x0000000402247c11 */ /* 0x000fe2000f8e20ff */
[----:B------:R-:W-:Y:S01]  /*209e0*/  BAR.SYNC.DEFER_BLOCKING 0x0 ;  /* 0x0000000000007b1d */ /* 0x000fe20000010000 */
[----:B------:R-:W-:Y:S02]  /*209f0*/  F2FP.SATFINITE.E4M3.F32.PACK_AB_MERGE_C R54, R55, R54, RZ ;  /* 0x000000363736723e */ /* 0x000fe400048070ff */
[----:B------:R-:W-:Y:S02]  /*20a00*/  F2FP.SATFINITE.E4M3.F32.PACK_AB_MERGE_C R22, R23, R22, RZ ;  /* 0x000000161716723e */ /* 0x000fe400048070ff */
[----:B------:R-:W-:Y:S01]  /*20a10*/  F2FP.SATFINITE.E4M3.F32.PACK_AB_MERGE_C R26, R27, R26, RZ ;  /* 0x0000001a1b1a723e */ /* 0x000fe200048070ff */
[----:B------:R-:W1:Y:S01]  /*20a20*/  LDCU UR4, c[0x0][0x3b8] ;  /* 0x00007700ff0477ac */ /* 0x000e620008000800 */
[----:B------:R-:W-:Y:S01]  /*20a30*/  F2FP.SATFINITE.E4M3.F32.PACK_AB_MERGE_C R30, R31, R30, RZ ;  /* 0x0000001e1f1e723e */ /* 0x000fe200048070ff */
[----:B------:R-:W3:Y:S04]  /*20a40*/  LDS.128 R8, [R36] ;  /* 0x0000000024087984 */ /* 0x000ee80000000c00 */
[----:B------:R-:W0:Y:S01]  /*20a50*/  LDS.128 R4, [R36+0x1000] ;  /* 0x0010000024047984 */ /* 0x000e220000000c00 */
[----:B------:R-:W-:-:S02]  /*20a60*/  F2FP.SATFINITE.E4M3.F32.PACK_AB_MERGE_C R34, R35, R34, RZ ;  /* 0x000000222322723e */ /* 0x000fc400048070ff */
[----:B------:R-:W-:Y:S02]  /*20a70*/  F2FP.SATFINITE.E4M3.F32.PACK_AB_MERGE_C R58, R59, R58, RZ ;  /* 0x0000003a3b3a723e */ /* 0x000fe400048070ff */
[----:B------:R-:W-:Y:S02]  /*20a80*/  F2FP.SATFINITE.E4M3.F32.PACK_AB_MERGE_C R62, R63, R62, RZ ;  /* 0x0000003e3f3e723e */ /* 0x000fe400048070ff */
[----:B------:R-:W-:Y:S02]  /*20a90*/  F2FP.SATFINITE.E4M3.F32.PACK_AB_MERGE_C R66, R67, R66, RZ ;  /* 0x000000424342723e */ /* 0x000fe400048070ff */
[----:B------:R-:W-:Y:S02]  /*20aa0*/  F2FP.SATFINITE.E4M3.F32.PACK_AB_MERGE_C R52, R53, R52, R54 ;  /* 0x000000343534723e */ /* 0x000fe40004807036 */
[----:B------:R-:W-:Y:S02]  /*20ab0*/  F2FP.SATFINITE.E4M3.F32.PACK_AB_MERGE_C R16, R21, R20, R22 ;  /* 0x000000141510723e */ /* 0x000fe40004807016 */
[----:B------:R-:W-:-:S02]  /*20ac0*/  F2FP.SATFINITE.E4M3.F32.PACK_AB_MERGE_C R17, R25, R24, R26 ;  /* 0x000000181911723e */ /* 0x000fc4000480701a */
[----:B------:R-:W-:Y:S02]  /*20ad0*/  F2FP.SATFINITE.E4M3.F32.PACK_AB_MERGE_C R18, R29, R28, R30 ;  /* 0x0000001c1d12723e */ /* 0x000fe4000480701e */
[----:B------:R-:W-:Y:S01]  /*20ae0*/  F2FP.SATFINITE.E4M3.F32.PACK_AB_MERGE_C R19, R33, R32, R34 ;  /* 0x000000202113723e */ /* 0x000fe20004807022 */
[----:B------:R-:W-:Y:S01]  /*20af0*/  BAR.SYNC.DEFER_BLOCKING 0x0 ;  /* 0x0000000000007b1d */ /* 0x000fe20000010000 */
[----:B------:R-:W-:Y:S02]  /*20b00*/  F2FP.SATFINITE.E4M3.F32.PACK_AB_MERGE_C R53, R57, R56, R58 ;  /* 0x000000383935723e */ /* 0x000fe4000480703a */
[----:B------:R-:W-:Y:S02]  /*20b10*/  F2FP.SATFINITE.E4M3.F32.PACK_AB_MERGE_C R54, R61, R60, R62 ;  /* 0x0000003c3d36723e */ /* 0x000fe4000480703e */
[----:B------:R-:W-:Y:S01]  /*20b20*/  F2FP.SATFINITE.E4M3.F32.PACK_AB_MERGE_C R55, R65, R64, R66 ;  /* 0x000000404137723e */ /* 0x000fe20004807042 */
[----:B------:R0:W-:Y:S04]  /*20b30*/  STS.128 [R68], R16 ;  /* 0x0000001044007388 */ /* 0x0001e80000000c00 */
[----:B------:R-:W-:Y:S01]  /*20b40*/  STS.128 [R68+0x800], R52 ;  /* 0x0008003444007388 */ /* 0x000fe20000000c00 */
[----:B---3--:R-:W-:-:S02]  /*20b50*/  PRMT R21, R8, 0x7770, RZ ;  /* 0x0000777008157816 */ /* 0x008fc400000000ff */
[----:B0-----:R-:W-:Y:S02]  /*20b60*/  PRMT R25, R4, 0x7770, RZ ;  /* 0x0000777004197816 */ /* 0x001fe400000000ff */
[----:B------:R-:W-:Y:S02]  /*20b70*/  PRMT R23, R8, 0x7771, RZ ;  /* 0x0000777108177816 */ /* 0x000fe400000000ff */
[----:B------:R-:W-:Y:S02]  /*20b80*/  PRMT R27, R4, 0x7771, RZ ;  /* 0x00007771041b7816 */ /* 0x000fe400000000ff */
[----:B------:R-:W-:Y:S01]  /*20b90*/  PRMT R29, R5, 0x7770, RZ ;  /* 0x00007770051d7816 */ /* 0x000fe200000000ff */
[C---:B--2---:R-:W-:Y:S02]  /*20ba0*/  VIADD R2, R69.reuse, 0x2 ;  /* 0x0000000245027836 */ /* 0x044fe40000000000 */
[C---:B------:R-:W-:Y:S01]  /*20bb0*/  VIADD R0, R69.reuse, 0x3 ;  /* 0x0000000345007836 */ /* 0x040fe20000000000 */
[----:B------:R-:W-:Y:S02]  /*20bc0*/  BAR.SYNC.DEFER_BLOCKING 0x0 ;  /* 0x0000000000007b1d */ /* 0x000fe40000010000 */
[----:B------:R-:W-:Y:S01]  /*20bd0*/  ISETP.GE.AND P0, PT, R2, UR11, PT ;  /* 0x0000000b02007c0c */ /* 0x000fe2000bf06270 */
[C---:B------:R-:W-:Y:S01]  /*20be0*/  VIADD R3, R69.reuse, 0x1 ;  /* 0x0000000145037836 */ /* 0x040fe20000000000 */
[----:B------:R-:W-:Y:S01]  /*20bf0*/  ISETP.GE.AND P3, PT, R0, UR11, PT ;  /* 0x0000000b00007c0c */ /* 0x000fe2000bf66270 */
[----:B-1----:R-:W-:-:S03]  /*20c00*/  IMAD R15, R69, UR4, RZ ;  /* 0x00000004450f7c24 */ /* 0x002fc6000f8e02ff */
[----:B------:R-:W-:Y:S02]  /*20c10*/  ISETP.GE.AND P2, PT, R3, UR11, PT ;  /* 0x0000000b03007c0c */ /* 0x000fe4000bf46270 */
[----:B------:R-:W-:Y:S01]  /*20c20*/  SHF.R.S32.HI R22, RZ, 0x1f, R15 ;  /* 0x0000001fff167819 */ /* 0x000fe2000001140f */
[----:B------:R-:W-:Y:S02]  /*20c30*/  VIADD R19, R15, UR4 ;  /* 0x000000040f137c36 */ /* 0x000fe40008000000 */
[----:B------:R-:W-:Y:S02]  /*20c40*/  VIADD R17, R69, 0x4 ;  /* 0x0000000445117836 */ /* 0x000fe40000000000 */
[C---:B----4-:R-:W-:Y:S01]  /*20c50*/  IMAD R2, R39.reuse, R37, RZ ;  /* 0x0000002527027224 */ /* 0x050fe200078e02ff */
[----:B------:R-:W-:-:S04]  /*20c60*/  ISETP.GE.AND P1, PT, R39, UR10, PT ;  /* 0x0000000a27007c0c */ /* 0x000fc8000bf26270 */
[C---:B------:R-:W-:Y:S02]  /*20c70*/  IADD3 R0, P4, PT, R2.reuse, UR8, RZ ;  /* 0x0000000802007c10 */ /* 0x040fe4000ff9e0ff */
[----:B------:R-:W-:Y:S02]  /*20c80*/  ISETP.LT.AND P1, PT, R69, UR11, !P1 ;  /* 0x0000000b45007c0c */ /* 0x000fe4000cf21270 */
[----:B------:R-:W-:Y:S02]  /*20c90*/  LEA.HI.X.SX32 R3, R2, UR9, 0x1, P4 ;  /* 0x0000000902037c11 */ /* 0x000fe4000a0f0eff */
[----:B------:R-:W-:Y:S01]  /*20ca0*/  IADD3 R12, P5, PT, R15, R0, RZ ;  /* 0x000000000f0c7210 */ /* 0x000fe20007fbe0ff */
[----:B------:R-:W-:Y:S01]  /*20cb0*/  IMAD R20, R37, 0x100, R2 ;  /* 0x0000010025147824 */ /* 0x000fe200078e0202 */
[----:B------:R-:W-:-:S03]  /*20cc0*/  ISETP.GE.AND P4, PT, R69, UR11, PT ;  /* 0x0000000b45007c0c */ /* 0x000fc6000bf86270 */
[----:B------:R-:W-:Y:S01]  /*20cd0*/  IMAD.X R13, R22, 0x1, R3, P5 ;  /* 0x00000001160d7824 */ /* 0x000fe200028e0603 */
[----:B------:R-:W-:Y:S02]  /*20ce0*/  IADD3 R2, P5, PT, R20, UR8, RZ ;  /* 0x0000000814027c10 */ /* 0x000fe4000ffbe0ff */
[----:B------:R-:W-:Y:S02]  /*20cf0*/  ISETP.LT.AND P4, PT, R38, UR10, !P4 ;  /* 0x0000000a26007c0c */ /* 0x000fe4000e781270 */
[----:B------:R0:W-:Y:S01]  /*20d00*/  @P1 STG.E.U8 desc[UR14][R12.64], R21 ;  /* 0x000000150c001986 */ /* 0x0001e2000c10110e */
[----:B------:R-:W-:Y:S02]  /*20d10*/  LEA.HI.X.SX32 R20, R20, UR9, 0x1, P5 ;  /* 0x0000000914147c11 */ /* 0x000fe4000a8f0eff */
[----:B------:R-:W-:Y:S02]  /*20d20*/  IADD3 R14, P1, PT, R15, R2, RZ ;  /* 0x000000020f0e7210 */ /* 0x000fe40007f3e0ff */
[----:B------:R-:W-:-:S02]  /*20d30*/  ISETP.LT.AND P5, PT, R39, UR10, !P2 ;  /* 0x0000000a27007c0c */ /* 0x000fc4000d7a1270 */
[----:B------:R-:W-:Y:S01]  /*20d40*/  IADD3 R16, P6, PT, R19, R0, RZ ;  /* 0x0000000013107210 */ /* 0x000fe20007fde0ff */
[----:B------:R-:W-:Y:S01]  /*20d50*/  IMAD.X R15, R22, 0x1, R20, P1 ;  /* 0x00000001160f7824 */ /* 0x000fe200008e0614 */
[----:B------:R-:W-:Y:S02]  /*20d60*/  SHF.R.S32.HI R22, RZ, 0x1f, R19 ;  /* 0x0000001fff167819 */ /* 0x000fe40000011413 */
[----:B------:R-:W-:Y:S01]  /*20d70*/  ISETP.GE.AND P1, PT, R17, UR11, PT ;  /* 0x0000000b11007c0c */ /* 0x000fe2000bf26270 */
[----:B0-----:R-:W-:Y:S01]  /*20d80*/  VIADD R21, R19, UR4 ;  /* 0x0000000413157c36 */ /* 0x001fe20008000000 */
[----:B------:R0:W-:Y:S01]  /*20d90*/  @P4 STG.E.U8 desc[UR14][R14.64], R25 ;  /* 0x000000190e004986 */ /* 0x0001e2000c10110e */
[----:B------:R-:W-:Y:S01]  /*20da0*/  IMAD.X R17, R22, 0x1, R3, P6 ;  /* 0x0000000116117824 */ /* 0x000fe200030e0603 */
[----:B------:R-:W-:Y:S02]  /*20db0*/  ISETP.LT.AND P4, PT, R38, UR10, !P2 ;  /* 0x0000000a26007c0c */ /* 0x000fe4000d781270 */
[----:B------:R-:W-:-:S02]  /*20dc0*/  ISETP.LT.AND P6, PT, R39, UR10, !P0 ;  /* 0x0000000a27007c0c */ /* 0x000fc4000c7c1270 */
[----:B------:R1:W-:Y:S01]  /*20dd0*/  @P5 STG.E.U8 desc[UR14][R16.64], R23 ;  /* 0x0000001710005986 */ /* 0x0003e2000c10110e */
[----:B------:R-:W-:Y:S02]  /*20de0*/  IADD3 R12, P2, PT, R19, R2, RZ ;  /* 0x00000002130c7210 */ /* 0x000fe40007f5e0ff */
[----:B------:R-:W-:Y:S02]  /*20df0*/  SHF.R.S32.HI R24, RZ, 0x1f, R21 ;  /* 0x0000001fff187819 */ /* 0x000fe40000011415 */
[----:B------:R-:W-:Y:S01]  /*20e00*/  IADD3 R18, P5, PT, R21, R0, RZ ;  /* 0x0000000015127210 */ /* 0x000fe20007fbe0ff */
[----:B------:R-:W-:Y:S01]  /*20e10*/  IMAD.X R13, R22, 0x1, R20, P2 ;  /* 0x00000001160d7824 */ /* 0x000fe200010e0614 */
[----:B0-----:R-:W-:-:S03]  /*20e20*/  PRMT R25, R8, 0x7772, RZ ;  /* 0x0000777208197816 */ /* 0x001fc600000000ff */
[----:B------:R-:W-:Y:S01]  /*20e30*/  IMAD.X R19, R24, 0x1, R3, P5 ;  /* 0x0000000118137824 */ /* 0x000fe200028e0603 */
[----:B------:R-:W-:Y:S01]  /*20e40*/  ISETP.LT.AND P5, PT, R38, UR10, !P0 ;  /* 0x0000000a26007c0c */ /* 0x000fe2000c7a1270 */
[C---:B-1----:R-:W-:Y:S01]  /*20e50*/  VIADD R23, R21.reuse, UR4 ;  /* 0x0000000415177c36 */ /* 0x042fe20008000000 */
[----:B------:R0:W-:Y:S01]  /*20e60*/  @P4 STG.E.U8 desc[UR14][R12.64], R27 ;  /* 0x0000001b0c004986 */ /* 0x0001e2000c10110e */
[----:B------:R-:W-:Y:S01]  /*20e70*/  IADD3 R14, P0, PT, R21, R2, RZ ;  /* 0x00000002150e7210 */ /* 0x000fe20007f1e0ff */
[----:B------:R-:W-:Y:S02]  /*20e80*/  VIADD R17, R69, 0x6 ;  /* 0x0000000645117836 */ /* 0x000fe40000000000 */
[----:B------:R1:W-:Y:S01]  /*20e90*/  @P6 STG.E.U8 desc[UR14][R18.64], R25 ;  /* 0x0000001912006986 */ /* 0x0003e2000c10110e */
[----:B------:R-:W-:Y:S02]  /*20ea0*/  ISETP.LT.AND P6, PT, R39, UR10, !P3 ;  /* 0x0000000a27007c0c */ /* 0x000fe4000dfc1270 */
[----:B------:R-:W-:-:S02]  /*20eb0*/  SHF.R.S32.HI R22, RZ, 0x1f, R23 ;  /* 0x0000001fff167819 */ /* 0x000fc40000011417 */
[----:B------:R-:W-:Y:S01]  /*20ec0*/  IADD3 R16, P4, PT, R23, R0, RZ ;  /* 0x0000000017107210 */ /* 0x000fe20007f9e0ff */
[----:B------:R-:W-:Y:S01]  /*20ed0*/  IMAD.X R15, R24, 0x1, R20, P0 ;  /* 0x00000001180f7824 */ /* 0x000fe200000e0614 */
[----:B------:R-:W-:Y:S02]  /*20ee0*/  ISETP.GE.AND P0, PT, R17, UR11, PT ;  /* 0x0000000b11007c0c */ /* 0x000fe4000bf06270 */
[----:B0-----:R-:W-:Y:S01]  /*20ef0*/  PRMT R27, R4, 0x7772, RZ ;  /* 0x00007772041b7816 */ /* 0x001fe200000000ff */
[----:B------:R-:W-:Y:S01]  /*20f00*/  IMAD.X R17, R22, 0x1, R3, P4 ;  /* 0x0000000116117824 */ /* 0x000fe200020e0603 */
[----:B------:R-:W-:Y:S02]  /*20f10*/  ISETP.LT.AND P4, PT, R38, UR10, !P3 ;  /* 0x0000000a26007c0c */ /* 0x000fe4000df81270 */
[----:B------:R-:W-:Y:S02]  /*20f20*/  PRMT R21, R8, 0x7773, RZ ;  /* 0x0000777308157816 */ /* 0x000fe400000000ff */
[C---:B------:R-:W-:Y:S01]  /*20f30*/  IADD3 R12, P3, PT, R23.reuse, R2, RZ ;  /* 0x00000002170c7210 */ /* 0x040fe20007f7e0ff */
[----:B------:R-:W-:Y:S01]  /*20f40*/  VIADD R23, R23, UR4 ;  /* 0x0000000417177c36 */ /* 0x000fe20008000000 */
[----:B------:R0:W-:Y:S01]  /*20f50*/  @P5 STG.E.U8 desc[UR14][R14.64], R27 ;  /* 0x0000001b0e005986 */ /* 0x0001e2000c10110e */
[----:B------:R-:W-:Y:S01]  /*20f60*/  ISETP.LT.AND P5, PT, R39, UR10, !P1 ;  /* 0x0000000a27007c0c */ /* 0x000fe2000cfa1270 */
[----:B------:R-:W-:Y:S01]  /*20f70*/  VIADD R26, R69, 0x5 ;  /* 0x00000005451a7836 */ /* 0x000fe20000000000 */
[----:B-1----:R-:W-:Y:S01]  /*20f80*/  PRMT R25, R4, 0x7773, RZ ;  /* 0x0000777304197816 */ /* 0x002fe200000000ff */
[----:B------:R1:W-:Y:S01]  /*20f90*/  @P6 STG.E.U8 desc[UR14][R16.64], R21 ;  /* 0x0000001510006986 */ /* 0x0003e2000c10110e */
[----:B------:R-:W-:-:S02]  /*20fa0*/  SHF.R.S32.HI R4, RZ, 0x1f, R23 ;  /* 0x0000001fff047819 */ /* 0x000fc40000011417 */
[----:B------:R-:W-:Y:S01]  /*20fb0*/  IADD3 R18, P6, PT, R23, R0, RZ ;  /* 0x0000000017127210 */ /* 0x000fe20007fde0ff */
[----:B------:R-:W-:Y:S01]  /*20fc0*/  IMAD.X R13, R22, 0x1, R20, P3 ;  /* 0x00000001160d7824 */ /* 0x000fe200018e0614 */
[----:B------:R-:W-:Y:S01]  /*20fd0*/  ISETP.GE.AND P2, PT, R26, UR11, PT ;  /* 0x0000000b1a007c0c */ /* 0x000fe2000bf46270 */
[----:B------:R-:W-:Y:S01]  /*20fe0*/  VIADD R8, R69, 0x7 ;  /* 0x0000000745087836 */ /* 0x000fe20000000000 */
[----:B------:R-:W-:Y:S01]  /*20ff0*/  ISETP.LT.AND P1, PT, R38, UR10, !P1 ;  /* 0x0000000a26007c0c */ /* 0x000fe2000cf21270 */
[----:B------:R-:W-:Y:S01]  /*21000*/  IMAD.X R19, R4, 0x1, R3, P6 ;  /* 0x0000000104137824 */ /* 0x000fe200030e0603 */
[----:B0-----:R-:W-:Y:S01]  /*21010*/  PRMT R27, R9, 0x7770, RZ ;  /* 0x00007770091b7816 */ /* 0x001fe200000000ff */
[----:B------:R0:W-:Y:S01]  /*21020*/  @P4 STG.E.U8 desc[UR14][R12.64], R25 ;  /* 0x000000190c004986 */ /* 0x0001e2000c10110e */
[----:B-1----:R-:W-:Y:S01]  /*21030*/  VIADD R21, R23, UR4 ;  /* 0x0000000417157c36 */ /* 0x002fe20008000000 */
[----:B------:R-:W-:Y:S02]  /*21040*/  ISETP.LT.AND P6, PT, R39, UR10, !P2 ;  /* 0x0000000a27007c0c */ /* 0x000fe4000d7c1270 */
[----:B------:R-:W-:Y:S01]  /*21050*/  IADD3 R14, P4, PT, R23, R2, RZ ;  /* 0x00000002170e7210 */ /* 0x000fe20007f9e0ff */
[----:B------:R1:W-:Y:S01]  /*21060*/  @P5 STG.E.U8 desc[UR14][R18.64], R27 ;  /* 0x0000001b12005986 */ /* 0x0003e2000c10110e */
[----:B------:R-:W-:-:S02]  /*21070*/  ISETP.GE.AND P3, PT, R8, UR11, PT ;  /* 0x0000000b08007c0c */ /* 0x000fc4000bf66270 */
[----:B------:R-:W-:Y:S02]  /*21080*/  SHF.R.S32.HI R8, RZ, 0x1f, R21 ;  /* 0x0000001fff087819 */ /* 0x000fe40000011415 */
[----:B------:R-:W-:Y:S01]  /*21090*/  IADD3 R16, P5, PT, R21, R0, RZ ;  /* 0x0000000015107210 */ /* 0x000fe20007fbe0ff */
[----:B------:R-:W-:Y:S01]  /*210a0*/  IMAD.X R15, R4, 0x1, R20, P4 ;  /* 0x00000001040f7824 */ /* 0x000fe200020e0614 */
[----:B0-----:R-:W-:Y:S01]  /*210b0*/  PRMT R25, R9, 0x7771, RZ ;  /* 0x0000777109197816 */ /* 0x001fe200000000ff */
[----:B------:R-:W-:Y:S02]  /*210c0*/  VIADD R23, R21, UR4 ;  /* 0x0000000415177c36 */ /* 0x000fe40008000000 */
[----:B------:R-:W-:Y:S01]  /*210d0*/  IMAD.X R17, R8, 0x1, R3, P5 ;  /* 0x0000000108117824 */ /* 0x000fe200028e0603 */
[----:B------:R0:W-:Y:S01]  /*210e0*/  @P1 STG.E.U8 desc[UR14][R14.64], R29 ;  /* 0x0000001d0e001986 */ /* 0x0001e2000c10110e */
[----:B------:R-:W-:Y:S01]  /*210f0*/  ISETP.LT.AND P5, PT, R38, UR10, !P2 ;  /* 0x0000000a26007c0c */ /* 0x000fe2000d7a1270 */
[----:B-1----:R-:W-:Y:S01]  /*21100*/  VIADD R19, R69, 0x9 ;  /* 0x0000000945137836 */ /* 0x002fe20000000000 */
[----:B------:R-:W-:Y:S01]  /*21110*/  IADD3 R12, P1, PT, R21, R2, RZ ;  /* 0x00000002150c7210 */ /* 0x000fe20007f3e0ff */
[----:B------:R1:W-:Y:S01]  /*21120*/  @P6 STG.E.U8 desc[UR14][R16.64], R25 ;  /* 0x0000001910006986 */ /* 0x0003e2000c10110e */
[----:B------:R-:W-:-:S02]  /*21130*/  SHF.R.S32.HI R4, RZ, 0x1f, R23 ;  /* 0x0000001fff047819 */ /* 0x000fc40000011417 */
[----:B------:R-:W-:Y:S02]  /*21140*/  IADD3 R18, P2, PT, R23, R0, RZ ;  /* 0x0000000017127210 */ /* 0x000fe40007f5e0ff */
[----:B------:R-:W-:Y:S01]  /*21150*/  ISETP.LT.AND P6, PT, R39, UR10, !P0 ;  /* 0x0000000a27007c0c */ /* 0x000fe2000c7c1270 */
[----:B------:R-:W-:Y:S01]  /*21160*/  IMAD.X R13, R8, 0x1, R20, P1 ;  /* 0x00000001080d7824 */ /* 0x000fe200008e0614 */
[----:B------:R-:W-:Y:S01]  /*21170*/  ISETP.GE.AND P1, PT, R19, UR11, PT ;  /* 0x0000000b13007c0c */ /* 0x000fe2000bf26270 */
[----:B------:R-:W-:Y:S01]  /*21180*/  IMAD.X R19, R4, 0x1, R3, P2 ;  /* 0x0000000104137824 */ /* 0x000fe200010e0603 */
[----:B------:R-:W-:Y:S02]  /*21190*/  PRMT R27, R5, 0x7771, RZ ;  /* 0x00007771051b7816 */ /* 0x000fe400000000ff */
[----:B------:R-:W-:Y:S01]  /*211a0*/  ISETP.LT.AND P2, PT, R38, UR10, !P0 ;  /* 0x0000000a26007c0c */ /* 0x000fe2000c741270 */
[----:B------:R-:W-:Y:S01]  /*211b0*/  VIADD R22, R69, 0x8 ;  /* 0x0000000845167836 */ /* 0x000fe20000000000 */
[----:B------:R-:W-:-:S02]  /*211c0*/  PRMT R21, R9, 0x7772, RZ ;  /* 0x0000777209157816 */ /* 0x000fc400000000ff */
[C---:B0-----:R-:W-:Y:S01]  /*211d0*/  IADD3 R14, P0, PT, R23.reuse, R2, RZ ;  /* 0x00000002170e7210 */ /* 0x041fe20007f1e0ff */
[----:B------:R-:W-:Y:S01]  /*211e0*/  VIADD R23, R23, UR4 ;  /* 0x0000000417177c36 */ /* 0x000fe20008000000 */
[----:B------:R0:W-:Y:S01]  /*211f0*/  @P5 STG.E.U8 desc[UR14][R12.64], R27 ;  /* 0x0000001b0c005986 */ /* 0x0001e2000c10110e */
[----:B------:R-:W-:Y:S02]  /*21200*/  ISETP.LT.AND P5, PT, R39, UR10, !P3 ;  /* 0x0000000a27007c0c */ /* 0x000fe4000dfa1270 */
[----:B------:R-:W-:Y:S01]  /*21210*/  ISETP.GE.AND P4, PT, R22, UR11, PT ;  /* 0x0000000b16007c0c */ /* 0x000fe2000bf86270 */
[----:B------:R2:W-:Y:S01]  /*21220*/  @P6 STG.E.U8 desc[UR14][R18.64], R21 ;  /* 0x0000001512006986 */ /* 0x0005e2000c10110e */
[----:B------:R-:W-:Y:S01]  /*21230*/  IMAD.X R15, R4, 0x1, R20, P0 ;  /* 0x00000001040f7824 */ /* 0x000fe200000e0614 */
[----:B-1----:R-:W-:Y:S02]  /*21240*/  PRMT R25, R5, 0x7772, RZ ;  /* 0x0000777205197816 */ /* 0x002fe400000000ff */
[----:B------:R-:W-:-:S02]  /*21250*/  SHF.R.S32.HI R22, RZ, 0x1f, R23 ;  /* 0x0000001fff167819 */ /* 0x000fc40000011417 */
[----:B------:R-:W-:Y:S01]  /*21260*/  IADD3 R16, P6, PT, R23, R0, RZ ;  /* 0x0000000017107210 */ /* 0x000fe20007fde0ff */
[----:B------:R-:W-:Y:S01]  /*21270*/  VIADD R8, R69, 0xa ;  /* 0x0000000a45087836 */ /* 0x000fe20000000000 */
[----:B------:R-:W-:Y:S01]  /*21280*/  @P2 STG.E.U8 desc[UR14][R14.64], R25 ;  /* 0x000000190e002986 */ /* 0x000fe2000c10110e */
[----:B------:R-:W-:Y:S01]  /*21290*/  ISETP.LT.AND P2, PT, R38, UR10, !P3 ;  /* 0x0000000a26007c0c */ /* 0x000fe2000df41270 */
[----:B0-----:R-:W-:Y:S02]  /*212a0*/  VIADD R13, R23, UR4 ;  /* 0x00000004170d7c36 */ /* 0x001fe40008000000 */
[----:B------:R-:W-:Y:S01]  /*212b0*/  IMAD.X R17, R22, 0x1, R3, P6 ;  /* 0x0000000116117824 */ /* 0x000fe200030e0603 */
[----:B--2---:R-:W-:Y:S02]  /*212c0*/  PRMT R21, R9, 0x7773, RZ ;  /* 0x0000777309157816 */ /* 0x004fe400000000ff */
[----:B------:R-:W-:Y:S02]  /*212d0*/  ISETP.GE.AND P0, PT, R8, UR11, PT ;  /* 0x0000000b08007c0c */ /* 0x000fe4000bf06270 */
[----:B------:R-:W-:-:S02]  /*212e0*/  ISETP.LT.AND P6, PT, R39, UR10, !P4 ;  /* 0x0000000a27007c0c */ /* 0x000fc4000e7c1270 */
[----:B------:R-:W-:Y:S01]  /*212f0*/  IADD3 R8, P3, PT, R23, R2, RZ ;  /* 0x0000000217087210 */ /* 0x000fe20007f7e0ff */
[----:B------:R0:W-:Y:S01]  /*21300*/  @P5 STG.E.U8 desc[UR14][R16.64], R21 ;  /* 0x0000001510005986 */ /* 0x0001e2000c10110e */
[----:B------:R-:W-:Y:S02]  /*21310*/  SHF.R.S32.HI R18, RZ, 0x1f, R13 ;  /* 0x0000001fff127819 */ /* 0x000fe4000001140d */
[----:B------:R-:W-:Y:S01]  /*21320*/  IADD3 R4, P5, PT, R13, R0, RZ ;  /* 0x000000000d047210 */ /* 0x000fe20007fbe0ff */
[----:B------:R-:W-:Y:S01]  /*21330*/  VIADD R12, R69, 0xb ;  /* 0x0000000b450c7836 */ /* 0x000fe20000000000 */
[----:B------:R-:W-:Y:S01]  /*21340*/  PRMT R23, R5, 0x7773, RZ ;  /* 0x0000777305177816 */ /* 0x000fe200000000ff */
[----:B------:R-:W-:Y:S01]  /*21350*/  IMAD.X R9, R22, 0x1, R20, P3 ;  /* 0x0000000116097824 */ /* 0x000fe200018e0614 */
[----:B------:R-:W-:Y:S01]  /*21360*/  PRMT R19, R10, 0x7770, RZ ;  /* 0x000077700a137816 */ /* 0x000fe200000000ff */
[----:B------:R-:W-:Y:S01]  /*21370*/  IMAD.X R5, R18, 0x1, R3, P5 ;  /* 0x0000000112057824 */ /* 0x000fe200028e0603 */
[----:B------:R-:W-:-:S02]  /*21380*/  ISETP.LT.AND P4, PT, R38, UR10, !P4 ;  /* 0x0000000a26007c0c */ /* 0x000fc4000e781270 */
[----:B------:R-:W-:Y:S01]  /*21390*/  ISETP.GE.AND P3, PT, R12, UR11, PT ;  /* 0x0000000b0c007c0c */ /* 0x000fe2000bf66270 */
[----:B0-----:R-:W-:Y:S01]  /*213a0*/  VIADD R17, R13, UR4 ;  /* 0x000000040d117c36 */ /* 0x001fe20008000000 */
[----:B------:R0:W-:Y:S01]  /*213b0*/  @P2 STG.E.U8 desc[UR14][R8.64], R23 ;  /* 0x0000001708002986 */ /* 0x0001e2000c10110e */
[----:B------:R-:W-:Y:S02]  /*213c0*/  ISETP.LT.AND P5, PT, R39, UR10, !P1 ;  /* 0x0000000a27007c0c */ /* 0x000fe4000cfa1270 */
[----:B------:R-:W-:Y:S01]  /*213d0*/  IADD3 R12, P2, PT, R13, R2, RZ ;  /* 0x000000020d0c7210 */ /* 0x000fe20007f5e0ff */
[----:B------:R1:W-:Y:S01]  /*213e0*/  @P6 STG.E.U8 desc[UR14][R4.64], R19 ;  /* 0x0000001304006986 */ /* 0x0003e2000c10110e */
[----:B------:R-:W-:Y:S01]  /*213f0*/  VIADD R15, R69, 0xc ;  /* 0x0000000c450f7836 */ /* 0x000fe20000000000 */
[----:B------:R-:W-:Y:S02]  /*21400*/  SHF.R.S32.HI R16, RZ, 0x1f, R17 ;  /* 0x0000001fff107819 */ /* 0x000fe40000011411 */
[----:B------:R-:W-:Y:S01]  /*21410*/  IADD3 R14, P6, PT, R17, R0, RZ ;  /* 0x00000000110e7210 */ /* 0x000fe20007fde0ff */
[----:B------:R-:W-:Y:S01]  /*21420*/  IMAD.X R13, R18, 0x1, R20, P2 ;  /* 0x00000001120d7824 */ /* 0x000fe200010e0614 */
[----:B------:R-:W-:-:S02]  /*21430*/  ISETP.GE.AND P2, PT, R15, UR11, PT ;  /* 0x0000000b0f007c0c */ /* 0x000fc4000bf46270 */
[----:B0-----:R-:W-:Y:S01]  /*21440*/  PRMT R23, R6, 0x7770, RZ ;  /* 0x0000777006177816 */ /* 0x001fe200000000ff */
[----:B------:R-:W-:Y:S01]  /*21450*/  IMAD.X R15, R16, 0x1, R3, P6 ;  /* 0x00000001100f7824 */ /* 0x000fe200030e0603 */
[----:B-1----:R-:W-:-:S03]  /*21460*/  PRMT R19, R10, 0x7771, RZ ;  /* 0x000077710a137816 */ /* 0x002fc600000000ff */
[----:B------:R0:W-:Y:S01]  /*21470*/  @P4 STG.E.U8 desc[UR14][R12.64], R23 ;  /* 0x000000170c004986 */ /* 0x0001e2000c10110e */
[----:B------:R-:W-:Y:S02]  /*21480*/  ISETP.LT.AND P1, PT, R38, UR10, !P1 ;  /* 0x0000000a26007c0c */ /* 0x000fe4000cf21270 */
[C---:B------:R-:W-:Y:S01]  /*21490*/  IADD3 R4, P4, PT, R17.reuse, R2, RZ ;  /* 0x0000000211047210 */ /* 0x040fe20007f9e0ff */
[----:B------:R-:W-:Y:S01]  /*214a0*/  VIADD R17, R17, UR4 ;  /* 0x0000000411117c36 */ /* 0x000fe20008000000 */
[----:B------:R1:W-:Y:S01]  /*214b0*/  @P5 STG.E.U8 desc[UR14][R14.64], R19 ;  /* 0x000000130e005986 */ /* 0x0003e2000c10110e */
[----:B------:R-:W-:Y:S01]  /*214c0*/  ISETP.LT.AND P5, PT, R39, UR10, !P0 ;  /* 0x0000000a27007c0c */ /* 0x000fe2000c7a1270 */
[----:B------:R-:W-:Y:S02]  /*214d0*/  VIADD R9, R69, 0xd ;  /* 0x0000000d45097836 */ /* 0x000fe40000000000 */
[----:B------:R-:W-:Y:S01]  /*214e0*/  IMAD.X R5, R16, 0x1, R20, P4 ;  /* 0x0000000110057824 */ /* 0x000fe200020e0614 */
[----:B------:R-:W-:-:S02]  /*214f0*/  SHF.R.S32.HI R16, RZ, 0x1f, R17 ;  /* 0x0000001fff107819 */ /* 0x000fc40000011411 */
[----:B------:R-:W-:Y:S02]  /*21500*/  IADD3 R8, P6, PT, R17, R0, RZ ;  /* 0x0000000011087210 */ /* 0x000fe40007fde0ff */
[----:B------:R-:W-:Y:S02]  /*21510*/  PRMT R21, R6, 0x7771, RZ ;  /* 0x0000777106157816 */ /* 0x000fe400000000ff */
[----:B------:R-:W-:Y:S01]  /*21520*/  ISETP.GE.AND P4, PT, R9, UR11, PT ;  /* 0x0000000b09007c0c */ /* 0x000fe2000bf86270 */
[----:B------:R-:W-:Y:S01]  /*21530*/  IMAD.X R9, R16, 0x1, R3, P6 ;  /* 0x0000000110097824 */ /* 0x000fe200030e0603 */
[----:B0-----:R-:W-:Y:S01]  /*21540*/  PRMT R23, R10, 0x7772, RZ ;  /* 0x000077720a177816 */ /* 0x001fe200000000ff */
[----:B-1----:R-:W-:Y:S01]  /*21550*/  VIADD R19, R17, UR4 ;  /* 0x0000000411137c36 */ /* 0x002fe20008000000 */
[----:B------:R-:W-:Y:S01]  /*21560*/  ISETP.LT.AND P0, PT, R38, UR10, !P0 ;  /* 0x0000000a26007c0c */ /* 0x000fe2000c701270 */
[----:B------:R0:W-:Y:S01]  /*21570*/  @P1 STG.E.U8 desc[UR14][R4.64], R21 ;  /* 0x0000001504001986 */ /* 0x0001e2000c10110e */
[----:B------:R-:W-:-:S02]  /*21580*/  ISETP.LT.AND P6, PT, R39, UR10, !P3 ;  /* 0x0000000a27007c0c */ /* 0x000fc4000dfc1270 */
[----:B------:R-:W-:Y:S01]  /*21590*/  IADD3 R12, P1, PT, R17, R2, RZ ;  /* 0x00000002110c7210 */ /* 0x000fe20007f3e0ff */
[----:B------:R1:W-:Y:S01]  /*215a0*/  @P5 STG.E.U8 desc[UR14][R8.64], R23 ;  /* 0x0000001708005986 */ /* 0x0003e2000c10110e */
[----:B------:R-:W-:Y:S01]  /*215b0*/  VIADD R17, R69, 0xe ;  /* 0x0000000e45117836 */ /* 0x000fe20000000000 */
[----:B------:R-:W-:Y:S02]  /*215c0*/  SHF.R.S32.HI R18, RZ, 0x1f, R19 ;  /* 0x0000001fff127819 */ /* 0x000fe40000011413 */
[----:B------:R-:W-:Y:S01]  /*215d0*/  IADD3 R14, P5, PT, R19, R0, RZ ;  /* 0x00000000130e7210 */ /* 0x000fe20007fbe0ff */
[----:B------:R-:W-:Y:S01]  /*215e0*/  IMAD.X R13, R16, 0x1, R20, P1 ;  /* 0x00000001100d7824 */ /* 0x000fe200008e0614 */
[----:B------:R-:W-:Y:S02]  /*215f0*/  PRMT R25, R6, 0x7772, RZ ;  /* 0x0000777206197816 */ /* 0x000fe400000000ff */
[----:B------:R-:W-:Y:S01]  /*21600*/  ISETP.GE.AND P1, PT, R17, UR11, PT ;  /* 0x0000000b11007c0c */ /* 0x000fe2000bf26270 */
[----:B------:R-:W-:Y:S01]  /*21610*/  IMAD.X R15, R18, 0x1, R3, P5 ;  /* 0x00000001120f7824 */ /* 0x000fe200028e0603 */
[----:B0-----:R-:W-:Y:S01]  /*21620*/  PRMT R21, R10, 0x7773, RZ ;  /* 0x000077730a157816 */ /* 0x001fe200000000ff */
[C---:B------:R-:W-:Y:S01]  /*21630*/  VIADD R17, R19.reuse, UR4 ;  /* 0x0000000413117c36 */ /* 0x040fe20008000000 */
[----:B------:R0:W-:Y:S01]  /*21640*/  @P0 STG.E.U8 desc[UR14][R12.64], R25 ;  /* 0x000000190c000986 */ /* 0x0001e2000c10110e */
[----:B------:R-:W-:Y:S01]  /*21650*/  IADD3 R4, P0, PT, R19, R2, RZ ;  /* 0x0000000213047210 */ /* 0x000fe20007f1e0ff */
[----:B-1----:R-:W-:Y:S01]  /*21660*/  VIADD R9, R69, 0xf ;  /* 0x0000000f45097836 */ /* 0x002fe20000000000 */
[----:B------:R-:W-:Y:S01]  /*21670*/  ISETP.LT.AND P5, PT, R38, UR10, !P3 ;  /* 0x0000000a26007c0c */ /* 0x000fe2000dfa1270 */
[----:B------:R1:W-:Y:S01]  /*21680*/  @P6 STG.E.U8 desc[UR14][R14.64], R21 ;  /* 0x000000150e006986 */ /* 0x0003e2000c10110e */
[----:B------:R-:W-:-:S02]  /*21690*/  SHF.R.S32.HI R10, RZ, 0x1f, R17 ;  /* 0x0000001fff0a7819 */ /* 0x000fc40000011411 */
[----:B------:R-:W-:Y:S02]  /*216a0*/  IADD3 R8, P3, PT, R17, R0, RZ ;  /* 0x0000000011087210 */ /* 0x000fe40007f7e0ff */
[----:B------:R-:W-:Y:S01]  /*216b0*/  ISETP.LT.AND P6, PT, R39, UR10, !P2 ;  /* 0x0000000a27007c0c */ /* 0x000fe2000d7c1270 */
[--C-:B------:R-:W-:Y:S01]  /*216c0*/  IMAD.X R5, R18, 0x1, R20.reuse, P0 ;  /* 0x0000000112057824 */ /* 0x100fe200000e0614 */
[----:B------:R-:W-:Y:S01]  /*216d0*/  ISETP.GE.AND P0, PT, R9, UR11, PT ;  /* 0x0000000b09007c0c */ /* 0x000fe2000bf06270 */
[----:B------:R-:W-:Y:S01]  /*216e0*/  IMAD.X R9, R10, 0x1, R3, P3 ;  /* 0x000000010a097824 */ /* 0x000fe200018e0603 */
[----:B------:R-:W-:Y:S02]  /*216f0*/  ISETP.LT.AND P3, PT, R38, UR10, !P2 ;  /* 0x0000000a26007c0c */ /* 0x000fe4000d761270 */
[----:B0-----:R-:W-:Y:S01]  /*21700*/  PRMT R25, R6, 0x7773, RZ ;  /* 0x0000777306197816 */ /* 0x001fe200000000ff */
[----:B------:R-:W-:Y:S01]  /*21710*/  VIADD R6, R69, 0x10 ;  /* 0x0000001045067836 */ /* 0x000fe20000000000 */
[C---:B------:R-:W-:Y:S01]  /*21720*/  IADD3 R12, P2, PT, R17.reuse, R2, RZ ;  /* 0x00000002110c7210 */ /* 0x040fe20007f5e0ff */
[----:B-1----:R-:W-:Y:S01]  /*21730*/  VIADD R15, R17, UR4 ;  /* 0x00000004110f7c36 */ /* 0x002fe20008000000 */
[----:B------:R-:W-:Y:S01]  /*21740*/  PRMT R19, R11, 0x7770, RZ ;  /* 0x000077700b137816 */ /* 0x000fe200000000ff */
[----:B------:R0:W-:Y:S01]  /*21750*/  @P5 STG.E.U8 desc[UR14][R4.64], R25 ;  /* 0x0000001904005986 */ /* 0x0001e2000c10110e */
[----:B------:R-:W-:Y:S01]  /*21760*/  PRMT R23, R7, 0x7770, RZ ;  /* 0x0000777007177816 */ /* 0x000fe200000000ff */
[----:B------:R-:W-:Y:S01]  /*21770*/  IMAD.X R13, R10, 0x1, R20, P2 ;  /* 0x000000010a0d7824 */ /* 0x000fe200010e0614 */
[----:B------:R-:W-:Y:S01]  /*21780*/  ISETP.GE.AND P2, PT, R6, UR11, PT ;  /* 0x0000000b06007c0c */ /* 0x000fe2000bf46270 */
[----:B------:R1:W-:Y:S01]  /*21790*/  @P6 STG.E.U8 desc[UR14][R8.64], R19 ;  /* 0x0000001308006986 */ /* 0x0003e2000c10110e */
[----:B------:R-:W-:-:S02]  /*217a0*/  ISETP.LT.AND P5, PT, R39, UR10, !P4 ;  /* 0x0000000a27007c0c */ /* 0x000fc4000e7a1270 */
[----:B------:R-:W-:Y:S02]  /*217b0*/  SHF.R.S32.HI R6, RZ, 0x1f, R15 ;  /* 0x0000001fff067819 */ /* 0x000fe4000001140f */
[----:B------:R-:W-:Y:S01]  /*217c0*/  IADD3 R16, P6, PT, R15, R0, RZ ;  /* 0x000000000f107210 */ /* 0x000fe20007fde0ff */
[----:B0-----:R-:W-:Y:S01]  /*217d0*/  VIADD R4, R69, 0x11 ;  /* 0x0000001145047836 */ /* 0x001fe20000000000 */
[----:B------:R0:W-:Y:S03]  /*217e0*/  @P3 STG.E.U8 desc[UR14][R12.64], R23 ;  /* 0x000000170c003986 */ /* 0x0001e6000c10110e */
[----:B------:R-:W-:Y:S01]  /*217f0*/  IMAD.X R17, R6, 0x1, R3, P6 ;  /* 0x0000000106117824 */ /* 0x000fe200030e0603 */
[----:B------:R-:W-:Y:S01]  /*21800*/  ISETP.LT.AND P4, PT, R38, UR10, !P4 ;  /* 0x0000000a26007c0c */ /* 0x000fe2000e781270 */
[----:B------:R-:W-:Y:S01]  /*21810*/  VIADD R21, R15, UR4 ;  /* 0x000000040f157c36 */ /* 0x000fe20008000000 */
[----:B------:R-:W-:-:S02]  /*21820*/  ISETP.GE.AND P3, PT, R4, UR11, PT ;  /* 0x0000000b04007c0c */ /* 0x000fc4000bf66270 */
[----:B------:R-:W-:Y:S02]  /*21830*/  IADD3 R4, P6, PT, R15, R2, RZ ;  /* 0x000000020f047210 */ /* 0x000fe40007fde0ff */
[----:B------:R-:W2:Y:S01]  /*21840*/  LDS.128 R12, [R36] ;  /* 0x00000000240c7984 */ /* 0x000ea20000000c00 */
[----:B-1----:R-:W-:Y:S01]  /*21850*/  PRMT R19, R11, 0x7771, RZ ;  /* 0x000077710b137816 */ /* 0x002fe200000000ff */
[----:B------:R-:W-:Y:S01]  /*21860*/  VIADD R9, R69, 0x12 ;  /* 0x0000001245097836 */ /* 0x000fe20000000000 */
[----:B------:R-:W-:Y:S01]  /*21870*/  PRMT R29, R7, 0x7771, RZ ;  /* 0x00007771071d7816 */ /* 0x000fe200000000ff */
[----:B------:R-:W-:Y:S02]  /*21880*/  IMAD.X R5, R6, 0x1, R20, P6 ;  /* 0x0000000106057824 */ /* 0x000fe400030e0614 */
[----:B------:R-:W-:Y:S01]  /*21890*/  @P5 STG.E.U8 desc[UR14][R16.64], R19 ;  /* 0x0000001310005986 */ /* 0x000fe2000c10110e */
[----:B------:R-:W-:Y:S02]  /*218a0*/  ISETP.LT.AND P5, PT, R39, UR10, !P1 ;  /* 0x0000000a27007c0c */ /* 0x000fe4000cfa1270 */
[----:B------:R-:W-:Y:S01]  /*218b0*/  SHF.R.S32.HI R6, RZ, 0x1f, R21 ;  /* 0x0000001fff067819 */ /* 0x000fe20000011415 */
[----:B------:R-:W1:Y:S01]  /*218c0*/  LDS.128 R16, [R36+0x1000] ;  /* 0x0010000024107984 */ /* 0x000e620000000c00 */
[----:B------:R-:W-:-:S03]  /*218d0*/  IADD3 R8, P6, PT, R21, R0, RZ ;  /* 0x0000000015087210 */ /* 0x000fc60007fde0ff */
[----:B------:R3:W-:Y:S01]  /*218e0*/  @P4 STG.E.U8 desc[UR14][R4.64], R29 ;  /* 0x0000001d04004986 */ /* 0x0007e2000c10110e */
[----:B------:R-:W-:Y:S01]  /*218f0*/  ISETP.GE.AND P4, PT, R9, UR11, PT ;  /* 0x0000000b09007c0c */ /* 0x000fe2000bf86270 */
[----:B------:R-:W-:Y:S01]  /*21900*/  IMAD.X R9, R6, 0x1, R3, P6 ;  /* 0x0000000106097824 */ /* 0x000fe200030e0603 */
[----:B0-----:R-:W-:Y:S02]  /*21910*/  PRMT R23, R11, 0x7772, RZ ;  /* 0x000077720b177816 */ /* 0x001fe400000000ff */
[----:B------:R-:W-:Y:S02]  /*21920*/  ISETP.LT.AND P1, PT, R38, UR10, !P1 ;  /* 0x0000000a26007c0c */ /* 0x000fe4000cf21270 */
[C---:B------:R-:W-:Y:S01]  /*21930*/  IADD3 R10, P6, PT, R21.reuse, R2, RZ ;  /* 0x00000002150a7210 */ /* 0x040fe20007fde0ff */
[----:B------:R-:W-:Y:S01]  /*21940*/  VIADD R21, R21, UR4 ;  /* 0x0000000415157c36 */ /* 0x000fe20008000000 */
[----:B------:R0:W-:Y:S01]  /*21950*/  @P5 STG.E.U8 desc[UR14][R8.64], R23 ;  /* 0x0000001708005986 */ /* 0x0001e2000c10110e */
[----:B------:R-:W-:-:S02]  /*21960*/  ISETP.LT.AND P5, PT, R39, UR10, !P0 ;  /* 0x0000000a27007c0c */ /* 0x000fc4000c7a1270 */
[----:B------:R-:W-:Y:S01]  /*21970*/  PRMT R25, R11, 0x7773, RZ ;  /* 0x000077730b197816 */ /* 0x000fe200000000ff */
[----:B------:R-:W-:Y:S01]  /*21980*/  IMAD.X R11, R6, 0x1, R20, P6 ;  /* 0x00000001060b7824 */ /* 0x000fe200030e0614 */
[C---:B------:R-:W-:Y:S02]  /*21990*/  PRMT R27, R7.reuse, 0x7773, RZ ;  /* 0x00007773071b7816 */ /* 0x040fe400000000ff */
[----:B---3--:R-:W-:Y:S02]  /*219a0*/  PRMT R29, R7, 0x7772, RZ ;  /* 0x00007772071d7816 */ /* 0x008fe400000000ff */
[----:B------:R-:W-:Y:S02]  /*219b0*/  SHF.R.S32.HI R7, RZ, 0x1f, R21 ;  /* 0x0000001fff077819 */ /* 0x000fe40000011415 */
[----:B------:R-:W-:Y:S01]  /*219c0*/  IADD3 R4, P6, PT, R21, R0, RZ ;  /* 0x0000000015047210 */ /* 0x000fe20007fde0ff */
[----:B------:R2:W-:Y:S01]  /*219d0*/  @P1 STG.E.U8 desc[UR14][R10.64], R29 ;  /* 0x0000001d0a001986 */ /* 0x0005e2000c10110e */
[----:B------:R-:W-:-:S02]  /*219e0*/  ISETP.LT.AND P0, PT, R38, UR10, !P0 ;  /* 0x0000000a26007c0c */ /* 0x000fc4000c701270 */
[----:B------:R-:W-:Y:S01]  /*219f0*/  IADD3 R6, P1, PT, R21, R2, RZ ;  /* 0x0000000215067210 */ /* 0x000fe20007f3e0ff */
[----:B------:R-:W-:Y:S02]  /*21a00*/  IMAD.X R5, R7, 0x1, R3, P6 ;  /* 0x0000000107057824 */ /* 0x000fe400030e0603 */
[----:B------:R-:W-:Y:S01]  /*21a10*/  VIADD R21, R21, UR4 ;  /* 0x0000000415157c36 */ /* 0x000fe20008000000 */
[----:B------:R-:W-:Y:S01]  /*21a20*/  ISETP.LT.AND P6, PT, R39, UR10, !P2 ;  /* 0x0000000a27007c0c */ /* 0x000fe2000d7c1270 */
[----:B0-----:R-:W-:Y:S01]  /*21a30*/  VIADD R9, R69, 0x13 ;  /* 0x0000001345097836 */ /* 0x001fe20000000000 */
[----:B------:R0:W-:Y:S01]  /*21a40*/  @P5 STG.E.U8 desc[UR14][R4.64], R25 ;  /* 0x0000001904005986 */ /* 0x0001e2000c10110e */
[----:B------:R-:W-:Y:S01]  /*21a50*/  IMAD.X R7, R7, 0x1, R20, P1 ;  /* 0x0000000107077824 */ /* 0x000fe200008e0614 */
[----:B------:R-:W-:Y:S02]  /*21a60*/  SHF.R.S32.HI R22, RZ, 0x1f, R21 ;  /* 0x0000001fff167819 */ /* 0x000fe40000011415 */
[----:B------:R-:W-:-:S02]  /*21a70*/  IADD3 R8, P5, PT, R21, R0, RZ ;  /* 0x0000000015087210 */ /* 0x000fc40007fbe0ff */
[----:B------:R-:W-:Y:S01]  /*21a80*/  ISETP.GE.AND P1, PT, R9, UR11, PT ;  /* 0x0000000b09007c0c */ /* 0x000fe2000bf26270 */
[----:B------:R1:W-:Y:S01]  /*21a90*/  @P0 STG.E.U8 desc[UR14][R6.64], R27 ;  /* 0x0000001b06000986 */ /* 0x0003e2000c10110e */
[----:B--2---:R-:W-:Y:S01]  /*21aa0*/  PRMT R29, R12, 0x7770, RZ ;  /* 0x000077700c1d7816 */ /* 0x004fe200000000ff */
[----:B------:R-:W-:Y:S01]  /*21ab0*/  IMAD.X R9, R22, 0x1, R3, P5 ;  /* 0x0000000116097824 */ /* 0x000fe200028e0603 */
[----:B------:R-:W-:Y:S01]  /*21ac0*/  ISETP.LT.AND P0, PT, R38, UR10, !P2 ;  /* 0x0000000a26007c0c */ /* 0x000fe2000d701270 */
[----:B------:R-:W-:Y:S01]  /*21ad0*/  VIADD R23, R21, UR4 ;  /* 0x0000000415177c36 */ /* 0x000fe20008000000 */
[----:B------:R-:W-:Y:S02]  /*21ae0*/  ISETP.LT.AND P5, PT, R39, UR10, !P3 ;  /* 0x0000000a27007c0c */ /* 0x000fe4000dfa1270 */
[----:B------:R2:W-:Y:S01]  /*21af0*/  @P6 STG.E.U8 desc[UR14][R8.64], R29 ;  /* 0x0000001d08006986 */ /* 0x0005e2000c10110e */
[----:B0-----:R-:W-:Y:S02]  /*21b00*/  IADD3 R4, P2, PT, R21, R2, RZ ;  /* 0x0000000215047210 */ /* 0x001fe40007f5e0ff */
[----:B------:R-:W-:-:S02]  /*21b10*/  SHF.R.S32.HI R24, RZ, 0x1f, R23 ;  /* 0x0000001fff187819 */ /* 0x000fc40000011417 */
[----:B------:R-:W-:Y:S01]  /*21b20*/  IADD3 R10, P6, PT, R23, R0, RZ ;  /* 0x00000000170a7210 */ /* 0x000fe20007fde0ff */
[----:B------:R-:W-:Y:S01]  /*21b30*/  VIADD R21, R69, 0x14 ;  /* 0x0000001445157836 */ /* 0x000fe20000000000 */
[----:B-1----:R-:W-:Y:S01]  /*21b40*/  PRMT R27, R16, 0x7770, RZ ;  /* 0x00007770101b7816 */ /* 0x002fe200000000ff */
[----:B------:R-:W-:Y:S01]  /*21b50*/  IMAD.X R5, R22, 0x1, R20, P2 ;  /* 0x0000000116057824 */ /* 0x000fe200010e0614 */
[----:B------:R-:W-:Y:S01]  /*21b60*/  PRMT R25, R12, 0x7771, RZ ;  /* 0x000077710c197816 */ /* 0x000fe200000000ff */
[----:B------:R-:W-:Y:S01]  /*21b70*/  IMAD.X R11, R24, 0x1, R3, P6 ;  /* 0x00000001180b7824 */ /* 0x000fe200030e0603 */
[----:B------:R-:W-:Y:S01]  /*21b80*/  ISETP.GE.AND P2, PT, R21, UR11, PT ;  /* 0x0000000b15007c0c */ /* 0x000fe2000bf46270 */
[C---:B------:R-:W-:Y:S01]  /*21b90*/  VIADD R21, R23.reuse, UR4 ;  /* 0x0000000417157c36 */ /* 0x040fe20008000000 */
[----:B------:R-:W-:Y:S01]  /*21ba0*/  ISETP.LT.AND P3, PT, R38, UR10, !P3 ;  /* 0x0000000a26007c0c */ /* 0x000fe2000df61270 */
[----:B------:R0:W-:Y:S01]  /*21bb0*/  @P0 STG.E.U8 desc[UR14][R4.64], R27 ;  /* 0x0000001b04000986 */ /* 0x0001e2000c10110e */
[----:B------:R-:W-:-:S03]  /*21bc0*/  IADD3 R6, P0, PT, R23, R2, RZ ;  /* 0x0000000217067210 */ /* 0x000fc60007f1e0ff */
[----:B------:R1:W-:Y:S01]  /*21bd0*/  @P5 STG.E.U8 desc[UR14][R10.64], R25 ;  /* 0x000000190a005986 */ /* 0x0003e2000c10110e */
[----:B------:R-:W-:Y:S01]  /*21be0*/  ISETP.LT.AND P5, PT, R39, UR10, !P4 ;  /* 0x0000000a27007c0c */ /* 0x000fe2000e7a1270 */
[----:B--2---:R-:W-:Y:S01]  /*21bf0*/  VIADD R9, R69, 0x15 ;  /* 0x0000001545097836 */ /* 0x004fe20000000000 */
[----:B------:R-:W-:Y:S02]  /*21c00*/  SHF.R.S32.HI R22, RZ, 0x1f, R21 ;  /* 0x0000001fff167819 */ /* 0x000fe40000011415 */
[----:B------:R-:W-:Y:S01]  /*21c10*/  IADD3 R8, P6, PT, R21, R0, RZ ;  /* 0x0000000015087210 */ /* 0x000fe20007fde0ff */
[--C-:B------:R-:W-:Y:S01]  /*21c20*/  IMAD.X R7, R24, 0x1, R20.reuse, P0 ;  /* 0x0000000118077824 */ /* 0x100fe200000e0614 */
[----:B0-----:R-:W-:Y:S02]  /*21c30*/  PRMT R27, R16, 0x7771, RZ ;  /* 0x00007771101b7816 */ /* 0x001fe400000000ff */
[----:B------:R-:W-:Y:S01]  /*21c40*/  ISETP.GE.AND P0, PT, R9, UR11, PT ;  /* 0x0000000b09007c0c */ /* 0x000fe2000bf06270 */
[----:B------:R-:W-:Y:S01]  /*21c50*/  IMAD.X R9, R22, 0x1, R3, P6 ;  /* 0x0000000116097824 */ /* 0x000fe200030e0603 */
[----:B------:R-:W-:Y:S01]  /*21c60*/  PRMT R23, R12, 0x7772, RZ ;  /* 0x000077720c177816 */ /* 0x000fe200000000ff */
[----:B------:R0:W-:Y:S01]  /*21c70*/  @P3 STG.E.U8 desc[UR14][R6.64], R27 ;  /* 0x0000001b06003986 */ /* 0x0001e2000c10110e */
[C---:B------:R-:W-:Y:S01]  /*21c80*/  IADD3 R4, P3, PT, R21.reuse, R2, RZ ;  /* 0x0000000215047210 */ /* 0x040fe20007f7e0ff */
[----:B------:R-:W-:Y:S01]  /*21c90*/  VIADD R21, R21, UR4 ;  /* 0x0000000415157c36 */ /* 0x000fe20008000000 */
[----:B------:R-:W-:Y:S01]  /*21ca0*/  ISETP.LT.AND P4, PT, R38, UR10, !P4 ;  /* 0x0000000a26007c0c */ /* 0x000fe2000e781270 */
[----:B------:R2:W-:Y:S01]  /*21cb0*/  @P5 STG.E.U8 desc[UR14][R8.64], R23 ;  /* 0x0000001708005986 */ /* 0x0005e2000c10110e */
[----:B------:R-:W-:Y:S01]  /*21cc0*/  ISETP.LT.AND P5, PT, R39, UR10, !P1 ;  /* 0x0000000a27007c0c */ /* 0x000fe2000cfa1270 */
[----:B-1----:R-:W-:Y:S01]  /*21cd0*/  VIADD R11, R69, 0x16 ;  /* 0x00000016450b7836 */ /* 0x002fe20000000000 */
[----:B------:R-:W-:Y:S01]  /*21ce0*/  IADD3 R10, P6, PT, R21, R0, RZ ;  /* 0x00000000150a7210 */ /* 0x000fe20007fde0ff */
[----:B------:R-:W-:Y:S01]  /*21cf0*/  IMAD.X R5, R22, 0x1, R20, P3 ;  /* 0x0000000116057824 */ /* 0x000fe200018e0614 */
[----:B------:R-:W-:-:S02]  /*21d00*/  SHF.R.S32.HI R22, RZ, 0x1f, R21 ;  /* 0x0000001fff167819 */ /* 0x000fc40000011415 */
[----:B------:R-:W-:Y:S02]  /*21d10*/  PRMT R25, R16, 0x7772, RZ ;  /* 0x0000777210197816 */ /* 0x000fe400000000ff */
[----:B------:R-:W-:Y:S01]  /*21d20*/  ISETP.GE.AND P3, PT, R11, UR11, PT ;  /* 0x0000000b0b007c0c */ /* 0x000fe2000bf66270 */
[----:B------:R-:W-:Y:S01]  /*21d30*/  IMAD.X R11, R22, 0x1, R3, P6 ;  /* 0x00000001160b7824 */ /* 0x000fe200030e0603 */
[----:B0-----:R-:W-:Y:S01]  /*21d40*/  PRMT R27, R12, 0x7773, RZ ;  /* 0x000077730c1b7816 */ /* 0x001fe200000000ff */
[----:B--2---:R-:W-:Y:S01]  /*21d50*/  VIADD R23, R21, UR4 ;  /* 0x0000000415177c36 */ /* 0x004fe20008000000 */
[----:B------:R-:W-:Y:S01]  /*21d60*/  ISETP.LT.AND P1, PT, R38, UR10, !P1 ;  /* 0x0000000a26007c0c */ /* 0x000fe2000cf21270 */
[----:B------:R0:W-:Y:S01]  /*21d70*/  @P4 STG.E.U8 desc[UR14][R4.64], R25 ;  /* 0x0000001904004986 */ /* 0x0001e2000c10110e */
[----:B------:R-:W-:Y:S02]  /*21d80*/  ISETP.LT.AND P6, PT, R39, UR10, !P2 ;  /* 0x0000000a27007c0c */ /* 0x000fe4000d7c1270 */
[----:B------:R-:W-:Y:S01]  /*21d90*/  IADD3 R6, P4, PT, R21, R2, RZ ;  /* 0x0000000215067210 */ /* 0x000fe20007f9e0ff */
[----:B------:R1:W-:Y:S01]  /*21da0*/  @P5 STG.E.U8 desc[UR14][R10.64], R27 ;  /* 0x0000001b0a005986 */ /* 0x0003e2000c10110e */
[----:B------:R-:W-:Y:S01]  /*21db0*/  SHF.R.S32.HI R12, RZ, 0x1f, R23 ;  /* 0x0000001fff0c7819 */ /* 0x000fe20000011417 */
[----:B------:R-:W-:Y:S01]  /*21dc0*/  VIADD R21, R69, 0x17 ;  /* 0x0000001745157836 */ /* 0x000fe20000000000 */
[----:B------:R-:W-:Y:S01]  /*21dd0*/  IADD3 R8, P5, PT, R23, R0, RZ ;  /* 0x0000000017087210 */ /* 0x000fe20007fbe0ff */
[----:B------:R-:W-:Y:S01]  /*21de0*/  IMAD.X R7, R22, 0x1, R20, P4 ;  /* 0x0000000116077824 */ /* 0x000fe200020e0614 */
[----:B------:R-:W-:-:S02]  /*21df0*/  PRMT R29, R16, 0x7773, RZ ;  /* 0x00007773101d7816 */ /* 0x000fc400000000ff */
[----:B------:R-:W-:Y:S01]  /*21e00*/  ISETP.GE.AND P4, PT, R21, UR11, PT ;  /* 0x0000000b15007c0c */ /* 0x000fe2000bf86270 */
[----:B------:R-:W-:Y:S01]  /*21e10*/  IMAD.X R9, R12, 0x1, R3, P5 ;  /* 0x000000010c097824 */ /* 0x000fe200028e0603 */
[----:B0-----:R-:W-:Y:S01]  /*21e20*/  PRMT R25, R13, 0x7770, RZ ;  /* 0x000077700d197816 */ /* 0x001fe200000000ff */
[C---:B------:R-:W-:Y:S01]  /*21e30*/  VIADD R21, R23.reuse, UR4 ;  /* 0x0000000417157c36 */ /* 0x040fe20008000000 */
[----:B------:R-:W-:Y:S01]  /*21e40*/  ISETP.LT.AND P5, PT, R38, UR10, !P2 ;  /* 0x0000000a26007c0c */ /* 0x000fe2000d7a1270 */
[----:B------:R0:W-:Y:S01]  /*21e50*/  @P1 STG.E.U8 desc[UR14][R6.64], R29 ;  /* 0x0000001d06001986 */ /* 0x0001e2000c10110e */
[----:B------:R-:W-:Y:S01]  /*21e60*/  IADD3 R4, P1, PT, R23, R2, RZ ;  /* 0x0000000217047210 */ /* 0x000fe20007f3e0ff */
[----:B-1----:R-:W-:Y:S02]  /*21e70*/  VIADD R11, R69, 0x18 ;  /* 0x00000018450b7836 */ /* 0x002fe40000000000 */
[----:B------:R1:W-:Y:S01]  /*21e80*/  @P6 STG.E.U8 desc[UR14][R8.64], R25 ;  /* 0x0000001908006986 */ /* 0x0003e2000c10110e */
[----:B------:R-:W-:-:S02]  /*21e90*/  ISETP.LT.AND P6, PT, R39, UR10, !P0 ;  /* 0x0000000a27007c0c */ /* 0x000fc4000c7c1270 */
[----:B------:R-:W-:Y:S02]  /*21ea0*/  SHF.R.S32.HI R16, RZ, 0x1f, R21 ;  /* 0x0000001fff107819 */ /* 0x000fe40000011415 */
[----:B------:R-:W-:Y:S01]  /*21eb0*/  IADD3 R10, P2, PT, R21, R0, RZ ;  /* 0x00000000150a7210 */ /* 0x000fe20007f5e0ff */
[----:B------:R-:W-:Y:S01]  /*21ec0*/  IMAD.X R5, R12, 0x1, R20, P1 ;  /* 0x000000010c057824 */ /* 0x000fe200008e0614 */
[----:B------:R-:W-:Y:S02]  /*21ed0*/  ISETP.GE.AND P1, PT, R11, UR11, PT ;  /* 0x0000000b0b007c0c */ /* 0x000fe4000bf26270 */
[----:B0-----:R-:W-:Y:S01]  /*21ee0*/  PRMT R29, R17, 0x7770, RZ ;  /* 0x00007770111d7816 */ /* 0x001fe200000000ff */
[----:B------:R-:W-:Y:S01]  /*21ef0*/  IMAD.X R11, R16, 0x1, R3, P2 ;  /* 0x00000001100b7824 */ /* 0x000fe200010e0603 */
[----:B------:R-:W-:Y:S02]  /*21f00*/  ISETP.LT.AND P2, PT, R38, UR10, !P0 ;  /* 0x0000000a26007c0c */ /* 0x000fe4000c741270 */
[----:B------:R-:W-:-:S02]  /*21f10*/  PRMT R23, R13, 0x7771, RZ ;  /* 0x000077710d177816 */ /* 0x000fc400000000ff */
[C---:B------:R-:W-:Y:S01]  /*21f20*/  IADD3 R6, P0, PT, R21.reuse, R2, RZ ;  /* 0x0000000215067210 */ /* 0x040fe20007f1e0ff */
[----:B------:R-:W-:Y:S01]  /*21f30*/  VIADD R21, R21, UR4 ;  /* 0x0000000415157c36 */ /* 0x000fe20008000000 */
[----:B------:R-:W-:Y:S01]  /*21f40*/  @P5 STG.E.U8 desc[UR14][R4.64], R29 ;  /* 0x0000001d04005986 */ /* 0x000fe2000c10110e */
[----:B------:R-:W-:Y:S01]  /*21f50*/  ISETP.LT.AND P5, PT, R39, UR10, !P3 ;  /* 0x0000000a27007c0c */ /* 0x000fe2000dfa1270 */
[----:B-1----:R-:W-:Y:S02]  /*21f60*/  VIADD R9, R69, 0x19 ;  /* 0x0000001945097836 */ /* 0x002fe40000000000 */
[----:B------:R0:W-:Y:S01]  /*21f70*/  @P6 STG.E.U8 desc[UR14][R10.64], R23 ;  /* 0x000000170a006986 */ /* 0x0001e2000c10110e */
[----:B------:R-:W-:Y:S02]  /*21f80*/  SHF.R.S32.HI R12, RZ, 0x1f, R21 ;  /* 0x0000001fff0c7819 */ /* 0x000fe40000011415 */
[----:B------:R-:W-:Y:S01]  /*21f90*/  IADD3 R8, P6, PT, R21, R0, RZ ;  /* 0x0000000015087210 */ /* 0x000fe20007fde0ff */
[----:B------:R-:W-:Y:S01]  /*21fa0*/  IMAD.X R7, R16, 0x1, R20, P0 ;  /* 0x0000000110077824 */ /* 0x000fe200000e0614 */
[----:B------:R-:W-:-:S02]  /*21fb0*/  PRMT R27, R17, 0x7771, RZ ;  /* 0x00007771111b7816 */ /* 0x000fc400000000ff */
[----:B------:R-:W-:Y:S01]  /*21fc0*/  ISETP.GE.AND P0, PT, R9, UR11, PT ;  /* 0x0000000b09007c0c */ /* 0x000fe2000bf06270 */
[----:B------:R-:W-:Y:S01]  /*21fd0*/  IMAD.X R9, R12, 0x1, R3, P6 ;  /* 0x000000010c097824 */ /* 0x000fe200030e0603 */
[----:B------:R-:W-:Y:S01]  /*21fe0*/  PRMT R25, R13, 0x7772, RZ ;  /* 0x000077720d197816 */ /* 0x000fe200000000ff */
[----:B------:R1:W-:Y:S01]  /*21ff0*/  @P2 STG.E.U8 desc[UR14][R6.64], R27 ;  /* 0x0000001b06002986 */ /* 0x0003e2000c10110e */
[----:B------:R-:W-:Y:S01]  /*22000*/  ISETP.LT.AND P3, PT, R38, UR10, !P3 ;  /* 0x0000000a26007c0c */ /* 0x000fe2000df61270 */
[----:B0-----:R-:W-:Y:S01]  /*22010*/  VIADD R23, R21, UR4 ;  /* 0x0000000415177c36 */ /* 0x001fe20008000000 */
[----:B------:R-:W-:Y:S01]  /*22020*/  ISETP.LT.AND P2, PT, R39, UR10, !P4 ;  /* 0x0000000a27007c0c */ /* 0x000fe2000e741270 */
[----:B------:R0:W-:Y:S01]  /*22030*/  @P5 STG.E.U8 desc[UR14][R8.64], R25 ;  /* 0x0000001908005986 */ /* 0x0001e2000c10110e */
[----:B------:R-:W-:Y:S02]  /*22040*/  IADD3 R4, P5, PT, R21, R2, RZ ;  /* 0x0000000215047210 */ /* 0x000fe40007fbe0ff */
[----:B------:R-:W-:-:S02]  /*22050*/  SHF.R.S32.HI R16, RZ, 0x1f, R23 ;  /* 0x0000001fff107819 */ /* 0x000fc40000011417 */
[----:B------:R-:W-:Y:S01]  /*22060*/  IADD3 R10, P6, PT, R23, R0, RZ ;  /* 0x00000000170a7210 */ /* 0x000fe20007fde0ff */
[----:B------:R-:W-:Y:S01]  /*22070*/  IMAD.X R5, R12, 0x1, R20, P5 ;  /* 0x000000010c057824 */ /* 0x000fe200028e0614 */
[----:B------:R-:W-:Y:S02]  /*22080*/  PRMT R21, R13, 0x7773, RZ ;  /* 0x000077730d157816 */ /* 0x000fe400000000ff */
[----:B-1----:R-:W-:Y:S01]  /*22090*/  PRMT R27, R17, 0x7772, RZ ;  /* 0x00007772111b7816 */ /* 0x002fe200000000ff */
[----:B------:R-:W-:Y:S01]  /*220a0*/  IMAD.X R11, R16, 0x1, R3, P6 ;  /* 0x00000001100b7824 */ /* 0x000fe200030e0603 */
[----:B------:R-:W-:Y:S01]  /*220b0*/  ISETP.LT.AND P4, PT, R38, UR10, !P4 ;  /* 0x0000000a26007c0c */ /* 0x000fe2000e781270 */
[----:B------:R-:W-:Y:S02]  /*220c0*/  VIADD R13, R23, UR4 ;  /* 0x00000004170d7c36 */ /* 0x000fe40008000000 */
[----:B------:R1:W-:Y:S01]  /*220d0*/  @P3 STG.E.U8 desc[UR14][R4.64], R27 ;  /* 0x0000001b04003986 */ /* 0x0003e2000c10110e */
[----:B------:R-:W-:Y:S01]  /*220e0*/  ISETP.LT.AND P3, PT, R39, UR10, !P1 ;  /* 0x0000000a27007c0c */ /* 0x000fe2000cf61270 */
[----:B0-----:R-:W-:-:S02]  /*220f0*/  VIADD R9, R69, 0x1b ;  /* 0x0000001b45097836 */ /* 0x001fc40000000000 */
[----:B------:R0:W-:Y:S01]  /*22100*/  @P2 STG.E.U8 desc[UR14][R10.64], R21 ;  /* 0x000000150a002986 */ /* 0x0001e2000c10110e */
[----:B------:R-:W-:Y:S02]  /*22110*/  IADD3 R6, P2, PT, R23, R2, RZ ;  /* 0x0000000217067210 */ /* 0x000fe40007f5e0ff */
[----:B------:R-:W-:Y:S02]  /*22120*/  SHF.R.S32.HI R12, RZ, 0x1f, R13 ;  /* 0x0000001fff0c7819 */ /* 0x000fe4000001140d */
[----:B------:R-:W-:Y:S01]  /*22130*/  IADD3 R8, P6, PT, R13, R0, RZ ;  /* 0x000000000d087210 */ /* 0x000fe20007fde0ff */
[----:B------:R-:W-:Y:S01]  /*22140*/  IMAD.X R7, R16, 0x1, R20, P2 ;  /* 0x0000000110077824 */ /* 0x000fe200010e0614 */
[----:B------:R-:W-:Y:S02]  /*22150*/  ISETP.GE.AND P2, PT, R9, UR11, PT ;  /* 0x0000000b09007c0c */ /* 0x000fe4000bf46270 */
[----:B------:R-:W-:Y:S01]  /*22160*/  PRMT R23, R17, 0x7773, RZ ;  /* 0x0000777311177816 */ /* 0x000fe200000000ff */
[----:B------:R-:W-:Y:S01]  /*22170*/  IMAD.X R9, R12, 0x1, R3, P6 ;  /* 0x000000010c097824 */ /* 0x000fe200030e0603 */
[----:B------:R-:W-:-:S02]  /*22180*/  PRMT R17, R14, 0x7770, RZ ;  /* 0x000077700e117816 */ /* 0x000fc400000000ff */
[----:B------:R-:W-:Y:S01]  /*22190*/  ISETP.LT.AND P1, PT, R38, UR10, !P1 ;  /* 0x0000000a26007c0c */ /* 0x000fe2000cf21270 */
[----:B------:R2:W-:Y:S04]  /*221a0*/  @P4 STG.E.U8 desc[UR14][R6.64], R23 ;  /* 0x0000001706004986 */ /* 0x0005e8000c10110e */
[----:B------:R3:W-:Y:S01]  /*221b0*/  @P3 STG.E.U8 desc[UR14][R8.64], R17 ;  /* 0x0000001108003986 */ /* 0x0007e2000c10110e */
[C---:B-1----:R-:W-:Y:S01]  /*221c0*/  IADD3 R4, P3, PT, R13.reuse, R2, RZ ;  /* 0x000000020d047210 */ /* 0x042fe20007f7e0ff */
[----:B------:R-:W-:Y:S01]  /*221d0*/  VIADD R13, R13, UR4 ;  /* 0x000000040d0d7c36 */ /* 0x000fe20008000000 */
[----:B------:R-:W-:Y:S01]  /*221e0*/  ISETP.LT.AND P4, PT, R39, UR10, !P0 ;  /* 0x0000000a27007c0c */ /* 0x000fe2000c781270 */
[C---:B------:R-:W-:Y:S01]  /*221f0*/  VIADD R22, R69.reuse, 0x1a ;  /* 0x0000001a45167836 */ /* 0x040fe20000000000 */
[----:B0-----:R-:W-:Y:S01]  /*22200*/  PRMT R21, R18, 0x7770, RZ ;  /* 0x0000777012157816 */ /* 0x001fe200000000ff */
[----:B------:R-:W-:Y:S01]  /*22210*/  VIADD R11, R69, 0x1c ;  /* 0x0000001c450b7836 */ /* 0x000fe20000000000 */
[----:B------:R-:W-:Y:S01]  /*22220*/  IADD3 R10, P6, PT, R13, R0, RZ ;  /* 0x000000000d0a7210 */ /* 0x000fe20007fde0ff */
[----:B------:R-:W-:Y:S01]  /*22230*/  IMAD.X R5, R12, 0x1, R20, P3 ;  /* 0x000000010c057824 */ /* 0x000fe200018e0614 */
[----:B------:R-:W-:-:S02]  /*22240*/  SHF.R.S32.HI R12, RZ, 0x1f, R13 ;  /* 0x0000001fff0c7819 */ /* 0x000fc4000001140d */
[----:B------:R-:W-:Y:S02]  /*22250*/  ISETP.GE.AND P5, PT, R22, UR11, PT ;  /* 0x0000000b16007c0c */ /* 0x000fe4000bfa6270 */
[----:B------:R-:W-:Y:S01]  /*22260*/  ISETP.GE.AND P3, PT, R11, UR11, PT ;  /* 0x0000000b0b007c0c */ /* 0x000fe2000bf66270 */
[----:B------:R0:W-:Y:S01]  /*22270*/  @P1 STG.E.U8 desc[UR14][R4.64], R21 ;  /* 0x0000001504001986 */ /* 0x0001e2000c10110e */
[----:B------:R-:W-:Y:S01]  /*22280*/  IMAD.X R11, R12, 0x1, R3, P6 ;  /* 0x000000010c0b7824 */ /* 0x000fe200030e0603 */
[----:B--2---:R-:W-:Y:S01]  /*22290*/  PRMT R23, R14, 0x7771, RZ ;  /* 0x000077710e177816 */ /* 0x004fe200000000ff */
[----:B---3--:R-:W-:Y:S01]  /*222a0*/  VIADD R17, R13, UR4 ;  /* 0x000000040d117c36 */ /* 0x008fe20008000000 */
[----:B------:R-:W-:Y:S02]  /*222b0*/  ISETP.LT.AND P1, PT, R38, UR10, !P0 ;  /* 0x0000000a26007c0c */ /* 0x000fe4000c721270 */
[----:B------:R-:W-:Y:S01]  /*222c0*/  ISETP.LT.AND P6, PT, R39, UR10, !P5 ;  /* 0x0000000a27007c0c */ /* 0x000fe2000efc1270 */
[----:B------:R1:W-:Y:S01]  /*222d0*/  @P4 STG.E.U8 desc[UR14][R10.64], R23 ;  /* 0x000000170a004986 */ /* 0x0003e2000c10110e */
[----:B------:R-:W-:Y:S01]  /*222e0*/  IADD3 R6, P0, PT, R13, R2, RZ ;  /* 0x000000020d067210 */ /* 0x000fe20007f1e0ff */
[----:B------:R-:W-:Y:S01]  /*222f0*/  VIADD R13, R69, 0x1d ;  /* 0x0000001d450d7836 */ /* 0x000fe20000000000 */
[----:B------:R-:W-:-:S02]  /*22300*/  SHF.R.S32.HI R16, RZ, 0x1f, R17 ;  /* 0x0000001fff107819 */ /* 0x000fc40000011411 */
[----:B------:R-:W-:Y:S01]  /*22310*/  IADD3 R8, P4, PT, R17, R0, RZ ;  /* 0x0000000011087210 */ /* 0x000fe20007f9e0ff */
[----:B------:R-:W-:Y:S01]  /*22320*/  IMAD.X R7, R12, 0x1, R20, P0 ;  /* 0x000000010c077824 */ /* 0x000fe200000e0614 */
[----:B------:R-:W-:Y:S02]  /*22330*/  PRMT R25, R18, 0x7771, RZ ;  /* 0x0000777112197816 */ /* 0x000fe400000000ff */
[----:B0-----:R-:W-:Y:S01]  /*22340*/  PRMT R21, R14, 0x7772, RZ ;  /* 0x000077720e157816 */ /* 0x001fe200000000ff */
[----:B------:R-:W-:Y:S01]  /*22350*/  IMAD.X R9, R16, 0x1, R3, P4 ;  /* 0x0000000110097824 */ /* 0x000fe200020e0603 */
[----:B------:R-:W-:Y:S01]  /*22360*/  ISETP.GE.AND P0, PT, R13, UR11, PT ;  /* 0x0000000b0d007c0c */ /* 0x000fe2000bf06270 */
[C---:B------:R-:W-:Y:S01]  /*22370*/  VIADD R13, R17.reuse, UR4 ;  /* 0x00000004110d7c36 */ /* 0x040fe20008000000 */
[----:B------:R-:W-:Y:S01]  /*22380*/  ISETP.LT.AND P4, PT, R38, UR10, !P5 ;  /* 0x0000000a26007c0c */ /* 0x000fe2000ef81270 */
[----:B------:R0:W-:Y:S01]  /*22390*/  @P1 STG.E.U8 desc[UR14][R6.64], R25 ;  /* 0x0000001906001986 */ /* 0x0001e2000c10110e */
[----:B------:R-:W-:Y:S01]  /*223a0*/  IADD3 R4, P1, PT, R17, R2, RZ ;  /* 0x0000000211047210 */ /* 0x000fe20007f3e0ff */
[----:B-1----:R-:W-:Y:S01]  /*223b0*/  VIADD R11, R69, 0x1e ;  /* 0x0000001e450b7836 */ /* 0x002fe20000000000 */
[----:B------:R-:W-:Y:S01]  /*223c0*/  ISETP.LT.AND P5, PT, R39, UR10, !P2 ;  /* 0x0000000a27007c0c */ /* 0x000fe2000d7a1270 */
[----:B------:R1:W-:Y:S01]  /*223d0*/  @P6 STG.E.U8 desc[UR14][R8.64], R21 ;  /* 0x0000001508006986 */ /* 0x0003e2000c10110e */
[----:B------:R-:W-:-:S02]  /*223e0*/  SHF.R.S32.HI R12, RZ, 0x1f, R13 ;  /* 0x0000001fff0c7819 */ /* 0x000fc4000001140d */
[----:B------:R-:W-:Y:S01]  /*223f0*/  IADD3 R10, P6, PT, R13, R0, RZ ;  /* 0x000000000d0a7210 */ /* 0x000fe20007fde0ff */
[----:B------:R-:W-:Y:S01]  /*22400*/  IMAD.X R5, R16, 0x1, R20, P1 ;  /* 0x0000000110057824 */ /* 0x000fe200008e0614 */
[----:B------:R-:W-:Y:S02]  /*22410*/  PRMT R23, R18, 0x7772, RZ ;  /* 0x0000777212177816 */ /* 0x000fe400000000ff */
[----:B------:R-:W-:Y:S02]  /*22420*/  ISETP.LT.AND P2, PT, R38, UR10, !P2 ;  /* 0x0000000a26007c0c */ /* 0x000fe4000d741270 */
[----:B------:R-:W-:Y:S01]  /*22430*/  ISETP.GE.AND P1, PT, R11, UR11, PT ;  /* 0x0000000b0b007c0c */ /* 0x000fe2000bf26270 */
[----:B------:R-:W-:Y:S01]  /*22440*/  IMAD.X R11, R12, 0x1, R3, P6 ;  /* 0x000000010c0b7824 */ /* 0x000fe200030e0603 */
[----:B------:R-:W-:Y:S02]  /*22450*/  PRMT R17, R14, 0x7773, RZ ;  /* 0x000077730e117816 */ /* 0x000fe400000000ff */
[C---:B0-----:R-:W-:Y:S01]  /*22460*/  IADD3 R6, P6, PT, R13.reuse, R2, RZ ;  /* 0x000000020d067210 */ /* 0x041fe20007fde0ff */
[----:B------:R-:W-:Y:S01]  /*22470*/  VIADD R13, R13, UR4 ;  /* 0x000000040d0d7c36 */ /* 0x000fe20008000000 */
[----:B------:R0:W-:Y:S01]  /*22480*/  @P4 STG.E.U8 desc[UR14][R4.64], R23 ;  /* 0x0000001704004986 */ /* 0x0001e2000c10110e */
[----:B------:R-:W-:-:S02]  /*22490*/  ISETP.LT.AND P4, PT, R39, UR10, !P3 ;  /* 0x0000000a27007c0c */ /* 0x000fc4000df81270 */
[----:B------:R-:W-:Y:S01]  /*224a0*/  ISETP.LT.AND P3, PT, R38, UR10, !P3 ;  /* 0x0000000a26007c0c */ /* 0x000fe2000df61270 */
[----:B------:R2:W-:Y:S01]  /*224b0*/  @P5 STG.E.U8 desc[UR14][R10.64], R17 ;  /* 0x000000110a005986 */ /* 0x0005e2000c10110e */
[----:B------:R-:W-:Y:S01]  /*224c0*/  IMAD.X R7, R12, 0x1, R20, P6 ;  /* 0x000000010c077824 */ /* 0x000fe200030e0614 */
[----:B------:R-:W-:Y:S02]  /*224d0*/  PRMT R25, R18, 0x7773, RZ ;  /* 0x0000777312197816 */ /* 0x000fe400000000ff */
[----:B------:R-:W-:Y:S02]  /*224e0*/  SHF.R.S32.HI R12, RZ, 0x1f, R13 ;  /* 0x0000001fff0c7819 */ /* 0x000fe4000001140d */
[----:B-1----:R-:W-:Y:S01]  /*224f0*/  IADD3 R8, P5, PT, R13, R0, RZ ;  /* 0x000000000d087210 */ /* 0x002fe20007fbe0ff */
[----:B0-----:R-:W-:Y:S01]  /*22500*/  VIADD R5, R69, 0x1f ;  /* 0x0000001f45057836 */ /* 0x001fe20000000000 */
[----:B------:R-:W-:Y:S01]  /*22510*/  IADD3 R4, P6, PT, R13, R2, RZ ;  /* 0x000000020d047210 */ /* 0x000fe20007fde0ff */
[----:B------:R0:W-:Y:S02]  /*22520*/  @P2 STG.E.U8 desc[UR14][R6.64], R25 ;  /* 0x0000001906002986 */ /* 0x0001e4000c10110e */
[----:B------:R-:W-:Y:S01]  /*22530*/  IMAD.X R9, R12, 0x1, R3, P5 ;  /* 0x000000010c097824 */ /* 0x000fe200028e0603 */
[----:B------:R-:W-:-:S02]  /*22540*/  PRMT R21, R15, 0x7770, RZ ;  /* 0x000077700f157816 */ /* 0x000fc400000000ff */
[----:B------:R-:W-:Y:S01]  /*22550*/  ISETP.GE.AND P2, PT, R5, UR11, PT ;  /* 0x0000000b05007c0c */ /* 0x000fe2000bf46270 */
[----:B------:R-:W-:Y:S01]  /*22560*/  IMAD.X R5, R12, 0x1, R20, P6 ;  /* 0x000000010c057824 */ /* 0x000fe200030e0614 */
[----:B------:R-:W-:Y:S01]  /*22570*/  PRMT R23, R19, 0x7770, RZ ;  /* 0x0000777013177816 */ /* 0x000fe200000000ff */
[----:B--2---:R-:W-:Y:S01]  /*22580*/  VIADD R11, R13, UR4 ;  /* 0x000000040d0b7c36 */ /* 0x004fe20008000000 */
[----:B------:R1:W-:Y:S04]  /*22590*/  @P4 STG.E.U8 desc[UR14][R8.64], R21 ;  /* 0x0000001508004986 */ /* 0x0003e8000c10110e */
[----:B------:R2:W-:Y:S01]  /*225a0*/  @P3 STG.E.U8 desc[UR14][R4.64], R23 ;  /* 0x0000001704003986 */ /* 0x0005e2000c10110e */
[----:B------:R-:W-:Y:S01]  /*225b0*/  SHF.R.S32.HI R12, RZ, 0x1f, R11 ;  /* 0x0000001fff0c7819 */ /* 0x000fe2000001140b */
[C---:B------:R-:W-:Y:S01]  /*225c0*/  VIADD R13, R11.reuse, UR4 ;  /* 0x000000040b0d7c36 */ /* 0x040fe20008000000 */
[----:B0-----:R-:W-:-:S02]  /*225d0*/  IADD3 R6, P3, PT, R11, R0, RZ ;  /* 0x000000000b067210 */ /* 0x001fc40007f7e0ff */
[----:B------:R-:W-:Y:S01]  /*225e0*/  IADD3 R10, P4, PT, R11, R2, RZ ;  /* 0x000000020b0a7210 */ /* 0x000fe20007f9e0ff */
[C---:B------:R-:W-:Y:S01]  /*225f0*/  VIADD R17, R13.reuse, UR4 ;  /* 0x000000040d117c36 */ /* 0x040fe20008000000 */
[----:B------:R-:W-:Y:S01]  /*22600*/  SHF.R.S32.HI R14, RZ, 0x1f, R13 ;  /* 0x0000001fff0e7819 */ /* 0x000fe2000001140d */
[C-C-:B------:R-:W-:Y:S01]  /*22610*/  IMAD.X R7, R12.reuse, 0x1, R3.reuse, P3 ;  /* 0x000000010c077824 */ /* 0x140fe200018e0603 */
[-C--:B-1----:R-:W-:Y:S01]  /*22620*/  IADD3 R8, P3, PT, R13, R0.reuse, RZ ;  /* 0x000000000d087210 */ /* 0x082fe20007f7e0ff */
[----:B------:R-:W-:Y:S01]  /*22630*/  IMAD.X R11, R12, 0x1, R20, P4 ;  /* 0x000000010c0b7824 */ /* 0x000fe200020e0614 */
[----:B------:R-:W-:Y:S02]  /*22640*/  IADD3 R12, P4, PT, R17, R0, RZ ;  /* 0x00000000110c7210 */ /* 0x000fe40007f9e0ff */
[-C--:B--2---:R-:W-:Y:S01]  /*22650*/  IADD3 R4, P6, PT, R13, R2.reuse, RZ ;  /* 0x000000020d047210 */ /* 0x084fe20007fde0ff */
[----:B------:R-:W-:Y:S01]  /*22660*/  IMAD.X R9, R14, 0x1, R3, P3 ;  /* 0x000000010e097824 */ /* 0x000fe200018e0603 */
[----:B------:R-:W-:-:S02]  /*22670*/  IADD3 R2, P3, PT, R17, R2, RZ ;  /* 0x0000000211027210 */ /* 0x000fc40007f7e0ff */
[----:B------:R-:W-:Y:S01]  /*22680*/  SHF.R.S32.HI R17, RZ, 0x1f, R17 ;  /* 0x0000001fff117819 */ /* 0x000fe20000011411 */
[--C-:B------:R-:W-:Y:S01]  /*22690*/  IMAD.X R5, R14, 0x1, R20.reuse, P6 ;  /* 0x000000010e057824 */ /* 0x100fe200030e0614 */
[----:B------:R-:W-:Y:S02]  /*226a0*/  ISETP.LT.AND P5, PT, R39, UR10, !P0 ;  /* 0x0000000a27007c0c */ /* 0x000fe4000c7a1270 */
[C---:B------:R-:W-:Y:S01]  /*226b0*/  ISETP.LT.AND P0, PT, R38.reuse, UR10, !P0 ;  /* 0x0000000a26007c0c */ /* 0x040fe2000c701270 */
[----:B------:R-:W-:Y:S01]  /*226c0*/  IMAD.X R13, R17, 0x1, R3, P4 ;  /* 0x00000001110d7824 */ /* 0x000fe200020e0603 */
[C---:B------:R-:W-:Y:S02]  /*226d0*/  ISETP.LT.AND P6, PT, R39.reuse, UR10, !P1 ;  /* 0x0000000a27007c0c */ /* 0x040fe4000cfc1270 */
[C---:B------:R-:W-:Y:S02]  /*226e0*/  ISETP.LT.AND P1, PT, R38.reuse, UR10, !P1 ;  /* 0x0000000a26007c0c */ /* 0x040fe4000cf21270 */
[----:B------:R-:W-:Y:S01]  /*226f0*/  ISETP.LT.AND P4, PT, R39, UR10, !P2 ;  /* 0x0000000a27007c0c */ /* 0x000fe2000d781270 */
[----:B------:R-:W-:Y:S01]  /*22700*/  IMAD.X R3, R17, 0x1, R20, P3 ;  /* 0x0000000111037824 */ /* 0x000fe200018e0614 */
[----:B------:R-:W-:-:S02]  /*22710*/  ISETP.LT.AND P2, PT, R38, UR10, !P2 ;  /* 0x0000000a26007c0c */ /* 0x000fc4000d741270 */
[C---:B------:R-:W-:Y:S02]  /*22720*/  PRMT R17, R15.reuse, 0x7773, RZ ;  /* 0x000077730f117816 */ /* 0x040fe400000000ff */
[C---:B------:R-:W-:Y:S02]  /*22730*/  PRMT R21, R15.reuse, 0x7772, RZ ;  /* 0x000077720f157816 */ /* 0x040fe400000000ff */
[----:B------:R-:W-:Y:S02]  /*22740*/  PRMT R15, R15, 0x7771, RZ ;  /* 0x000077710f0f7816 */ /* 0x000fe400000000ff */
[C---:B------:R-:W-:Y:S02]  /*22750*/  PRMT R25, R19.reuse, 0x7771, RZ ;  /* 0x0000777113197816 */ /* 0x040fe400000000ff */
[C---:B------:R-:W-:Y:S02]  /*22760*/  PRMT R23, R19.reuse, 0x7773, RZ ;  /* 0x0000777313177816 */ /* 0x040fe400000000ff */
[----:B------:R-:W-:Y:S01]  /*22770*/  PRMT R19, R19, 0x7772, RZ ;  /* 0x0000777213137816 */ /* 0x000fe200000000ff */
[----:B------:R0:W-:Y:S04]  /*22780*/  @P5 STG.E.U8 desc[UR14][R6.64], R15 ;  /* 0x0000000f06005986 */ /* 0x0001e8000c10110e */
[----:B------:R0:W-:Y:S04]  /*22790*/  @P0 STG.E.U8 desc[UR14][R10.64], R25 ;  /* 0x000000190a000986 */ /* 0x0001e8000c10110e */
[----:B------:R0:W-:Y:S04]  /*227a0*/  @P6 STG.E.U8 desc[UR14][R8.64], R21 ;  /* 0x0000001508006986 */ /* 0x0001e8000c10110e */
[----:B------:R0:W-:Y:S04]  /*227b0*/  @P1 STG.E.U8 desc[UR14][R4.64], R19 ;  /* 0x0000001304001986 */ /* 0x0001e8000c10110e */
[----:B------:R0:W-:Y:S04]  /*227c0*/  @P4 STG.E.U8 desc[UR14][R12.64], R17 ;  /* 0x000000110c004986 */ /* 0x0001e8000c10110e */
[----:B------:R0:W-:Y:S01]  /*227d0*/  @P2 STG.E.U8 desc[UR14][R2.64], R23 ;  /* 0x0000001702002986 */ /* 0x0001e2000c10110e */
[----:B------:R-:W-:Y:S06]  /*227e0*/  BAR.SYNC.DEFER_BLOCKING 0x0 ;  /* 0x0000000000007b1d */ /* 0x000fec0000010000 */
[----:B------:R-:W-:Y:S05]  /*227f0*/  BRA.U UP0, `(.L_x_13) ;  /* 0x0000000100a07547 */ /* 0x000fea000b800000 */
[----:B------:R-:W1:Y:S01]  /*22800*/  S2UR UR6, SR_CgaCtaId ;  /* 0x00000000000679c3 */ /* 0x000e620000008800 */
[----:B------:R-:W-:Y:S01]  /*22810*/  NOP ;  /* 0x0000000000007918 */ /* 0x000fe20000000000 */
[----:B------:R-:W-:Y:S01]  /*22820*/  UMOV UR4, 0x50 ;  /* 0x0000005000047882 */ /* 0x000fe20000000000 */
[----:B------:R-:W-:Y:S02]  /*22830*/  IMAD.U32 R0, RZ, RZ, UR5 ;  /* 0x00000005ff007e24 */ /* 0x000fe4000f8e00ff */
[----:B0-----:R-:W-:Y:S02]  /*22840*/  IMAD.MOV.U32 R3, RZ, RZ, 0xf ;  /* 0x0000000fff037424 */ /* 0x001fe400078e00ff */
[----:B------:R-:W-:Y:S01]  /*22850*/  IMAD.MOV.U32 R7, RZ, RZ, 0x1 ;  /* 0x00000001ff077424 */ /* 0x000fe200078e00ff */
[----:B------:R-:W-:-:S04]  /*22860*/  LOP3.LUT R0, R0, 0xffff, RZ, 0xc0, !PT ;  /* 0x0000ffff00007812 */ /* 0x000fc800078ec0ff */
[----:B------:R-:W-:-:S05]  /*22870*/  SHF.R.U32.HI R0, RZ, 0x5, R0 ;  /* 0x00000005ff007819 */ /* 0x000fca0000011600 */
[----:B------:R-:W-:Y:S01]  /*22880*/  VIADD R2, R0, 0x10 ;  /* 0x0000001000027836 */ /* 0x000fe20000000000 */
[----:B------:R-:W-:Y:S01]  /*22890*/  SHF.L.U32 R0, R3, R0, RZ ;  /* 0x0000000003007219 */ /* 0x000fe200000006ff */
[----:B-1----:R-:W-:-:S03]  /*228a0*/  ULEA UR6, UR6, UR4, 0x18 ;  /* 0x0000000406067291 */ /* 0x002fc6000f8ec0ff */
[----:B------:R-:W-:-:S04]  /*228b0*/  SHF.L.U32 R3, R7, R2, RZ ;  /* 0x0000000207037219 */ /* 0x000fc800000006ff */
[----:B------:R-:W-:Y:S02]  /*228c0*/  LOP3.LUT R0, R3, R0, RZ, 0xfc, !PT ;  /* 0x0000000003007212 */ /* 0x000fe400078efcff */
[----:B------:R-:W0:Y:S02]  /*228d0*/  LDS R5, [UR6] ;  /* 0x00000006ff057984 */ /* 0x000e240008000800 */
[C---:B------:R-:W-:Y:S02]  /*228e0*/  LOP3.LUT R2, R0.reuse, 0xffff, RZ, 0xc0, !PT ;  /* 0x0000ffff00027812 */ /* 0x040fe400078ec0ff */
[----:B0-----:R-:W-:-:S04]  /*228f0*/  LOP3.LUT R3, R0, 0xffff, R5, 0x80, !PT ;  /* 0x0000ffff00037812 */ /* 0x001fc800078e8005 */
[----:B------:R-:W-:-:S13]  /*22900*/  ISETP.NE.AND P0, PT, R3, R2, PT ;  /* 0x000000020300720c */ /* 0x000fda0003f05270 */
[----:B------:R-:W-:Y:S05]  /*22910*/  @P0 BRA `(.L_x_14) ;  /* 0x0000000000500947 */ /* 0x000fea0003800000 */
[----:B------:R-:W-:Y:S02]  /*22920*/  SHF.R.U32.HI R5, RZ, 0x10, R5 ;  /* 0x00000010ff057819 */ /* 0x000fe40000011605 */
[----:B------:R-:W-:-:S04]  /*22930*/  SHF.R.U32.HI R2, RZ, 0x10, R0 ;  /* 0x00000010ff027819 */ /* 0x000fc80000011600 */
[----:B------:R-:W-:-:S04]  /*22940*/  LOP3.LUT R5, R5, R2, RZ, 0xc0, !PT ;  /* 0x0000000205057212 */ /* 0x000fc800078ec0ff */
[----:B------:R-:W-:-:S13]  /*22950*/  ISETP.NE.AND P0, PT, R5, R2, PT ;  /* 0x000000020500720c */ /* 0x000fda0003f05270 */
[----:B------:R-:W-:Y:S05]  /*22960*/  @P0 BRA `(.L_x_15) ;  /* 0x0000000000300947 */ /* 0x000fea0003800000 */
[----:B------:R-:W-:Y:S01]  /*22970*/  R2UR UR4, R0 ;  /* 0x00000000000472ca */ /* 0x000fe200000e0000 */
[----:B------:R-:W-:Y:S01]  /*22980*/  VOTEU.ANY UR5, UPT, PT ;  /* 0x0000000000057886 */ /* 0x000fe200038e0100 */
[----:B------:R-:W0:Y:S01]  /*22990*/  S2R R0, SR_LANEID ;  /* 0x0000000000007919 */ /* 0x000e220000000000 */
[----:B------:R-:W-:-:S10]  /*229a0*/  UFLO.U32 UR5, UR5 ;  /* 0x00000005000572bd */ /* 0x000fd400080e0000 */
[----:B------:R-:W-:-:S06]  /*229b0*/  ULOP3.LUT UR4, URZ, UR4, URZ, 0x33, !UPT ;  /* 0x00000004ff047292 */ /* 0x000fcc000f8e33ff */
[----:B------:R-:W-:-:S04]  /*229c0*/  IMAD.U32 R2, RZ, RZ, UR4 ;  /* 0x00000004ff027e24 */ /* 0x000fc8000f8e00ff */
[----:B------:R-:W1:Y:S02]  /*229d0*/  REDUX UR7, R2 ;  /* 0x00000000020773c4 */ /* 0x000e640000000000 */
[----:B------:R2:W-:Y:S01]  /*229e0*/  UTCATOMSWS.AND URZ, UR4 ;  /* 0x0000000400ff79e3 */ /* 0x0005e20008000000 */
[----:B0-----:R-:W-:Y:S01]  /*229f0*/  ISETP.EQ.U32.AND P0, PT, R0, UR5, PT ;  /* 0x0000000500007c0c */ /* 0x001fe2000bf02070 */
[----:B-1----:R-:W-:-:S12]  /*22a00*/  IMAD.U32 R0, RZ, RZ, UR7 ;  /* 0x00000007ff007e24 */ /* 0x002fd8000f8e00ff */
[----:B------:R2:W-:Y:S01]  /*22a10*/  @P0 ATOMS.AND RZ, [UR6], R0 ;  /* 0x00000000ffff098c */ /* 0x0005e2000a800006 */
[----:B------:R-:W-:Y:S05]  /*22a20*/  BRA `(.L_x_13) ;  /* 0x0000000000147947 */ /* 0x000fea0003800000 */
.L_x_15:
[----:B------:R-:W-:-:S07]  /*22a30*/  MOV R2, 0x22a50 ;  /* 0x00022a5000027802 */ /* 0x000fce0000000f00 */
[----:B------:R-:W-:Y:S05]  /*22a40*/  CALL.REL.NOINC `($__internal_0_$__cuda_sm10x_tcgen05_guardrail_trap_col_being_dealloced_not_returned_by_alloc) ;  /* 0x00000000002c7944 */ /* 0x000fea0003c00000 */
[----:B------:R-:W-:Y:S05]  /*22a50*/  BRA `(.L_x_13) ;  /* 0x0000000000087947 */ /* 0x000fea0003800000 */
.L_x_14:
[----:B------:R-:W-:-:S07]  /*22a60*/  MOV R2, 0x22a80 ;  /* 0x00022a8000027802 */ /* 0x000fce0000000f00 */
[----:B------:R-:W-:Y:S05]  /*22a70*/  CALL.REL.NOINC `($__internal_2_$__cuda_sm10x_tcgen05_guardrail_trap_unallocated_columns_being_dealloced) ;  /* 0x0000000000387944 */ /* 0x000fea0003c00000 */
.L_x_13:
[----:B------:R-:W-:Y:S01]  /*22a80*/  NOP ;  /* 0x0000000000007918 */ /* 0x000fe20000000000 */
[----:B--2---:R-:W-:Y:S05]  /*22a90*/  EXIT ;  /* 0x000000000000794d */ /* 0x004fea0003800000 */
.L_x_8:
[----:B------:R-:W0:Y:S02]  /*22aa0*/  SYNCS.PHASECHK.TRANS64.TRYWAIT P4, [UR6], R34 ;  /* 0x00000022ff0075a7 */ /* 0x000e240008081106 */
[----:B0-----:R-:W-:Y:S05]  /*22ab0*/  @!P4 BRA `(.L_x_8) ;  /* 0xfffffffc00f8c947 */ /* 0x001fea000383ffff */
[----:B------:R-:W-:Y:S05]  /*22ac0*/  BRA `(.L_x_16) ;  /* 0xffffff3400e07947 */ /* 0x000fea000383ffff */
.L_x_12:
[----:B------:R-:W0:Y:S02]  /*22ad0*/  SYNCS.PHASECHK.TRANS64.TRYWAIT P0, [UR6], R0 ;  /* 0x00000000ff0075a7 */ /* 0x000e240008001106 */
[----:B0-----:R-:W-:Y:S05]  /*22ae0*/  @!P0 BRA `(.L_x_12) ;  /* 0xfffffffc00f88947 */ /* 0x001fea000383ffff */
[----:B------:R-:W-:Y:S05]  /*22af0*/  BRA `(.L_x_11) ;  /* 0xffffffdc00287947 */ /* 0x000fea000383ffff */
        .weak           $__internal_0_$__cuda_sm10x_tcgen05_guardrail_trap_col_being_dealloced_not_returned_by_alloc
        .type           $__internal_0_$__cuda_sm10x_tcgen05_guardrail_trap_col_being_dealloced_not_returned_by_alloc,@function
        .size           $__internal_0_$__cuda_sm10x_tcgen05_guardrail_trap_col_being_dealloced_not_returned_by_alloc,($__internal_1_$__cuda_sm10x_tcgen05_guardrail_trap_phase_invalid_during_alloc - $__internal_0_$__cuda_sm10x_tcgen05_guardrail_trap_col_being_dealloced_not_returned_by_alloc)
$__internal_0_$__cuda_sm10x_tcgen05_guardrail_trap_col_being_dealloced_not_returned_by_alloc:
[----:B------:R-:W-:Y:S05]  /*22b00*/  BPT.TRAP 0x1 ;  /* 0x000000040000795c */ /* 0x000fea0000300000 */
[----:B------:R-:W-:-:S04]  /*22b10*/  IMAD.MOV.U32 R3, RZ, RZ, 0x0 ;  /* 0x00000000ff037424 */ /* 0x000fc800078e00ff */
[----:B------:R-:W-:Y:S05]  /*22b20*/  RET.REL.NODEC R2 `(matmul_kernel) ;  /* 0xfffffdd402347950 */ /* 0x000fea0003c3ffff */
        .weak           $__internal_1_$__cuda_sm10x_tcgen05_guardrail_trap_phase_invalid_during_alloc
        .type           $__internal_1_$__cuda_sm10x_tcgen05_guardrail_trap_phase_invalid_during_alloc,@function
        .size           $__internal_1_$__cuda_sm10x_tcgen05_guardrail_trap_phase_invalid_during_alloc,($__internal_2_$__cuda_sm10x_tcgen05_guardrail_trap_unallocated_columns_being_dealloced - $__internal_1_$__cuda_sm10x_tcgen05_guardrail_trap_phase_invalid_during_alloc)
$__internal_1_$__cuda_sm10x_tcgen05_guardrail_trap_phase_invalid_during_alloc:
[----:B------:R-:W-:Y:S05]  /*22b30*/  BPT.TRAP 0x1 ;  /* 0x000000040000795c */ /* 0x000fea0000300000 */
[----:B------:R-:W-:-:S04]  /*22b40*/  IMAD.MOV.U32 R3, RZ, RZ, 0x0 ;  /* 0x00000000ff037424 */ /* 0x000fc800078e00ff */
[----:B------:R-:W-:Y:S05]  /*22b50*/  RET.REL.NODEC R2 `(matmul_kernel) ;  /* 0xfffffdd402287950 */ /* 0x000fea0003c3ffff */
        .weak           $__internal_2_$__cuda_sm10x_tcgen05_guardrail_trap_unallocated_columns_being_dealloced
        .type           $__internal_2_$__cuda_sm10x_tcgen05_guardrail_trap_unallocated_columns_being_dealloced,@function
        .size           $__internal_2_$__cuda_sm10x_tcgen05_guardrail_trap_unallocated_columns_being_dealloced,(.L_x_20 - $__internal_2_$__cuda_sm10x_tcgen05_guardrail_trap_unallocated_columns_being_dealloced)
$__internal_2_$__cuda_sm10x_tcgen05_guardrail_trap_unallocated_columns_being_dealloced:
[----:B------:R-:W-:Y:S05]  /*22b60*/  BPT.TRAP 0x1 ;  /* 0x000000040000795c */ /* 0x000fea0000300000 */
[----:B------:R-:W-:-:S04]  /*22b70*/  IMAD.MOV.U32 R3, RZ, RZ, 0x0 ;  /* 0x00000000ff037424 */ /* 0x000fc800078e00ff */
[----:B------:R-:W-:Y:S05]  /*22b80*/  RET.REL.NODEC R2 `(matmul_kernel) ;  /* 0xfffffdd4021c7950 */ /* 0x000fea0003c3ffff */
.L_x_17:
[----:B------:R-:W-:-:S00]  /*22b90*/  BRA `(.L_x_17) ;  /* 0xfffffffc00fc7947 */ /* 0x000fc0000383ffff */
[----:B------:R-:W-:-:S00]  /*22ba0*/  NOP ;  /* 0x0000000000007918 */ /* 0x000fc00000000000 */
        /* <DEDUP_REMOVED lines=13> */
.L_x_20:


//--------------------- .nv.shared.matmul_kernel  --------------------------
	.section	.nv.shared.matmul_kernel,"aw",@nobits
	.sectionflags	@""
	.align	16
	.zero		1024


//--------------------- .nv.shared.reserved.0     --------------------------
	.section	.nv.shared.reserved.0,"aw",@nobits
	.align	8
	.weak		__nv_reservedSMEM_offset_0_alias
	.size		__nv_reservedSMEM_offset_0_alias, 0, 64
	.other		__nv_reservedSMEM_offset_0_alias,@"STO_CUDA_RESERVED_SHARED STV_DEFAULT"
__nv_reservedSMEM_offset_0_alias:
	.zero		0
.nv.shared.reserved.0:
	.zero		64
	.weak		__nv_reservedSMEM_allocation_phase
	.type		__nv_reservedSMEM_allocation_phase,@object
	.size		__nv_reservedSMEM_allocation_phase,(.L_0 - __nv_reservedSMEM_allocation_phase)
__nv_reservedSMEM_allocation_phase:
	.zero		1
.L_0:
	.zero		7
	.weak		__nv_reservedSMEM_devtool_atexit_pc
	.type		__nv_reservedSMEM_devtool_atexit_pc,@object
	.size		__nv_reservedSMEM_devtool_atexit_pc,(__nv_reservedSMEM_allocation_mask - __nv_reservedSMEM_devtool_atexit_pc)
__nv_reservedSMEM_devtool_atexit_pc:
	.zero		8
	.weak		__nv_reservedSMEM_allocation_mask
	.type		__nv_reservedSMEM_allocation_mask,@object
	.size		__nv_reservedSMEM_allocation_mask,(.L_2 - __nv_reservedSMEM_allocation_mask)
__nv_reservedSMEM_allocation_mask:
	.zero		4
.L_2:


//--------------------- .nv.constant0.matmul_kernel --------------------------
	.section	.nv.constant0.matmul_kernel,"a",@progbits
	.sectionflags	@""
	.align	4
.nv.constant0.matmul_kernel:
	.zero		976


//--------------------- SYMBOLS --------------------------

	.type		.nv.reservedSmem.offset0,@object
	.size		.nv.reservedSmem.offset0,0x4
	.type		.nv.reservedSmem.cap,@object
	.size		.nv.reservedSmem.cap,0x4
